def attn_fwd(
    Q,
    K,
    V,
    Out,
    Lse,
    sm_scale,
    stride_qz,
    stride_qh,
    stride_qm,
    stride_qk,
    stride_kz,
    stride_kh,
    stride_kn,
    stride_kk,
    stride_vz,
    stride_vh,
    stride_vn,
    stride_vk,
    stride_oz,
    stride_oh,
    stride_om,
    stride_ok,
    seqlen_q,
    seqlen_k,
    BLOCK_M: tl.constexpr,
    BLOCK_N: tl.constexpr,
    HEAD_DIM: tl.constexpr,
    CAUSAL: tl.constexpr,
):
    start_m = tl.program_id(0)
    off_hz = tl.program_id(1)
    q_off = off_hz * stride_qh
    k_off = off_hz * stride_kh
    v_off = off_hz * stride_vh
    offs_m = start_m * BLOCK_M + tl.arange(0, BLOCK_M)
    offs_d = tl.arange(0, HEAD_DIM)
    offs_n = tl.arange(0, BLOCK_N)
    q_ptrs = Q + q_off + offs_m[:, None] * stride_qm + offs_d[None, :] * stride_qk
    k_ptrs = K + k_off + offs_d[:, None] * stride_kk + offs_n[None, :] * stride_kn
    v_ptrs = V + v_off + offs_n[:, None] * stride_vn + offs_d[None, :] * stride_vk
    m_i = tl.full([BLOCK_M], float("-inf"), dtype=tl.float32)
    l_i = tl.zeros([BLOCK_M], dtype=tl.float32) + 1.0
    acc = tl.zeros([BLOCK_M, HEAD_DIM], dtype=tl.float32)
    q = tl.load(q_ptrs)
    acc, l_i, m_i = _attn_fwd_inner(
        acc,
        l_i,
        m_i,
        q,
        k_ptrs,
        v_ptrs,
        sm_scale,
        stride_kn,
        stride_vn,
        start_m,
        seqlen_k,
        BLOCK_M,
        BLOCK_N,
        HEAD_DIM,
        CAUSAL,
    )
    acc = acc / l_i[:, None]
    lse = m_i + tl.math.log2(l_i) / 1.4426950408889634
    o_ptrs = (
        Out
        + off_hz * stride_oh
        + offs_m[:, None] * stride_om
        + offs_d[None, :] * stride_ok
    )
    tl.store(o_ptrs, acc.to(Out.dtype.element_ty))
    tl.store(Lse + off_hz * seqlen_q + offs_m, lse)

# config = {"BLOCK_M": 256, "BLOCK_N": 16, "HEAD_DIM": 512, "arch": "sm_80", "causal": false, "dtype": "bf16", "num_stages": 4, "num_warps": 8}
# arch = sm_80


// ===== COMPILED SASS (sm_80) =====

	.target	sm_80

	.elftype	@"ET_EXEC"


//--------------------- .note.nv.tkinfo           --------------------------
	.section	.note.nv.tkinfo,"",@"SHT_NOTE"
	.sectionflags	@"SHF_NOTE_NV_TKINFO"
	.tkinfo
        /*0018*/ 	.word	0x00000002
        /*0030*/ 	.string	""
        /*0030*/ 	.string	"ptxas"
        /*0030*/ 	.string	"Cuda compilation tools, release 13.0, V13.0.88"
        /*0030*/ 	.string	"Build cuda_13.0.r13.0/compiler.36424714_0"
        /*0030*/ 	.string	"-v  -suppress-debug-info  -lineinfo  -arch sm_80 "



//--------------------- .note.nv.cuinfo           --------------------------
	.section	.note.nv.cuinfo,"",@"SHT_NOTE"
	.sectionflags	@"SHF_NOTE_NV_CUINFO"
        /*0018*/ 	.short	0x0002
        /*001a*/ 	.short	0x0050
        /*001c*/ 	.short	0x0082
	.zero		2


//--------------------- .nv.info                  --------------------------
	.section	.nv.info,"",@"SHT_CUDA_INFO"
	.align	4


	//----- nvinfo : EIATTR_REGCOUNT
	.align		4
        /*0000*/ 	.byte	0x04, 0x2f
        /*0002*/ 	.short	(.L_2 - .L_1)
	.align		4
.L_1:
        /*0004*/ 	.word	index@(attn_fwd)
        /*0008*/ 	.word	0x00000020


	//----- nvinfo : EIATTR_FRAME_SIZE
	.align		4
.L_2:
        /*000c*/ 	.byte	0x04, 0x11
        /*000e*/ 	.short	(.L_4 - .L_3)
	.align		4
.L_3:
        /*0010*/ 	.word	index@(attn_fwd)
        /*0014*/ 	.word	0x00004300


	//----- nvinfo : EIATTR_MIN_STACK_SIZE
	.align		4
.L_4:
        /*0018*/ 	.byte	0x04, 0x12
        /*001a*/ 	.short	(.L_6 - .L_5)
	.align		4
.L_5:
        /*001c*/ 	.word	index@(attn_fwd)
        /*0020*/ 	.word	0x00004300
.L_6:


//--------------------- .nv.info.attn_fwd         --------------------------
	.section	.nv.info.attn_fwd,"",@"SHT_CUDA_INFO"
	.sectionflags	@""
	.align	4


	//----- nvinfo : EIATTR_CUDA_API_VERSION
	.align		4
        /*0000*/ 	.byte	0x04, 0x37
        /*0002*/ 	.short	(.L_8 - .L_7)
.L_7:
        /*0004*/ 	.word	0x00000082


	//----- nvinfo : EIATTR_SW2861232_WAR
	.align		4
.L_8:
        /*0008*/ 	.byte	0x01, 0x35
	.zero		2


	//----- nvinfo : EIATTR_PARAM_CBANK
	.align		4
        /*000c*/ 	.byte	0x04, 0x0a
        /*000e*/ 	.short	(.L_10 - .L_9)
	.align		4
.L_9:
        /*0010*/ 	.word	index@(.nv.constant0.attn_fwd)
        /*0014*/ 	.short	0x0160
        /*0016*/ 	.short	0x0088


	//----- nvinfo : EIATTR_CBANK_PARAM_SIZE
	.align		4
.L_10:
        /*0018*/ 	.byte	0x03, 0x19
        /*001a*/ 	.short	0x0088


	//----- nvinfo : EIATTR_KPARAM_INFO
	.align		4
        /*001c*/ 	.byte	0x04, 0x17
        /*001e*/ 	.short	(.L_12 - .L_11)
.L_11:
        /*0020*/ 	.word	0x00000000
        /*0024*/ 	.short	0x0019
        /*0026*/ 	.short	0x0080
        /*0028*/ 	.byte	0x00, 0xf4, 0x21, 0x00


	//----- nvinfo : EIATTR_KPARAM_INFO
	.align		4
.L_12:
        /*002c*/ 	.byte	0x04, 0x17
        /*002e*/ 	.short	(.L_14 - .L_13)
.L_13:
        /*0030*/ 	.word	0x00000000
        /*0034*/ 	.short	0x0018
        /*0036*/ 	.short	0x0078
        /*0038*/ 	.byte	0x00, 0xf4, 0x21, 0x00


	//----- nvinfo : EIATTR_KPARAM_INFO
	.align		4
.L_14:
        /*003c*/ 	.byte	0x04, 0x17
        /*003e*/ 	.short	(.L_16 - .L_15)
.L_15:
        /*0040*/ 	.word	0x00000000
        /*0044*/ 	.short	0x0017
        /*0046*/ 	.short	0x0070
        /*0048*/ 	.byte	0x00, 0xf0, 0x11, 0x00


	//----- nvinfo : EIATTR_KPARAM_INFO
	.align		4
.L_16:
        /*004c*/ 	.byte	0x04, 0x17
        /*004e*/ 	.short	(.L_18 - .L_17)
.L_17:
        /*0050*/ 	.word	0x00000000
        /*0054*/ 	.short	0x0016
        /*0056*/ 	.short	0x006c
        /*0058*/ 	.byte	0x00, 0xf0, 0x11, 0x00


	//----- nvinfo : EIATTR_KPARAM_INFO
	.align		4
.L_18:
        /*005c*/ 	.byte	0x04, 0x17
        /*005e*/ 	.short	(.L_20 - .L_19)
.L_19:
        /*0060*/ 	.word	0x00000000
        /*0064*/ 	.short	0x0015
        /*0066*/ 	.short	0x0068
        /*0068*/ 	.byte	0x00, 0xf0, 0x11, 0x00


	//----- nvinfo : EIATTR_KPARAM_INFO
	.align		4
.L_20:
        /*006c*/ 	.byte	0x04, 0x17
        /*006e*/ 	.short	(.L_22 - .L_21)
.L_21:
        /*0070*/ 	.word	0x00000000
        /*0074*/ 	.short	0x0014
        /*0076*/ 	.short	0x0064
        /*0078*/ 	.byte	0x00, 0xf0, 0x11, 0x00


	//----- nvinfo : EIATTR_KPARAM_INFO
	.align		4
.L_22:
        /*007c*/ 	.byte	0x04, 0x17
        /*007e*/ 	.short	(.L_24 - .L_23)
.L_23:
        /*0080*/ 	.word	0x00000000
        /*0084*/ 	.short	0x0013
        /*0086*/ 	.short	0x0060
        /*0088*/ 	.byte	0x00, 0xf0, 0x11, 0x00


	//----- nvinfo : EIATTR_KPARAM_INFO
	.align		4
.L_24:
        /*008c*/ 	.byte	0x04, 0x17
        /*008e*/ 	.short	(.L_26 - .L_25)
.L_25:
        /*0090*/ 	.word	0x00000000
        /*0094*/ 	.short	0x0012
        /*0096*/ 	.short	0x005c
        /*0098*/ 	.byte	0x00, 0xf0, 0x11, 0x00


	//----- nvinfo : EIATTR_KPARAM_INFO
	.align		4
.L_26:
        /*009c*/ 	.byte	0x04, 0x17
        /*009e*/ 	.short	(.L_28 - .L_27)
.L_27:
        /*00a0*/ 	.word	0x00000000
        /*00a4*/ 	.short	0x0011
        /*00a6*/ 	.short	0x0058
        /*00a8*/ 	.byte	0x00, 0xf0, 0x11, 0x00


	//----- nvinfo : EIATTR_KPARAM_INFO
	.align		4
.L_28:
        /*00ac*/ 	.byte	0x04, 0x17
        /*00ae*/ 	.short	(.L_30 - .L_29)
.L_29:
        /*00b0*/ 	.word	0x00000000
        /*00b4*/ 	.short	0x0010
        /*00b6*/ 	.short	0x0054
        /*00b8*/ 	.byte	0x00, 0xf0, 0x11, 0x00


	//----- nvinfo : EIATTR_KPARAM_INFO
	.align		4
.L_30:
        /*00bc*/ 	.byte	0x04, 0x17
        /*00be*/ 	.short	(.L_32 - .L_31)
.L_31:
        /*00c0*/ 	.word	0x00000000
        /*00c4*/ 	.short	0x000f
        /*00c6*/ 	.short	0x0050
        /*00c8*/ 	.byte	0x00, 0xf0, 0x11, 0x00


	//----- nvinfo : EIATTR_KPARAM_INFO
	.align		4
.L_32:
        /*00cc*/ 	.byte	0x04, 0x17
        /*00ce*/ 	.short	(.L_34 - .L_33)
.L_33:
        /*00d0*/ 	.word	0x00000000
        /*00d4*/ 	.short	0x000e
        /*00d6*/ 	.short	0x004c
        /*00d8*/ 	.byte	0x00, 0xf0, 0x11, 0x00


	//----- nvinfo : EIATTR_KPARAM_INFO
	.align		4
.L_34:
        /*00dc*/ 	.byte	0x04, 0x17
        /*00de*/ 	.short	(.L_36 - .L_35)
.L_35:
        /*00e0*/ 	.word	0x00000000
        /*00e4*/ 	.short	0x000d
        /*00e6*/ 	.short	0x0048
        /*00e8*/ 	.byte	0x00, 0xf0, 0x11, 0x00


	//----- nvinfo : EIATTR_KPARAM_INFO
	.align		4
.L_36:
        /*00ec*/ 	.byte	0x04, 0x17
        /*00ee*/ 	.short	(.L_38 - .L_37)
.L_37:
        /*00f0*/ 	.word	0x00000000
        /*00f4*/ 	.short	0x000c
        /*00f6*/ 	.short	0x0044
        /*00f8*/ 	.byte	0x00, 0xf0, 0x11, 0x00


	//----- nvinfo : EIATTR_KPARAM_INFO
	.align		4
.L_38:
        /*00fc*/ 	.byte	0x04, 0x17
        /*00fe*/ 	.short	(.L_40 - .L_39)
.L_39:
        /*0100*/ 	.word	0x00000000
        /*0104*/ 	.short	0x000b
        /*0106*/ 	.short	0x0040
        /*0108*/ 	.byte	0x00, 0xf0, 0x11, 0x00


	//----- nvinfo : EIATTR_KPARAM_INFO
	.align		4
.L_40:
        /*010c*/ 	.byte	0x04, 0x17
        /*010e*/ 	.short	(.L_42 - .L_41)
.L_41:
        /*0110*/ 	.word	0x00000000
        /*0114*/ 	.short	0x000a
        /*0116*/ 	.short	0x003c
        /*0118*/ 	.byte	0x00, 0xf0, 0x11, 0x00


	//----- nvinfo : EIATTR_KPARAM_INFO
	.align		4
.L_42:
        /*011c*/ 	.byte	0x04, 0x17
        /*011e*/ 	.short	(.L_44 - .L_43)
.L_43:
        /*0120*/ 	.word	0x00000000
        /*0124*/ 	.short	0x0009
        /*0126*/ 	.short	0x0038
        /*0128*/ 	.byte	0x00, 0xf0, 0x11, 0x00


	//----- nvinfo : EIATTR_KPARAM_INFO
	.align		4
.L_44:
        /*012c*/ 	.byte	0x04, 0x17
        /*012e*/ 	.short	(.L_46 - .L_45)
.L_45:
        /*0130*/ 	.word	0x00000000
        /*0134*/ 	.short	0x0008
        /*0136*/ 	.short	0x0034
        /*0138*/ 	.byte	0x00, 0xf0, 0x11, 0x00


	//----- nvinfo : EIATTR_KPARAM_INFO
	.align		4
.L_46:
        /*013c*/ 	.byte	0x04, 0x17
        /*013e*/ 	.short	(.L_48 - .L_47)
.L_47:
        /*0140*/ 	.word	0x00000000
        /*0144*/ 	.short	0x0007
        /*0146*/ 	.short	0x0030
        /*0148*/ 	.byte	0x00, 0xf0, 0x11, 0x00


	//----- nvinfo : EIATTR_KPARAM_INFO
	.align		4
.L_48:
        /*014c*/ 	.byte	0x04, 0x17
        /*014e*/ 	.short	(.L_50 - .L_49)
.L_49:
        /*0150*/ 	.word	0x00000000
        /*0154*/ 	.short	0x0006
        /*0156*/ 	.short	0x002c
        /*0158*/ 	.byte	0x00, 0xf0, 0x11, 0x00


	//----- nvinfo : EIATTR_KPARAM_INFO
	.align		4
.L_50:
        /*015c*/ 	.byte	0x04, 0x17
        /*015e*/ 	.short	(.L_52 - .L_51)
.L_51:
        /*0160*/ 	.word	0x00000000
        /*0164*/ 	.short	0x0005
        /*0166*/ 	.short	0x0028
        /*0168*/ 	.byte	0x00, 0xf0, 0x11, 0x00


	//----- nvinfo : EIATTR_KPARAM_INFO
	.align		4
.L_52:
        /*016c*/ 	.byte	0x04, 0x17
        /*016e*/ 	.short	(.L_54 - .L_53)
.L_53:
        /*0170*/ 	.word	0x00000000
        /*0174*/ 	.short	0x0004
        /*0176*/ 	.short	0x0020
        /*0178*/ 	.byte	0x00, 0xf4, 0x21, 0x00


	//----- nvinfo : EIATTR_KPARAM_INFO
	.align		4
.L_54:
        /*017c*/ 	.byte	0x04, 0x17
        /*017e*/ 	.short	(.L_56 - .L_55)
.L_55:
        /*0180*/ 	.word	0x00000000
        /*0184*/ 	.short	0x0003
        /*0186*/ 	.short	0x0018
        /*0188*/ 	.byte	0x00, 0xf4, 0x21, 0x00


	//----- nvinfo : EIATTR_KPARAM_INFO
	.align		4
.L_56:
        /*018c*/ 	.byte	0x04, 0x17
        /*018e*/ 	.short	(.L_58 - .L_57)
.L_57:
        /*0190*/ 	.word	0x00000000
        /*0194*/ 	.short	0x0002
        /*0196*/ 	.short	0x0010
        /*0198*/ 	.byte	0x00, 0xf4, 0x21, 0x00


	//----- nvinfo : EIATTR_KPARAM_INFO
	.align		4
.L_58:
        /*019c*/ 	.byte	0x04, 0x17
        /*019e*/ 	.short	(.L_60 - .L_59)
.L_59:
        /*01a0*/ 	.word	0x00000000
        /*01a4*/ 	.short	0x0001
        /*01a6*/ 	.short	0x0008
        /*01a8*/ 	.byte	0x00, 0xf4, 0x21, 0x00


	//----- nvinfo : EIATTR_KPARAM_INFO
	.align		4
.L_60:
        /*01ac*/ 	.byte	0x04, 0x17
        /*01ae*/ 	.short	(.L_62 - .L_61)
.L_61:
        /*01b0*/ 	.word	0x00000000
        /*01b4*/ 	.short	0x0000
        /*01b6*/ 	.short	0x0000
        /*01b8*/ 	.byte	0x00, 0xf4, 0x21, 0x00


	//----- nvinfo : EIATTR_MAXREG_COUNT
	.align		4
.L_62:
        /*01bc*/ 	.byte	0x03, 0x1b
        /*01be*/ 	.short	0x00ff


	//----- nvinfo : EIATTR_NUM_BARRIERS
	.align		4
        /*01c0*/ 	.byte	0x02, 0x4c
        /*01c2*/ 	.byte	0x01
	.zero		1


	//----- nvinfo : EIATTR_ANNOTATIONS
	.align		4
        /*01c4*/ 	.byte	0x04, 0x55
        /*01c6*/ 	.short	(.L_64 - .L_63)


	//   ....[0]....
.L_63:
        /*01c8*/ 	.word	0x00000001
        /*01cc*/ 	.byte	0xa0, 0x01, 0x00, 0x00, 0x01, 0x00, 0x00, 0x00, 0x00, 0x02, 0x00, 0x00, 0x01, 0x00, 0x00, 0x00
        /* <DEDUP_REMOVED lines=1750> */
        /*6f3c*/ 	.byte	0x90, 0xba, 0x01, 0x00, 0x01, 0x00, 0x00, 0x00, 0xa0, 0xba, 0x01, 0x00


	//----- nvinfo : EIATTR_MERCURY_ISA_VERSION
	.align		4
.L_64:
        /*6f48*/ 	.byte	0x03, 0x5f
        /*6f4a*/ 	.short	0x0000


	//----- nvinfo : EIATTR_COOP_GROUP_MASK_REGIDS
	.align		4
        /*6f4c*/ 	.byte	0x04, 0x29
        /*6f4e*/ 	.short	(.L_66 - .L_65)


	//   ....[0]....
.L_65:
        /*6f50*/ 	.word	0xffffffff


	//   ....[1]....
        /*6f54*/ 	.word	0xffffffff


	//   ....[2]....
        /*6f58*/ 	.word	0xffffffff


	//   ....[3]....
        /*6f5c*/ 	.word	0xffffffff


	//   ....[4]....
        /*6f60*/ 	.word	0xffffffff


	//   ....[5]....
        /*6f64*/ 	.word	0xffffffff


	//   ....[6]....
        /*6f68*/ 	.word	0xffffffff


	//   ....[7]....
        /*6f6c*/ 	.word	0xffffffff


	//   ....[8]....
        /*6f70*/ 	.word	0xffffffff


	//   ....[9]....
        /*6f74*/ 	.word	0xffffffff


	//   ....[10]....
        /*6f78*/ 	.word	0xffffffff


	//   ....[11]....
        /*6f7c*/ 	.word	0xffffffff


	//   ....[12]....
        /*6f80*/ 	.word	0xffffffff


	//   ....[13]....
        /*6f84*/ 	.word	0xffffffff


	//   ....[14]....
        /*6f88*/ 	.word	0xffffffff


	//   ....[15]....
        /*6f8c*/ 	.word	0xffffffff


	//   ....[16]....
        /*6f90*/ 	.word	0xffffffff


	//   ....[17]....
        /*6f94*/ 	.word	0xffffffff


	//   ....[18]....
        /*6f98*/ 	.word	0xffffffff


	//   ....[19]....
        /*6f9c*/ 	.word	0xffffffff


	//   ....[20]....
        /*6fa0*/ 	.word	0xffffffff


	//   ....[21]....
        /*6fa4*/ 	.word	0xffffffff


	//   ....[22]....
        /*6fa8*/ 	.word	0xffffffff


	//   ....[23]....
        /*6fac*/ 	.word	0xffffffff


	//   ....[24]....
        /*6fb0*/ 	.word	0xffffffff


	//   ....[25]....
        /*6fb4*/ 	.word	0xffffffff


	//   ....[26]....
        /*6fb8*/ 	.word	0xffffffff


	//   ....[27]....
        /*6fbc*/ 	.word	0xffffffff


	//   ....[28]....
        /*6fc0*/ 	.word	0xffffffff


	//   ....[29]....
        /*6fc4*/ 	.word	0xffffffff


	//   ....[30]....
        /*6fc8*/ 	.word	0xffffffff


	//   ....[31]....
        /*6fcc*/ 	.word	0xffffffff


	//   ....[32]....
        /*6fd0*/ 	.word	0xffffffff


	//   ....[33]....
        /*6fd4*/ 	.word	0xffffffff


	//   ....[34]....
        /*6fd8*/ 	.word	0xffffffff


	//   ....[35]....
        /*6fdc*/ 	.word	0xffffffff


	//   ....[36]....
        /*6fe0*/ 	.word	0xffffffff


	//   ....[37]....
        /*6fe4*/ 	.word	0xffffffff


	//   ....[38]....
        /*6fe8*/ 	.word	0xffffffff


	//   ....[39]....
        /*6fec*/ 	.word	0xffffffff


	//   ....[40]....
        /*6ff0*/ 	.word	0xffffffff


	//   ....[41]....
        /*6ff4*/ 	.word	0xffffffff


	//   ....[42]....
        /*6ff8*/ 	.word	0xffffffff


	//   ....[43]....
        /*6ffc*/ 	.word	0xffffffff


	//   ....[44]....
        /*7000*/ 	.word	0xffffffff


	//   ....[45]....
        /*7004*/ 	.word	0xffffffff


	//   ....[46]....
        /*7008*/ 	.word	0xffffffff


	//   ....[47]....
        /*700c*/ 	.word	0xffffffff


	//   ....[48]....
        /*7010*/ 	.word	0xffffffff


	//   ....[49]....
        /*7014*/ 	.word	0xffffffff


	//   ....[50]....
        /*7018*/ 	.word	0xffffffff


	//   ....[51]....
        /*701c*/ 	.word	0xffffffff


	//   ....[52]....
        /*7020*/ 	.word	0xffffffff


	//   ....[53]....
        /*7024*/ 	.word	0xffffffff


	//   ....[54]....
        /*7028*/ 	.word	0xffffffff


	//   ....[55]....
        /*702c*/ 	.word	0xffffffff


	//   ....[56]....
        /*7030*/ 	.word	0xffffffff


	//   ....[57]....
        /*7034*/ 	.word	0xffffffff


	//   ....[58]....
        /*7038*/ 	.word	0xffffffff


	//   ....[59]....
        /*703c*/ 	.word	0xffffffff


	//   ....[60]....
        /*7040*/ 	.word	0xffffffff


	//   ....[61]....
        /*7044*/ 	.word	0xffffffff


	//   ....[62]....
        /*7048*/ 	.word	0xffffffff


	//   ....[63]....
        /*704c*/ 	.word	0xffffffff


	//   ....[64]....
        /*7050*/ 	.word	0xffffffff


	//   ....[65]....
        /*7054*/ 	.word	0xffffffff


	//   ....[66]....
        /*7058*/ 	.word	0xffffffff


	//   ....[67]....
        /*705c*/ 	.word	0xffffffff


	//   ....[68]....
        /*7060*/ 	.word	0xffffffff


	//   ....[69]....
        /*7064*/ 	.word	0xffffffff


	//   ....[70]....
        /*7068*/ 	.word	0xffffffff


	//   ....[71]....
        /*706c*/ 	.word	0xffffffff


	//   ....[72]....
        /*7070*/ 	.word	0xffffffff


	//   ....[73]....
        /*7074*/ 	.word	0xffffffff


	//   ....[74]....
        /*7078*/ 	.word	0xffffffff


	//   ....[75]....
        /*707c*/ 	.word	0xffffffff


	//   ....[76]....
        /*7080*/ 	.word	0xffffffff


	//   ....[77]....
        /*7084*/ 	.word	0xffffffff


	//   ....[78]....
        /*7088*/ 	.word	0xffffffff


	//   ....[79]....
        /*708c*/ 	.word	0xffffffff


	//   ....[80]....
        /*7090*/ 	.word	0xffffffff


	//   ....[81]....
        /*7094*/ 	.word	0xffffffff


	//   ....[82]....
        /*7098*/ 	.word	0xffffffff


	//   ....[83]....
        /*709c*/ 	.word	0xffffffff


	//   ....[84]....
        /*70a0*/ 	.word	0xffffffff


	//   ....[85]....
        /*70a4*/ 	.word	0xffffffff


	//   ....[86]....
        /*70a8*/ 	.word	0xffffffff


	//   ....[87]....
        /*70ac*/ 	.word	0xffffffff


	//   ....[88]....
        /*70b0*/ 	.word	0xffffffff


	//   ....[89]....
        /*70b4*/ 	.word	0xffffffff


	//   ....[90]....
        /*70b8*/ 	.word	0xffffffff


	//   ....[91]....
        /*70bc*/ 	.word	0xffffffff


	//   ....[92]....
        /*70c0*/ 	.word	0xffffffff


	//   ....[93]....
        /*70c4*/ 	.word	0xffffffff


	//   ....[94]....
        /*70c8*/ 	.word	0xffffffff


	//   ....[95]....
        /*70cc*/ 	.word	0xffffffff


	//   ....[96]....
        /*70d0*/ 	.word	0xffffffff


	//   ....[97]....
        /*70d4*/ 	.word	0xffffffff


	//   ....[98]....
        /*70d8*/ 	.word	0xffffffff


	//   ....[99]....
        /*70dc*/ 	.word	0xffffffff


	//   ....[100]....
        /*70e0*/ 	.word	0xffffffff


	//   ....[101]....
        /*70e4*/ 	.word	0xffffffff


	//   ....[102]....
        /*70e8*/ 	.word	0xffffffff


	//   ....[103]....
        /*70ec*/ 	.word	0xffffffff


	//   ....[104]....
        /*70f0*/ 	.word	0xffffffff


	//   ....[105]....
        /*70f4*/ 	.word	0xffffffff


	//   ....[106]....
        /*70f8*/ 	.word	0xffffffff


	//   ....[107]....
        /*70fc*/ 	.word	0xffffffff


	//   ....[108]....
        /*7100*/ 	.word	0xffffffff


	//   ....[109]....
        /*7104*/ 	.word	0xffffffff


	//   ....[110]....
        /*7108*/ 	.word	0xffffffff


	//   ....[111]....
        /*710c*/ 	.word	0xffffffff


	//   ....[112]....
        /*7110*/ 	.word	0xffffffff


	//   ....[113]....
        /*7114*/ 	.word	0xffffffff


	//   ....[114]....
        /*7118*/ 	.word	0xffffffff


	//   ....[115]....
        /*711c*/ 	.word	0xffffffff


	//   ....[116]....
        /*7120*/ 	.word	0xffffffff


	//   ....[117]....
        /*7124*/ 	.word	0xffffffff


	//   ....[118]....
        /*7128*/ 	.word	0xffffffff


	//   ....[119]....
        /*712c*/ 	.word	0xffffffff


	//   ....[120]....
        /*7130*/ 	.word	0xffffffff


	//   ....[121]....
        /*7134*/ 	.word	0xffffffff


	//   ....[122]....
        /*7138*/ 	.word	0xffffffff


	//   ....[123]....
        /*713c*/ 	.word	0xffffffff


	//   ....[124]....
        /*7140*/ 	.word	0xffffffff


	//   ....[125]....
        /*7144*/ 	.word	0xffffffff


	//   ....[126]....
        /*7148*/ 	.word	0xffffffff


	//   ....[127]....
        /*714c*/ 	.word	0xffffffff


	//   ....[128]....
        /*7150*/ 	.word	0xffffffff


	//   ....[129]....
        /*7154*/ 	.word	0xffffffff


	//   ....[130]....
        /*7158*/ 	.word	0xffffffff


	//   ....[131]....
        /*715c*/ 	.word	0xffffffff


	//   ....[132]....
        /*7160*/ 	.word	0xffffffff


	//   ....[133]....
        /*7164*/ 	.word	0xffffffff


	//   ....[134]....
        /*7168*/ 	.word	0xffffffff


	//   ....[135]....
        /*716c*/ 	.word	0xffffffff


	//----- nvinfo : EIATTR_COOP_GROUP_INSTR_OFFSETS
	.align		4
.L_66:
        /*7170*/ 	.byte	0x04, 0x28
        /*7172*/ 	.short	(.L_68 - .L_67)


	//   ....[0]....
.L_67:
        /*7174*/ 	.word	0x00041180


	//   ....[1]....
        /*7178*/ 	.word	0x00041190


	//   ....[2]....
        /*717c*/ 	.word	0x000415e0


	//   ....[3]....
        /*7180*/ 	.word	0x000417a0


	//   ....[4]....
        /*7184*/ 	.word	0x00041ab0


	//   ....[5]....
        /*7188*/ 	.word	0x00041af0


	//   ....[6]....
        /*718c*/ 	.word	0x00041b30


	//   ....[7]....
        /*7190*/ 	.word	0x00041c00


	//   ....[8]....
        /*7194*/ 	.word	0x00041c60


	//   ....[9]....
        /*7198*/ 	.word	0x00041c70


	//   ....[10]....
        /*719c*/ 	.word	0x00041c80


	//   ....[11]....
        /*71a0*/ 	.word	0x00041c90


	//   ....[12]....
        /*71a4*/ 	.word	0x00041cb0


	//   ....[13]....
        /*71a8*/ 	.word	0x00041cc0


	//   ....[14]....
        /*71ac*/ 	.word	0x00041cd0


	//   ....[15]....
        /*71b0*/ 	.word	0x00041ce0


	//   ....[16]....
        /*71b4*/ 	.word	0x00041cf0


	//   ....[17]....
        /*71b8*/ 	.word	0x00041d00


	//   ....[18]....
        /*71bc*/ 	.word	0x00041d10


	//   ....[19]....
        /*71c0*/ 	.word	0x00041d20


	//   ....[20]....
        /*71c4*/ 	.word	0x00041d40


	//   ....[21]....
        /*71c8*/ 	.word	0x00041d90


	//   ....[22]....
        /*71cc*/ 	.word	0x00041e10


	//   ....[23]....
        /*71d0*/ 	.word	0x00041e20


	//   ....[24]....
        /*71d4*/ 	.word	0x00041e40


	//   ....[25]....
        /*71d8*/ 	.word	0x00041e80


	//   ....[26]....
        /*71dc*/ 	.word	0x00041e90


	//   ....[27]....
        /*71e0*/ 	.word	0x00041ea0


	//   ....[28]....
        /*71e4*/ 	.word	0x00041eb0


	//   ....[29]....
        /*71e8*/ 	.word	0x00041f40


	//   ....[30]....
        /*71ec*/ 	.word	0x00041fa0


	//   ....[31]....
        /*71f0*/ 	.word	0x00041fc0


	//   ....[32]....
        /*71f4*/ 	.word	0x000421e0


	//   ....[33]....
        /*71f8*/ 	.word	0x000421f0


	//   ....[34]....
        /*71fc*/ 	.word	0x00042630


	//   ....[35]....
        /*7200*/ 	.word	0x00042670


	//   ....[36]....
        /*7204*/ 	.word	0x000426f0


	//   ....[37]....
        /*7208*/ 	.word	0x00042700


	//   ....[38]....
        /*720c*/ 	.word	0x00042750


	//   ....[39]....
        /*7210*/ 	.word	0x00042780


	//   ....[40]....
        /*7214*/ 	.word	0x000427b0


	//   ....[41]....
        /*7218*/ 	.word	0x000427c0


	//   ....[42]....
        /*721c*/ 	.word	0x000427d0


	//   ....[43]....
        /*7220*/ 	.word	0x000427f0


	//   ....[44]....
        /*7224*/ 	.word	0x00042800


	//   ....[45]....
        /*7228*/ 	.word	0x00042810


	//   ....[46]....
        /*722c*/ 	.word	0x00042820


	//   ....[47]....
        /*7230*/ 	.word	0x00042840


	//   ....[48]....
        /*7234*/ 	.word	0x00042850


	//   ....[49]....
        /*7238*/ 	.word	0x00042870


	//   ....[50]....
        /*723c*/ 	.word	0x00042890


	//   ....[51]....
        /*7240*/ 	.word	0x000428b0


	//   ....[52]....
        /*7244*/ 	.word	0x000428e0


	//   ....[53]....
        /*7248*/ 	.word	0x00042910


	//   ....[54]....
        /*724c*/ 	.word	0x00042920


	//   ....[55]....
        /*7250*/ 	.word	0x00042930


	//   ....[56]....
        /*7254*/ 	.word	0x00042970


	//   ....[57]....
        /*7258*/ 	.word	0x00042980


	//   ....[58]....
        /*725c*/ 	.word	0x00042a30


	//   ....[59]....
        /*7260*/ 	.word	0x00042a40


	//   ....[60]....
        /*7264*/ 	.word	0x00042a50


	//   ....[61]....
        /*7268*/ 	.word	0x00042a90


	//   ....[62]....
        /*726c*/ 	.word	0x00042aa0


	//   ....[63]....
        /*7270*/ 	.word	0x00042ab0


	//   ....[64]....
        /*7274*/ 	.word	0x00042ca0


	//   ....[65]....
        /*7278*/ 	.word	0x00042cb0


	//   ....[66]....
        /*727c*/ 	.word	0x00042eb0


	//   ....[67]....
        /*7280*/ 	.word	0x00042f80


	//   ....[68]....
        /*7284*/ 	.word	0x00043270


	//   ....[69]....
        /*7288*/ 	.word	0x000434a0


	//   ....[70]....
        /*728c*/ 	.word	0x000434b0


	//   ....[71]....
        /*7290*/ 	.word	0x00043660


	//   ....[72]....
        /*7294*/ 	.word	0x00043700


	//   ....[73]....
        /*7298*/ 	.word	0x00043720


	//   ....[74]....
        /*729c*/ 	.word	0x00043730


	//   ....[75]....
        /*72a0*/ 	.word	0x00043840


	//   ....[76]....
        /*72a4*/ 	.word	0x00043850


	//   ....[77]....
        /*72a8*/ 	.word	0x000438e0


	//   ....[78]....
        /*72ac*/ 	.word	0x000438f0


	//   ....[79]....
        /*72b0*/ 	.word	0x00043920


	//   ....[80]....
        /*72b4*/ 	.word	0x00043930


	//   ....[81]....
        /*72b8*/ 	.word	0x00043980


	//   ....[82]....
        /*72bc*/ 	.word	0x000439c0


	//   ....[83]....
        /*72c0*/ 	.word	0x000439d0


	//   ....[84]....
        /*72c4*/ 	.word	0x00043ae0


	//   ....[85]....
        /*72c8*/ 	.word	0x00043c50


	//   ....[86]....
        /*72cc*/ 	.word	0x00043c90


	//   ....[87]....
        /*72d0*/ 	.word	0x00043d30


	//   ....[88]....
        /*72d4*/ 	.word	0x00043da0


	//   ....[89]....
        /*72d8*/ 	.word	0x00043ee0


	//   ....[90]....
        /*72dc*/ 	.word	0x00044050


	//   ....[91]....
        /*72e0*/ 	.word	0x000440a0


	//   ....[92]....
        /*72e4*/ 	.word	0x00044230


	//   ....[93]....
        /*72e8*/ 	.word	0x00044240


	//   ....[94]....
        /*72ec*/ 	.word	0x00044290


	//   ....[95]....
        /*72f0*/ 	.word	0x000442e0


	//   ....[96]....
        /*72f4*/ 	.word	0x00044360


	//   ....[97]....
        /*72f8*/ 	.word	0x00044370


	//   ....[98]....
        /*72fc*/ 	.word	0x000444a0


	//   ....[99]....
        /*7300*/ 	.word	0x00044630


	//   ....[100]....
        /*7304*/ 	.word	0x00044640


	//   ....[101]....
        /*7308*/ 	.word	0x00044670


	//   ....[102]....
        /*730c*/ 	.word	0x000447f0


	//   ....[103]....
        /*7310*/ 	.word	0x00044800


	//   ....[104]....
        /*7314*/ 	.word	0x00044880


	//   ....[105]....
        /*7318*/ 	.word	0x00044910


	//   ....[106]....
        /*731c*/ 	.word	0x00044a10


	//   ....[107]....
        /*7320*/ 	.word	0x00044b20


	//   ....[108]....
        /*7324*/ 	.word	0x00044b90


	//   ....[109]....
        /*7328*/ 	.word	0x00044c60


	//   ....[110]....
        /*732c*/ 	.word	0x00044cb0


	//   ....[111]....
        /*7330*/ 	.word	0x00044cc0


	//   ....[112]....
        /*7334*/ 	.word	0x00044da0


	//   ....[113]....
        /*7338*/ 	.word	0x00044dd0


	//   ....[114]....
        /*733c*/ 	.word	0x00045040


	//   ....[115]....
        /*7340*/ 	.word	0x00045090


	//   ....[116]....
        /*7344*/ 	.word	0x000450a0


	//   ....[117]....
        /*7348*/ 	.word	0x000450b0


	//   ....[118]....
        /*734c*/ 	.word	0x000451c0


	//   ....[119]....
        /*7350*/ 	.word	0x00045270


	//   ....[120]....
        /*7354*/ 	.word	0x00045280


	//   ....[121]....
        /*7358*/ 	.word	0x000452f0


	//   ....[122]....
        /*735c*/ 	.word	0x00045490


	//   ....[123]....
        /*7360*/ 	.word	0x000454a0


	//   ....[124]....
        /*7364*/ 	.word	0x000455c0


	//   ....[125]....
        /*7368*/ 	.word	0x00045730


	//   ....[126]....
        /*736c*/ 	.word	0x000457c0


	//   ....[127]....
        /*7370*/ 	.word	0x000457d0


	//   ....[128]....
        /*7374*/ 	.word	0x000457e0


	//   ....[129]....
        /*7378*/ 	.word	0x000457f0


	//   ....[130]....
        /*737c*/ 	.word	0x00045850


	//   ....[131]....
        /*7380*/ 	.word	0x00045880


	//   ....[132]....
        /*7384*/ 	.word	0x00045890


	//   ....[133]....
        /*7388*/ 	.word	0x000458b0


	//   ....[134]....
        /*738c*/ 	.word	0x00045980


	//   ....[135]....
        /*7390*/ 	.word	0x00045990


	//----- nvinfo : EIATTR_EXIT_INSTR_OFFSETS
	.align		4
.L_68:
        /*7394*/ 	.byte	0x04, 0x1c
        /*7396*/ 	.short	(.L_70 - .L_69)


	//   ....[0]....
.L_69:
        /*7398*/ 	.word	0x0008a810


	//----- nvinfo : EIATTR_REQNTID
	.align		4
.L_70:
        /*739c*/ 	.byte	0x04, 0x10
        /*739e*/ 	.short	(.L_72 - .L_71)
.L_71:
        /*73a0*/ 	.word	0x00000100
        /*73a4*/ 	.word	0x00000001
        /*73a8*/ 	.word	0x00000001
.L_72:


//--------------------- .nv.callgraph             --------------------------
	.section	.nv.callgraph,"",@"SHT_CUDA_CALLGRAPH"
	.align	4
	.sectionentsize	8
	.align		4
        /*0000*/ 	.word	0x00000000
	.align		4
        /*0004*/ 	.word	0xffffffff
	.align		4
        /*0008*/ 	.word	0x00000000
	.align		4
        /*000c*/ 	.word	0xfffffffe
	.align		4
        /*0010*/ 	.word	0x00000000
	.align		4
        /*0014*/ 	.word	0xfffffffd
	.align		4
        /*0018*/ 	.word	0x00000000
	.align		4
        /*001c*/ 	.word	0xfffffffc


//--------------------- .nv.rel.action            --------------------------
	.section	.nv.rel.action,"",@"SHT_CUDA_RELOCINFO"
	.align	8
	.sectionentsize	8
        /*0000*/ 	.byte	0x73, 0x00, 0x00, 0x00, 0x00, 0x00, 0x00, 0x00, 0x00, 0x00, 0x00, 0x11, 0x25, 0x00, 0x05, 0x36


//--------------------- .nv.constant4             --------------------------
	.section	.nv.constant4,"a",@progbits
	.align	8
	.align		8
.nv.constant4:
        /*0000*/ 	.dword	_$_str


//--------------------- .nv.constant0.attn_fwd    --------------------------
	.section	.nv.constant0.attn_fwd,"a",@progbits
	.sectionflags	@""
	.align	4
.nv.constant0.attn_fwd:
	.zero		488


//--------------------- .text.attn_fwd            --------------------------
	.section	.text.attn_fwd,"ax",@progbits
	.sectioninfo	@"SHI_REGISTERS=32"
	.align	128
        .global         attn_fwd
        .type           attn_fwd,@function
        .size           attn_fwd,(.L_x_3 - attn_fwd)
        .other          attn_fwd,@"STO_CUDA_ENTRY STV_DEFAULT"
attn_fwd:
.text.attn_fwd:
[----:B------:R-:W-:-:S03]  /*0000*/  MOV R1, c[0x0][0x28] ;  /* 0x00000a0000017a02 */ /* 0x000fc60000000f00 */
[----:B------:R-:W0:Y:S01]  /*0010*/  S2R R2, SR_TID.X ;  /* 0x0000000000027919 */ /* 0x000e220000002100 */
[----:B------:R-:W-:Y:S01]  /*0020*/  IADD3 R1, R1, -0x4300, RZ ;  /* 0xffffbd0001017810 */ /* 0x000fe20007ffe0ff */
[----:B------:R-:W-:Y:S01]  /*0030*/  ULDC.64 UR4, c[0x0][0x118] ;  /* 0x0000460000047ab9 */ /* 0x000fe20000000a00 */
[----:B------:R-:W-:Y:S01]  /*0040*/  MOV R6, c[0x0][0x1d0] ;  /* 0x0000740000067a02 */ /* 0x000fe20000000f00 */
[----:B------:R-:W1:Y:S03]  /*0050*/  S2R R0, SR_CTAID.X ;  /* 0x0000000000007919 */ /* 0x000e660000002500 */
[----:B------:R-:W-:Y:S01]  /*0060*/  ISETP.GE.AND P0, PT, R6, 0x1, PT ;  /* 0x000000010600780c */ /* 0x000fe20003f06270 */
[----:B------:R-:W2:Y:S01]  /*0070*/  S2R R4, SR_CTAID.Y ;  /* 0x0000000000047919 */ /* 0x000ea20000002600 */
[----:B0-----:R-:W-:-:S04]  /*0080*/  LOP3.LUT R2, R2, 0xff, RZ, 0xc0, !PT ;  /* 0x000000ff02027812 */ /* 0x001fc800078ec0ff */
[----:B-1----:R-:W-:Y:S01]  /*0090*/  LEA R2, R0, R2, 0x8 ;  /* 0x0000000200027211 */ /* 0x002fe200078e40ff */
[C---:B--2---:R-:W-:Y:S02]  /*00a0*/  IMAD R0, R4.reuse, c[0x0][0x190], RZ ;  /* 0x0000640004007a24 */ /* 0x044fe400078e02ff */
[----:B------:R-:W-:Y:S02]  /*00b0*/  IMAD R4, R4, c[0x0][0x1c0], RZ ;  /* 0x0000700004047a24 */ /* 0x000fe400078e02ff */
[----:B------:R-:W-:Y:S01]  /*00c0*/  IMAD R5, R2, c[0x0][0x1c4], RZ ;  /* 0x0000710002057a24 */ /* 0x000fe200078e02ff */
[----:B------:R-:W-:Y:S01]  /*00d0*/  SHF.L.U32 R26, R0, 0x1, RZ ;  /* 0x00000001001a7819 */ /* 0x000fe200000006ff */
[----:B------:R-:W-:Y:S02]  /*00e0*/  IMAD R3, R2, c[0x0][0x194], RZ ;  /* 0x0000650002037a24 */ /* 0x000fe400078e02ff */
[----:B------:R-:W-:Y:S01]  /*00f0*/  IMAD.HI R2, R0, 0x2, RZ ;  /* 0x0000000200027827 */ /* 0x000fe200078e02ff */
[----:B------:R-:W-:-:S02]  /*0100*/  SHF.L.U32 R0, R4, 0x1, RZ ;  /* 0x0000000104007819 */ /* 0x000fc400000006ff */
[----:B------:R-:W-:Y:S01]  /*0110*/  SHF.L.U32 R7, R5, 0x1, RZ ;  /* 0x0000000105077819 */ /* 0x000fe200000006ff */
[----:B------:R-:W-:-:S03]  /*0120*/  IMAD.HI R4, R4, 0x2, RZ ;  /* 0x0000000204047827 */ /* 0x000fc600078e02ff */
[----:B------:R-:W-:Y:S01]  /*0130*/  IADD3 R8, P3, P4, R7, c[0x0][0x178], R0 ;  /* 0x00005e0007087a10 */ /* 0x000fe20007c7e000 */
[----:B------:R-:W-:-:S04]  /*0140*/  IMAD.HI R5, R5, 0x2, RZ ;  /* 0x0000000205057827 */ /* 0x000fc800078e02ff */
[----:B------:R-:W-:Y:S01]  /*0150*/  IMAD.MOV.U32 R0, RZ, RZ, c[0x0][0x198] ;  /* 0x00006600ff007624 */ /* 0x000fe200078e00ff */
[----:B------:R-:W-:Y:S01]  /*0160*/  IADD3.X R9, R5, c[0x0][0x17c], R4, P3, P4 ;  /* 0x00005f0005097a10 */ /* 0x000fe20001fe8404 */
[----:B------:R-:W-:Y:S02]  /*0170*/  IMAD.SHL.U32 R27, R3, 0x2, RZ ;  /* 0x00000002031b7824 */ /* 0x000fe400078e00ff */
[C---:B------:R-:W-:Y:S01]  /*0180*/  IMAD R6, R0.reuse, 0x44, RZ ;  /* 0x0000004400067824 */ /* 0x040fe200078e02ff */
[C---:B------:R-:W-:Y:S01]  /*0190*/  SHF.L.U32 R13, R0.reuse, 0x3, RZ ;  /* 0x00000003000d7819 */ /* 0x040fe200000006ff */
[----:B------:R0:W-:Y:S01]  /*01a0*/  STL.64 [R1+0x710], R8 ;  /* 0x0007100801007387 */ /* 0x0001e20000100a00 */
[C---:B------:R-:W-:Y:S01]  /*01b0*/  IMAD R7, R0.reuse, 0x88, RZ ;  /* 0x0000008800077824 */ /* 0x040fe200078e02ff */
[----:B------:R-:W-:Y:S01]  /*01c0*/  IADD3 R26, P1, P2, R27, c[0x0][0x160], R26 ;  /* 0x000058001b1a7a10 */ /* 0x000fe20007a3e01a */
[C---:B------:R-:W-:Y:S01]  /*01d0*/  IMAD R25, R0.reuse, 0x210, RZ ;  /* 0x0000021000197824 */ /* 0x040fe200078e02ff */
[C---:B------:R-:W-:Y:S01]  /*01e0*/  SHF.L.U32 R11, R0.reuse, 0x4, RZ ;  /* 0x00000004000b7819 */ /* 0x040fe200000006ff */
[C---:B------:R-:W-:Y:S01]  /*01f0*/  IMAD R16, R0.reuse, 0x24, RZ ;  /* 0x0000002400107824 */ /* 0x040fe200078e02ff */
[----:B------:R1:W-:Y:S01]  /*0200*/  STL.64 [R1+0x1b50], R6 ;  /* 0x001b500601007387 */ /* 0x0003e20000100a00 */
[C---:B------:R-:W-:Y:S01]  /*0210*/  IMAD R17, R0.reuse, 0x48, RZ ;  /* 0x0000004800117824 */ /* 0x040fe200078e02ff */
[C---:B------:R-:W-:Y:S01]  /*0220*/  SHF.L.U32 R14, R0.reuse, 0x5, RZ ;  /* 0x00000005000e7819 */ /* 0x040fe200000006ff */
[C---:B------:R-:W-:Y:S01]  /*0230*/  IMAD R23, R0.reuse, 0x220, RZ ;  /* 0x0000022000177824 */ /* 0x040fe200078e02ff */
[C---:B------:R-:W-:Y:S01]  /*0240*/  SHF.L.U32 R29, R0.reuse, 0x7, RZ ;  /* 0x00000007001d7819 */ /* 0x040fe200000006ff */
[----:B------:R-:W-:-:S02]  /*0250*/  IMAD R24, R0, 0x94, RZ ;  /* 0x0000009400187824 */ /* 0x000fc400078e02ff */
[C---:B0-----:R-:W-:Y:S02]  /*0260*/  IMAD R8, R0.reuse, 0x110, RZ ;  /* 0x0000011000087824 */ /* 0x041fe400078e02ff */
[C---:B------:R-:W-:Y:S02]  /*0270*/  IMAD R9, R0.reuse, 0x46, RZ ;  /* 0x0000004600097824 */ /* 0x040fe400078e02ff */
[----:B------:R-:W-:Y:S01]  /*0280*/  IMAD.HI R3, R3, 0x2, RZ ;  /* 0x0000000203037827 */ /* 0x000fe200078e02ff */
[----:B-1----:R-:W-:Y:S02]  /*0290*/  IADD3 R6, P6, R25, R26, RZ ;  /* 0x0000001a19067210 */ /* 0x002fe40007fde0ff */
[----:B------:R0:W-:Y:S01]  /*02a0*/  STL.64 [R1+0x1b58], R8 ;  /* 0x001b580801007387 */ /* 0x0001e20000100a00 */
[C---:B------:R-:W-:Y:S01]  /*02b0*/  IMAD R22, R0.reuse, 0x4a, RZ ;  /* 0x0000004a00167824 */ /* 0x040fe200078e02ff */
[----:B------:R-:W-:Y:S01]  /*02c0*/  IADD3.X R27, R3, c[0x0][0x164], R2, P1, P2 ;  /* 0x00005900031b7a10 */ /* 0x000fe20000fe4402 */
[C---:B------:R-:W-:Y:S01]  /*02d0*/  IMAD R19, R0.reuse, 0x230, RZ ;  /* 0x0000023000137824 */ /* 0x040fe200078e02ff */
[----:B------:R1:W-:Y:S01]  /*02e0*/  STL.64 [R1+0x1b38], R16 ;  /* 0x001b381001007387 */ /* 0x0003e20000100a00 */
[----:B------:R-:W-:-:S02]  /*02f0*/  IMAD.SHL.U32 R21, R0, 0x40, RZ ;  /* 0x0000004000157824 */ /* 0x000fc400078e00ff */
[C---:B------:R-:W-:Y:S01]  /*0300*/  IMAD R2, R0.reuse, 0x42, RZ ;  /* 0x0000004200027824 */ /* 0x040fe200078e02ff */
[----:B------:R2:W-:Y:S01]  /*0310*/  STL [R1+0x1b40], R24 ;  /* 0x001b401801007387 */ /* 0x0005e20000100800 */
[C---:B------:R-:W-:Y:S02]  /*0320*/  IMAD R3, R0.reuse, 0x84, RZ ;  /* 0x0000008400037824 */ /* 0x040fe400078e02ff */
[C---:B------:R-:W-:Y:S01]  /*0330*/  IMAD R4, R0.reuse, 0x108, RZ ;  /* 0x0000010800047824 */ /* 0x040fe200078e02ff */
[----:B------:R3:W-:Y:S01]  /*0340*/  STL [R1+0x1b48], R25 ;  /* 0x001b481901007387 */ /* 0x0007e20000100800 */
[CC--:B0-----:R-:W-:Y:S01]  /*0350*/  LEA R8, P4, R0.reuse, R26.reuse, 0x4 ;  /* 0x0000001a00087211 */ /* 0x0c1fe200078820ff */
[C---:B------:R-:W-:Y:S01]  /*0360*/  IMAD R5, R0.reuse, 0x22, RZ ;  /* 0x0000002200057824 */ /* 0x040fe200078e02ff */
[----:B-1----:R-:W-:Y:S01]  /*0370*/  IADD3 R16, P5, R23, R26, RZ ;  /* 0x0000001a17107210 */ /* 0x002fe20007fbe0ff */
[----:B------:R0:W-:Y:S01]  /*0380*/  STL [R1+0x3e8], R6 ;  /* 0x0003e80601007387 */ /* 0x0001e20000100800 */
[----:B--2---:R-:W-:Y:S01]  /*0390*/  MOV R24, R6 ;  /* 0x0000000600187202 */ /* 0x004fe20000000f00 */
[C---:B------:R-:W-:Y:S01]  /*03a0*/  IMAD R10, R0.reuse, 0x8c, RZ ;  /* 0x0000008c000a7824 */ /* 0x040fe200078e02ff */
[----:B------:R-:W-:Y:S01]  /*03b0*/  LEA.HI.X.SX32 R9, R13, R27, 0x1, P4 ;  /* 0x0000001b0d097211 */ /* 0x000fe200020f0eff */
[----:B------:R1:W-:Y:S01]  /*03c0*/  STL [R1+0x1b44], R16 ;  /* 0x001b441001007387 */ /* 0x0003e20000100800 */
[----:B---3--:R-:W-:Y:S01]  /*03d0*/  MOV R25, R7 ;  /* 0x0000000700197202 */ /* 0x008fe20000000f00 */
[----:B------:R-:W-:-:S02]  /*03e0*/  IMAD R25, R0, 0x240, RZ ;  /* 0x0000024000197824 */ /* 0x000fc400078e02ff */
[----:B------:R2:W-:Y:S01]  /*03f0*/  STL [R1+0x1b34], R22 ;  /* 0x001b341601007387 */ /* 0x0005e20000100800 */
[C---:B------:R-:W-:Y:S01]  /*0400*/  IMAD R12, R0.reuse, 0x118, RZ ;  /* 0x00000118000c7824 */ /* 0x040fe200078e02ff */
[CC--:B0-----:R-:W-:Y:S01]  /*0410*/  LEA R6, P1, R0.reuse, R26.reuse, 0x6 ;  /* 0x0000001a00067211 */ /* 0x0c1fe200078230ff */
[C---:B------:R-:W-:Y:S02]  /*0420*/  IMAD R15, R0.reuse, 0x12, RZ ;  /* 0x00000012000f7824 */ /* 0x040fe400078e02ff */
[C---:B------:R-:W-:Y:S01]  /*0430*/  IMAD R18, R0.reuse, 0x90, RZ ;  /* 0x0000009000127824 */ /* 0x040fe200078e02ff */
[CC--:B-1----:R-:W-:Y:S01]  /*0440*/  LEA R16, P2, R0.reuse, R26.reuse, 0x5 ;  /* 0x0000001a00107211 */ /* 0x0c2fe200078428ff */
[----:B------:R-:W-:Y:S01]  /*0450*/  IMAD R20, R0, 0x120, RZ ;  /* 0x0000012000147824 */ /* 0x000fe200078e02ff */
[-C--:B------:R-:W-:Y:S01]  /*0460*/  LEA.HI.X.SX32 R7, R14, R27.reuse, 0x1, P1 ;  /* 0x0000001b0e077211 */ /* 0x080fe200008f0eff */
[C---:B------:R-:W-:Y:S01]  /*0470*/  IMAD R28, R0.reuse, 0x128, RZ ;  /* 0x00000128001c7824 */ /* 0x040fe200078e02ff */
[----:B--2---:R-:W-:Y:S01]  /*0480*/  IADD3 R22, P3, R19, R26, RZ ;  /* 0x0000001a13167210 */ /* 0x004fe20007f7e0ff */
[----:B------:R-:W-:Y:S01]  /*0490*/  IMAD R19, R0, 0x21, RZ ;  /* 0x0000002100137824 */ /* 0x000fe200078e02ff */
[----:B------:R-:W-:-:S03]  /*04a0*/  LEA.HI.X.SX32 R17, R11, R27, 0x1, P2 ;  /* 0x0000001b0b117211 */ /* 0x000fc600010f0eff */
[----:B------:R0:W-:Y:S04]  /*04b0*/  STL [R1+0x1b4c], R22 ;  /* 0x001b4c1601007387 */ /* 0x0001e80000100800 */
[----:B------:R1:W-:Y:S04]  /*04c0*/  STL.64 [R1+0xad0], R8 ;  /* 0x000ad00801007387 */ /* 0x0003e80000100a00 */
[----:B------:R2:W-:Y:S01]  /*04d0*/  STL.64 [R1+0xa90], R16 ;  /* 0x000a901001007387 */ /* 0x0005e20000100a00 */
[----:B0-----:R-:W-:-:S03]  /*04e0*/  IMAD.SHL.U32 R22, R0, 0x100, RZ ;  /* 0x0000010000167824 */ /* 0x001fc600078e00ff */
[----:B------:R0:W-:Y:S01]  /*04f0*/  STL.64 [R1+0xa10], R6 ;  /* 0x000a100601007387 */ /* 0x0001e20000100a00 */
[CC--:B-1----:R-:W-:Y:S02]  /*0500*/  LEA R8, P4, R0.reuse, R26.reuse, 0x7 ;  /* 0x0000001a00087211 */ /* 0x0c2fe400078838ff */
[CC--:B--2---:R-:W-:Y:S02]  /*0510*/  LEA R16, P2, R0.reuse, R26.reuse, 0x8 ;  /* 0x0000001a00107211 */ /* 0x0c4fe400078440ff */
[-C--:B------:R-:W-:Y:S02]  /*0520*/  LEA.HI.X.SX32 R9, R21, R27.reuse, 0x1, P4 ;  /* 0x0000001b15097211 */ /* 0x080fe400020f0eff */
[----:B0-----:R-:W-:Y:S02]  /*0530*/  LEA R6, P1, R0, R26, 0x9 ;  /* 0x0000001a00067211 */ /* 0x001fe400078248ff */
[-C--:B------:R-:W-:Y:S01]  /*0540*/  LEA.HI.X.SX32 R17, R29, R27.reuse, 0x1, P2 ;  /* 0x0000001b1d117211 */ /* 0x080fe200010f0eff */
[----:B------:R0:W-:Y:S01]  /*0550*/  STL.64 [R1+0x910], R8 ;  /* 0x0009100801007387 */ /* 0x0001e20000100a00 */
[----:B------:R-:W-:-:S03]  /*0560*/  LEA.HI.X.SX32 R7, R22, R27, 0x1, P1 ;  /* 0x0000001b16077211 */ /* 0x000fc600008f0eff */
[----:B------:R1:W-:Y:S04]  /*0570*/  STL.64 [R1+0x740], R16 ;  /* 0x0007401001007387 */ /* 0x0003e80000100a00 */
[----:B------:R2:W-:Y:S01]  /*0580*/  STL.64 [R1+0x400], R6 ;  /* 0x0004000601007387 */ /* 0x0005e20000100a00 */
[-C--:B0-----:R-:W-:Y:S02]  /*0590*/  IADD3 R8, P4, R2, R26.reuse, RZ ;  /* 0x0000001a02087210 */ /* 0x081fe40007f9e0ff */
[-C--:B-1----:R-:W-:Y:S02]  /*05a0*/  IADD3 R16, P2, R3, R26.reuse, RZ ;  /* 0x0000001a03107210 */ /* 0x082fe40007f5e0ff */
[----:B------:R-:W-:Y:S02]  /*05b0*/  LEA.HI.X.SX32 R9, R19, R27, 0x1, P4 ;  /* 0x0000001b13097211 */ /* 0x000fe400020f0eff */
[----:B--2---:R-:W-:-:S02]  /*05c0*/  IADD3 R6, P1, R4, R26, RZ ;  /* 0x0000001a04067210 */ /* 0x004fc40007f3e0ff */
[-C--:B------:R-:W-:Y:S01]  /*05d0*/  LEA.HI.X.SX32 R17, R2, R27.reuse, 0x1, P2 ;  /* 0x0000001b02117211 */ /* 0x080fe200010f0eff */
[----:B------:R0:W-:Y:S01]  /*05e0*/  STL.64 [R1+0xa08], R8 ;  /* 0x000a080801007387 */ /* 0x0001e20000100a00 */
[----:B------:R-:W-:-:S03]  /*05f0*/  LEA.HI.X.SX32 R7, R3, R27, 0x1, P1 ;  /* 0x0000001b03077211 */ /* 0x000fc600008f0eff */
[----:B0-----:R-:W2:Y:S01]  /*0600*/  LDL.LU.64 R8, [R1+0x1b58] ;  /* 0x001b580001087983 */ /* 0x001ea20000300a00 */
[----:B------:R-:W-:Y:S01]  /*0610*/  IMAD R19, R0, 0x11, RZ ;  /* 0x0000001100137824 */ /* 0x000fe200078e02ff */
[----:B------:R-:W-:Y:S02]  /*0620*/  IADD3 R22, P4, R25, R26, RZ ;  /* 0x0000001a19167210 */ /* 0x000fe40007f9e0ff */
[----:B------:R0:W-:Y:S04]  /*0630*/  STL.64 [R1+0x900], R16 ;  /* 0x0009001001007387 */ /* 0x0001e80000100a00 */
[----:B------:R1:W-:Y:S01]  /*0640*/  STL.64 [R1+0x728], R6 ;  /* 0x0007280601007387 */ /* 0x0003e20000100a00 */
[----:B------:R-:W-:Y:S02]  /*0650*/  LEA.HI.X.SX32 R25, R4, R27, 0x1, P6 ;  /* 0x0000001b04197211 */ /* 0x000fe400030f0eff */
[----:B------:R-:W-:-:S02]  /*0660*/  MOV R2, R22 ;  /* 0x0000001600027202 */ /* 0x000fc40000000f00 */
[----:B0-----:R-:W-:Y:S01]  /*0670*/  IADD3 R16, P2, R5, R26, RZ ;  /* 0x0000001a05107210 */ /* 0x001fe20007f5e0ff */
[----:B-1----:R-:W3:Y:S03]  /*0680*/  LDL.LU.64 R6, [R1+0x1b50] ;  /* 0x001b500001067983 */ /* 0x002ee60000300a00 */
[----:B------:R-:W-:Y:S01]  /*0690*/  LEA.HI.X.SX32 R17, R19, R27, 0x1, P2 ;  /* 0x0000001b13117211 */ /* 0x000fe200010f0eff */
[----:B------:R-:W-:Y:S01]  /*06a0*/  IMAD.MOV.U32 R13, RZ, RZ, R11 ;  /* 0x000000ffff0d7224 */ /* 0x000fe200078e000b */
[----:B------:R-:W-:Y:S01]  /*06b0*/  MOV R3, R23 ;  /* 0x0000001700037202 */ /* 0x000fe20000000f00 */
[----:B------:R-:W-:Y:S01]  /*06c0*/  STL [R1+0x3a0], R22 ;  /* 0x0003a01601007387 */ /* 0x000fe20000100800 */
[----:B------:R-:W-:-:S03]  /*06d0*/  IMAD R19, R0, 0x250, RZ ;  /* 0x0000025000137824 */ /* 0x000fc600078e02ff */
[----:B------:R-:W-:Y:S04]  /*06e0*/  STL [R1+0x3ec], R25 ;  /* 0x0003ec1901007387 */ /* 0x000fe80000100800 */
[----:B------:R2:W-:Y:S02]  /*06f0*/  STL.64 [R1+0xa88], R16 ;  /* 0x000a881001007387 */ /* 0x0005e40000100a00 */
[-C--:B--2---:R-:W-:Y:S02]  /*0700*/  IADD3 R16, P2, R8, R26.reuse, RZ ;  /* 0x0000001a08107210 */ /* 0x084fe40007f5e0ff */
[-C--:B---3--:R-:W-:Y:S02]  /*0710*/  IADD3 R22, P1, R6, R26.reuse, RZ ;  /* 0x0000001a06167210 */ /* 0x088fe40007f3e0ff */
[----:B------:R-:W-:-:S02]  /*0720*/  IADD3 R24, P6, R7, R26, RZ ;  /* 0x0000001a07187210 */ /* 0x000fc40007fde0ff */
[-C--:B------:R-:W-:Y:S02]  /*0730*/  LEA.HI.X.SX32 R23, R5, R27.reuse, 0x1, P1 ;  /* 0x0000001b05177211 */ /* 0x080fe400008f0eff */
[-C--:B------:R-:W-:Y:S02]  /*0740*/  LEA.HI.X.SX32 R25, R6, R27.reuse, 0x1, P6 ;  /* 0x0000001b06197211 */ /* 0x080fe400030f0eff */
[----:B------:R-:W-:Y:S01]  /*0750*/  LEA.HI.X.SX32 R17, R7, R27, 0x1, P2 ;  /* 0x0000001b07117211 */ /* 0x000fe200010f0eff */
[----:B------:R0:W-:Y:S04]  /*0760*/  STL.64 [R1+0xa00], R22 ;  /* 0x000a001601007387 */ /* 0x0001e80000100a00 */
[----:B0-----:R-:W2:Y:S01]  /*0770*/  LDL.LU R22, [R1+0x1b4c] ;  /* 0x001b4c0001167983 */ /* 0x001ea20000300800 */
[----:B------:R-:W-:Y:S01]  /*0780*/  MOV R4, R2 ;  /* 0x0000000200047202 */ /* 0x000fe20000000f00 */
[----:B------:R-:W-:Y:S01]  /*0790*/  IMAD R23, R0, 0x23, RZ ;  /* 0x0000002300177824 */ /* 0x000fe200078e02ff */
[----:B------:R-:W-:Y:S01]  /*07a0*/  IADD3 R2, P1, R19, R26, RZ ;  /* 0x0000001a13027210 */ /* 0x000fe20007f3e0ff */
[----:B------:R0:W-:Y:S01]  /*07b0*/  STL.64 [R1+0x8f0], R24 ;  /* 0x0008f01801007387 */ /* 0x0001e20000100a00 */
[----:B------:R-:W-:-:S03]  /*07c0*/  IMAD.MOV.U32 R5, RZ, RZ, R3 ;  /* 0x000000ffff057224 */ /* 0x000fc600078e0003 */
[----:B0-----:R-:W3:Y:S01]  /*07d0*/  LDL.LU R25, [R1+0x1b48] ;  /* 0x001b480001197983 */ /* 0x001ee20000300800 */
[----:B------:R-:W-:-:S03]  /*07e0*/  IADD3 R24, P6, R9, R26, RZ ;  /* 0x0000001a09187210 */ /* 0x000fc60007fde0ff */
[----:B------:R0:W-:Y:S04]  /*07f0*/  STL.64 [R1+0x700], R16 ;  /* 0x0007001001007387 */ /* 0x0001e80000100a00 */
[----:B0-----:R-:W4:Y:S01]  /*0800*/  LDL.LU R16, [R1+0x1b44] ;  /* 0x001b440001107983 */ /* 0x001f220000300800 */
[----:B------:R-:W-:Y:S01]  /*0810*/  LEA.HI.X.SX32 R17, R8, R27, 0x1, P5 ;  /* 0x0000001b08117211 */ /* 0x000fe200028f0eff */
[----:B------:R-:W-:Y:S01]  /*0820*/  IMAD R19, R0, 0x260, RZ ;  /* 0x0000026000137824 */ /* 0x000fe200078e02ff */
[----:B------:R-:W-:Y:S01]  /*0830*/  MOV R6, R24 ;  /* 0x0000001800067202 */ /* 0x000fe20000000f00 */
[----:B------:R0:W-:Y:S02]  /*0840*/  STL [R1+0x9f8], R24 ;  /* 0x0009f81801007387 */ /* 0x0001e40000100800 */
[----:B0-----:R-:W-:-:S02]  /*0850*/  IADD3 R24, P2, R10, R26, RZ ;  /* 0x0000001a0a187210 */ /* 0x001fc40007f5e0ff */
[----:B---3--:R-:W-:Y:S02]  /*0860*/  MOV R7, R25 ;  /* 0x0000001900077202 */ /* 0x008fe40000000f00 */
[-C--:B------:R-:W-:Y:S02]  /*0870*/  LEA.HI.X.SX32 R7, R23, R27.reuse, 0x1, P6 ;  /* 0x0000001b17077211 */ /* 0x080fe400030f0eff */
[-C--:B------:R-:W-:Y:S01]  /*0880*/  LEA.HI.X.SX32 R25, R9, R27.reuse, 0x1, P2 ;  /* 0x0000001b09197211 */ /* 0x080fe200010f0eff */
[----:B----4-:R0:W-:Y:S01]  /*0890*/  STL.64 [R1+0x3d0], R16 ;  /* 0x0003d01001007387 */ /* 0x0101e20000100a00 */
[-C--:B------:R-:W-:Y:S02]  /*08a0*/  LEA.HI.X.SX32 R23, R12, R27.reuse, 0x1, P3 ;  /* 0x0000001b0c177211 */ /* 0x080fe400018f0eff */
[----:B------:R-:W-:Y:S01]  /*08b0*/  LEA.HI.X.SX32 R5, R20, R27, 0x1, P4 ;  /* 0x0000001b14057211 */ /* 0x000fe200020f0eff */
[----:B------:R-:W-:Y:S01]  /*08c0*/  STL [R1+0x9fc], R7 ;  /* 0x0009fc0701007387 */ /* 0x000fe20000100800 */
[----:B------:R-:W-:-:S03]  /*08d0*/  IADD3 R6, P6, R19, R26, RZ ;  /* 0x0000001a13067210 */ /* 0x000fc60007fde0ff */
[----:B------:R1:W-:Y:S01]  /*08e0*/  STL.64 [R1+0x8e8], R24 ;  /* 0x0008e81801007387 */ /* 0x0003e20000100a00 */
[----:B0-----:R-:W-:-:S04]  /*08f0*/  IADD3 R16, P5, R12, R26, RZ ;  /* 0x0000001a0c107210 */ /* 0x001fc80007fbe0ff */
[----:B------:R-:W-:Y:S01]  /*0900*/  LEA.HI.X.SX32 R17, R10, R27, 0x1, P5 ;  /* 0x0000001b0a117211 */ /* 0x000fe200028f0eff */
[----:B-1----:R-:W3:Y:S01]  /*0910*/  LDL.LU R24, [R1+0x1b40] ;  /* 0x001b400001187983 */ /* 0x002ee20000300800 */
[----:B------:R-:W-:-:S03]  /*0920*/  IADD3 R8, P2, R15, R26, RZ ;  /* 0x0000001a0f087210 */ /* 0x000fc60007f5e0ff */
[----:B------:R0:W-:Y:S04]  /*0930*/  STL.64 [R1+0x6e8], R16 ;  /* 0x0006e81001007387 */ /* 0x0001e80000100a00 */
[----:B0-----:R-:W4:Y:S01]  /*0940*/  LDL.LU.64 R16, [R1+0x1b38] ;  /* 0x001b380001107983 */ /* 0x001f220000300a00 */
[----:B------:R-:W-:-:S03]  /*0950*/  IMAD R25, R0, 0x9, RZ ;  /* 0x0000000900197824 */ /* 0x000fc600078e02ff */
[----:B--2---:R0:W-:Y:S04]  /*0960*/  STL.64 [R1+0x3b8], R22 ;  /* 0x0003b81601007387 */ /* 0x0041e80000100a00 */
[----:B0-----:R-:W2:Y:S01]  /*0970*/  LDL.LU R22, [R1+0x1b34] ;  /* 0x001b340001167983 */ /* 0x001ea20000300800 */
[-C--:B------:R-:W-:Y:S01]  /*0980*/  LEA.HI.X.SX32 R9, R25, R27.reuse, 0x1, P2 ;  /* 0x0000001b19097211 */ /* 0x080fe200010f0eff */
[C---:B------:R-:W-:Y:S02]  /*0990*/  IMAD R23, R0.reuse, 0x25, RZ ;  /* 0x0000002500177824 */ /* 0x040fe400078e02ff */
[----:B------:R-:W-:Y:S01]  /*09a0*/  IMAD R25, R0, 0x270, RZ ;  /* 0x0000027000197824 */ /* 0x000fe200078e02ff */
[----:B------:R-:W-:Y:S01]  /*09b0*/  IADD3 R4, P4, R28, R26, RZ ;  /* 0x0000001a1c047210 */ /* 0x000fe20007f9e0ff */
[----:B------:R-:W-:Y:S01]  /*09c0*/  IMAD R19, R0, 0x13, RZ ;  /* 0x0000001300137824 */ /* 0x000fe200078e02ff */
[----:B------:R-:W-:Y:S01]  /*09d0*/  LEA.HI.X.SX32 R3, R28, R27, 0x1, P1 ;  /* 0x0000001b1c037211 */ /* 0x000fe200008f0eff */
[----:B------:R-:W-:-:S02]  /*09e0*/  IMAD R21, R0, 0x98, RZ ;  /* 0x0000009800157824 */ /* 0x000fc400078e02ff */
[----:B------:R-:W-:-:S05]  /*09f0*/  IMAD R14, R0, 0x130, RZ ;  /* 0x00000130000e7824 */ /* 0x000fca00078e02ff */
[----:B------:R-:W-:Y:S01]  /*0a00*/  LEA.HI.X.SX32 R7, R14, R27, 0x1, P6 ;  /* 0x0000001b0e077211 */ /* 0x000fe200030f0eff */
[----:B------:R-:W-:Y:S01]  /*0a10*/  IMAD R29, R0, 0x148, RZ ;  /* 0x00000148001d7824 */ /* 0x000fe200078e02ff */
[----:B----4-:R-:W-:-:S04]  /*0a20*/  IADD3 R10, P5, R16, R26, RZ ;  /* 0x0000001a100a7210 */ /* 0x010fc80007fbe0ff */
[----:B------:R-:W-:Y:S01]  /*0a30*/  MOV R12, R10 ;  /* 0x0000000a000c7202 */ /* 0x000fe20000000f00 */
[----:B------:R0:W-:Y:S01]  /*0a40*/  STL [R1+0xa80], R10 ;  /* 0x000a800a01007387 */ /* 0x0001e20000100800 */
[----:B------:R-:W-:-:S03]  /*0a50*/  LEA.HI.X.SX32 R13, R15, R27, 0x1, P5 ;  /* 0x0000001b0f0d7211 */ /* 0x000fc600028f0eff */
[----:B------:R1:W-:Y:S01]  /*0a60*/  STL.64 [R1+0xac8], R8 ;  /* 0x000ac80801007387 */ /* 0x0003e20000100a00 */
[-C--:B------:R-:W-:Y:S02]  /*0a70*/  IADD3 R12, P5, R20, R26.reuse, RZ ;  /* 0x0000001a140c7210 */ /* 0x080fe40007fbe0ff */
[CC--:B0-----:R-:W-:Y:S01]  /*0a80*/  IADD3 R10, P3, R17.reuse, R26.reuse, RZ ;  /* 0x0000001a110a7210 */ /* 0x0c1fe20007f7e0ff */
[----:B------:R0:W-:Y:S01]  /*0a90*/  STL [R1+0xa84], R13 ;  /* 0x000a840d01007387 */ /* 0x0001e20000100800 */
[-C--:B-1----:R-:W-:Y:S02]  /*0aa0*/  IADD3 R8, P2, R18, R26.reuse, RZ ;  /* 0x0000001a12087210 */ /* 0x082fe40007f5e0ff */
[-C--:B------:R-:W-:Y:S02]  /*0ab0*/  LEA.HI.X.SX32 R11, R16, R27.reuse, 0x1, P3 ;  /* 0x0000001b100b7211 */ /* 0x080fe400018f0eff */
[-C--:B------:R-:W-:Y:S02]  /*0ac0*/  LEA.HI.X.SX32 R9, R17, R27.reuse, 0x1, P2 ;  /* 0x0000001b11097211 */ /* 0x080fe400010f0eff */
[----:B0-----:R-:W-:Y:S01]  /*0ad0*/  LEA.HI.X.SX32 R13, R18, R27, 0x1, P5 ;  /* 0x0000001b120d7211 */ /* 0x001fe200028f0eff */
[----:B------:R-:W-:Y:S04]  /*0ae0*/  STL.64 [R1+0x9f0], R10 ;  /* 0x0009f00a01007387 */ /* 0x000fe80000100a00 */
[----:B------:R2:W-:Y:S04]  /*0af0*/  STL.64 [R1+0x8d8], R8 ;  /* 0x0008d80801007387 */ /* 0x0005e80000100a00 */
[----:B------:R3:W-:Y:S01]  /*0b00*/  STL.64 [R1+0x6c8], R12 ;  /* 0x0006c80c01007387 */ /* 0x0007e20000100a00 */
[----:B--2---:R-:W-:-:S02]  /*0b10*/  IADD3 R8, P2, R22, R26, RZ ;  /* 0x0000001a16087210 */ /* 0x004fc40007f5e0ff */
[-C--:B---3--:R-:W-:Y:S02]  /*0b20*/  IADD3 R12, P5, R24, R26.reuse, RZ ;  /* 0x0000001a180c7210 */ /* 0x088fe40007fbe0ff */
[-C--:B------:R-:W-:Y:S01]  /*0b30*/  LEA.HI.X.SX32 R9, R23, R27.reuse, 0x1, P2 ;  /* 0x0000001b17097211 */ /* 0x080fe200010f0eff */
[----:B------:R-:W-:Y:S01]  /*0b40*/  IMAD R23, R0, 0x26, RZ ;  /* 0x0000002600177824 */ /* 0x000fe200078e02ff */
[-C--:B------:R-:W-:Y:S02]  /*0b50*/  LEA.HI.X.SX32 R13, R22, R27.reuse, 0x1, P5 ;  /* 0x0000001b160d7211 */ /* 0x080fe400028f0eff */
[----:B------:R-:W-:Y:S01]  /*0b60*/  IADD3 R10, P3, R25, R26, RZ ;  /* 0x0000001a190a7210 */ /* 0x000fe20007f7e0ff */
[----:B------:R-:W-:Y:S01]  /*0b70*/  IMAD R25, R0, 0x280, RZ ;  /* 0x0000028000197824 */ /* 0x000fe200078e02ff */
[----:B------:R0:W-:Y:S04]  /*0b80*/  STL [R1+0x3a4], R5 ;  /* 0x0003a40501007387 */ /* 0x0001e80000100800 */
[----:B------:R1:W-:Y:S04]  /*0b90*/  STL.64 [R1+0x9e8], R8 ;  /* 0x0009e80801007387 */ /* 0x0003e80000100a00 */
[----:B------:R2:W-:Y:S01]  /*0ba0*/  STL.64 [R1+0x8c8], R12 ;  /* 0x0008c80c01007387 */ /* 0x0005e20000100a00 */
[----:B0-----:R-:W-:-:S02]  /*0bb0*/  LEA.HI.X.SX32 R5, R24, R27, 0x1, P4 ;  /* 0x0000001b18057211 */ /* 0x001fc400020f0eff */
[-C--:B-1----:R-:W-:Y:S01]  /*0bc0*/  IADD3 R8, P2, R25, R26.reuse, RZ ;  /* 0x0000001a19087210 */ /* 0x082fe20007f5e0ff */
[----:B------:R-:W-:Y:S01]  /*0bd0*/  IMAD R25, R0, 0x4c, RZ ;  /* 0x0000004c00197824 */ /* 0x000fe200078e02ff */
[-C--:B--2---:R-:W-:Y:S01]  /*0be0*/  IADD3 R12, P5, R23, R26.reuse, RZ ;  /* 0x0000001a170c7210 */ /* 0x084fe20007fbe0ff */
[----:B------:R0:W-:Y:S03]  /*0bf0*/  STL.64 [R1+0x6b0], R4 ;  /* 0x0006b00401007387 */ /* 0x0001e60000100a00 */
[----:B------:R-:W-:Y:S01]  /*0c00*/  LEA.HI.X.SX32 R13, R19, R27, 0x1, P5 ;  /* 0x0000001b130d7211 */ /* 0x000fe200028f0eff */
[----:B------:R1:W-:Y:S04]  /*0c10*/  STL.64 [R1+0x388], R2 ;  /* 0x0003880201007387 */ /* 0x0003e80000100a00 */
[----:B------:R2:W-:Y:S01]  /*0c20*/  STL.64 [R1+0xa78], R12 ;  /* 0x000a780c01007387 */ /* 0x0005e20000100a00 */
[----:B0-----:R-:W-:-:S02]  /*0c30*/  IADD3 R4, P4, R25, R26, RZ ;  /* 0x0000001a19047210 */ /* 0x001fc40007f9e0ff */
[-C--:B-1----:R-:W-:Y:S02]  /*0c40*/  IADD3 R2, P1, R21, R26.reuse, RZ ;  /* 0x0000001a15027210 */ /* 0x082fe40007f3e0ff */
[-C--:B------:R-:W-:Y:S02]  /*0c50*/  LEA.HI.X.SX32 R5, R23, R27.reuse, 0x1, P4 ;  /* 0x0000001b17057211 */ /* 0x080fe400020f0eff */
[----:B--2---:R-:W-:Y:S01]  /*0c60*/  IADD3 R12, P5, R14, R26, RZ ;  /* 0x0000001a0e0c7210 */ /* 0x004fe20007fbe0ff */
[C---:B------:R-:W-:Y:S01]  /*0c70*/  IMAD R19, R0.reuse, 0x290, RZ ;  /* 0x0000029000137824 */ /* 0x040fe200078e02ff */
[-C--:B------:R-:W-:Y:S01]  /*0c80*/  LEA.HI.X.SX32 R3, R25, R27.reuse, 0x1, P1 ;  /* 0x0000001b19037211 */ /* 0x080fe200008f0eff */
[C---:B------:R-:W-:Y:S01]  /*0c90*/  IMAD R23, R0.reuse, 0x4e, RZ ;  /* 0x0000004e00177824 */ /* 0x040fe200078e02ff */
[----:B------:R-:W-:Y:S01]  /*0ca0*/  LEA.HI.X.SX32 R13, R21, R27, 0x1, P5 ;  /* 0x0000001b150d7211 */ /* 0x000fe200028f0eff */
[C---:B------:R-:W-:Y:S01]  /*0cb0*/  IMAD R25, R0.reuse, 0x9c, RZ ;  /* 0x0000009c00197824 */ /* 0x040fe200078e02ff */
[----:B------:R0:W-:Y:S01]  /*0cc0*/  STL.64 [R1+0x9e0], R4 ;  /* 0x0009e00401007387 */ /* 0x0001e20000100a00 */
[----:B------:R-:W-:-:S03]  /*0cd0*/  IMAD R21, R0, 0x27, RZ ;  /* 0x0000002700157824 */ /* 0x000fc600078e02ff */
[----:B------:R1:W-:Y:S04]  /*0ce0*/  STL.64 [R1+0x8b8], R2 ;  /* 0x0008b80201007387 */ /* 0x0003e80000100a00 */
[----:B------:R2:W-:Y:S01]  /*0cf0*/  STL.64 [R1+0x690], R12 ;  /* 0x0006900c01007387 */ /* 0x0005e20000100a00 */
[-C--:B0-----:R-:W-:Y:S01]  /*0d00*/  IADD3 R4, P4, R19, R26.reuse, RZ ;  /* 0x0000001a13047210 */ /* 0x081fe20007f9e0ff */
[C---:B------:R-:W-:Y:S01]  /*0d10*/  IMAD R19, R0.reuse, 0x138, RZ ;  /* 0x0000013800137824 */ /* 0x040fe200078e02ff */
[-C--:B-1----:R-:W-:Y:S01]  /*0d20*/  IADD3 R2, P1, R23, R26.reuse, RZ ;  /* 0x0000001a17027210 */ /* 0x082fe20007f3e0ff */
[C---:B------:R-:W-:Y:S01]  /*0d30*/  IMAD R14, R0.reuse, 0x2a0, RZ ;  /* 0x000002a0000e7824 */ /* 0x040fe200078e02ff */
[----:B--2---:R-:W-:Y:S01]  /*0d40*/  IADD3 R12, P5, R25, R26, RZ ;  /* 0x0000001a190c7210 */ /* 0x004fe20007fbe0ff */
[----:B------:R0:W-:Y:S01]  /*0d50*/  STL.64 [R1+0x370], R6 ;  /* 0x0003700601007387 */ /* 0x0001e20000100a00 */
[-C--:B------:R-:W-:Y:S01]  /*0d60*/  LEA.HI.X.SX32 R3, R21, R27.reuse, 0x1, P1 ;  /* 0x0000001b15037211 */ /* 0x080fe200008f0eff */
[C---:B------:R-:W-:Y:S01]  /*0d70*/  IMAD R21, R0.reuse, 0xa, RZ ;  /* 0x0000000a00157824 */ /* 0x040fe200078e02ff */
[----:B------:R-:W-:Y:S01]  /*0d80*/  LEA.HI.X.SX32 R13, R23, R27, 0x1, P5 ;  /* 0x0000001b170d7211 */ /* 0x000fe200028f0eff */
[----:B------:R-:W-:-:S02]  /*0d90*/  IMAD R23, R0, 0x5, RZ ;  /* 0x0000000500177824 */ /* 0x000fc400078e02ff */
[----:B------:R1:W-:Y:S01]  /*0da0*/  STL.64 [R1+0x9d8], R2 ;  /* 0x0009d80201007387 */ /* 0x0003e20000100a00 */
[CC--:B------:R-:W-:Y:S02]  /*0db0*/  LEA.HI.X.SX32 R11, R19.reuse, R27.reuse, 0x1, P3 ;  /* 0x0000001b130b7211 */ /* 0x0c0fe400018f0eff */
[-C--:B0-----:R-:W-:Y:S01]  /*0dc0*/  IADD3 R6, P6, R19, R26.reuse, RZ ;  /* 0x0000001a13067210 */ /* 0x081fe20007fde0ff */
[----:B------:R0:W-:Y:S03]  /*0dd0*/  STL.64 [R1+0x8b0], R12 ;  /* 0x0008b00c01007387 */ /* 0x0001e60000100a00 */
[----:B------:R-:W-:Y:S02]  /*0de0*/  LEA.HI.X.SX32 R7, R25, R27, 0x1, P6 ;  /* 0x0000001b19077211 */ /* 0x000fe400030f0eff */
[----:B-1----:R-:W-:Y:S01]  /*0df0*/  IADD3 R2, P1, R14, R26, RZ ;  /* 0x0000001a0e027210 */ /* 0x002fe20007f3e0ff */
[----:B------:R-:W-:-:S02]  /*0e00*/  IMAD R14, R0, 0x14, RZ ;  /* 0x00000014000e7824 */ /* 0x000fc400078e02ff */
[----:B------:R-:W-:Y:S01]  /*0e10*/  IMAD R25, R0, 0x28, RZ ;  /* 0x0000002800197824 */ /* 0x000fe200078e02ff */
[----:B------:R1:W-:Y:S01]  /*0e20*/  STL.64 [R1+0x678], R6 ;  /* 0x0006780601007387 */ /* 0x0003e20000100a00 */
[----:B0-----:R-:W-:-:S03]  /*0e30*/  IADD3 R12, P5, R21, R26, RZ ;  /* 0x0000001a150c7210 */ /* 0x001fc60007fbe0ff */
[----:B------:R0:W-:Y:S01]  /*0e40*/  STL.64 [R1+0x358], R10 ;  /* 0x0003580a01007387 */ /* 0x0001e20000100a00 */
[-C--:B------:R-:W-:Y:S01]  /*0e50*/  LEA.HI.X.SX32 R13, R23, R27.reuse, 0x1, P5 ;  /* 0x0000001b170d7211 */ /* 0x080fe200028f0eff */
[----:B------:R-:W-:Y:S01]  /*0e60*/  IMAD R19, R0, 0x50, RZ ;  /* 0x0000005000137824 */ /* 0x000fe200078e02ff */
[-C--:B-1----:R-:W-:Y:S02]  /*0e70*/  IADD3 R6, P6, R14, R26.reuse, RZ ;  /* 0x0000001a0e067210 */ /* 0x082fe40007fde0ff */
[-C--:B0-----:R-:W-:Y:S01]  /*0e80*/  IADD3 R10, P3, R25, R26.reuse, RZ ;  /* 0x0000001a190a7210 */ /* 0x081fe20007f7e0ff */
[----:B------:R-:W-:Y:S01]  /*0e90*/  IMAD R23, R0, 0xa0, RZ ;  /* 0x000000a000177824 */ /* 0x000fe200078e02ff */
[-C--:B------:R-:W-:Y:S01]  /*0ea0*/  LEA.HI.X.SX32 R7, R21, R27.reuse, 0x1, P6 ;  /* 0x0000001b15077211 */ /* 0x080fe200030f0eff */
[----:B------:R0:W-:Y:S01]  /*0eb0*/  STL.64 [R1+0xae8], R12 ;  /* 0x000ae80c01007387 */ /* 0x0001e20000100a00 */
[-C--:B------:R-:W-:Y:S02]  /*0ec0*/  LEA.HI.X.SX32 R11, R14, R27.reuse, 0x1, P3 ;  /* 0x0000001b0e0b7211 */ /* 0x080fe400018f0eff */
[----:B------:R-:W-:Y:S01]  /*0ed0*/  IADD3 R16, P5, R19, R26, RZ ;  /* 0x0000001a13107210 */ /* 0x000fe20007fbe0ff */
[----:B------:R1:W-:Y:S04]  /*0ee0*/  STL.64 [R1+0xac0], R6 ;  /* 0x000ac00601007387 */ /* 0x0003e80000100a00 */
[----:B------:R2:W-:Y:S01]  /*0ef0*/  STL.64 [R1+0xa70], R10 ;  /* 0x000a700a01007387 */ /* 0x0005e20000100a00 */
[----:B0-----:R-:W-:Y:S01]  /*0f00*/  IMAD R13, R0, 0x140, RZ ;  /* 0x00000140000d7824 */ /* 0x001fe200078e02ff */
[----:B------:R-:W-:-:S02]  /*0f10*/  LEA.HI.X.SX32 R17, R25, R27, 0x1, P5 ;  /* 0x0000001b19117211 */ /* 0x000fc400028f0eff */
[-C--:B-1----:R-:W-:Y:S02]  /*0f20*/  IADD3 R6, P6, R23, R26.reuse, RZ ;  /* 0x0000001a17067210 */ /* 0x082fe40007fde0ff */
[-C--:B--2---:R-:W-:Y:S01]  /*0f30*/  IADD3 R10, P3, R13, R26.reuse, RZ ;  /* 0x0000001a0d0a7210 */ /* 0x084fe20007f7e0ff */
[C---:B------:R-:W-:Y:S01]  /*0f40*/  IMAD R25, R0.reuse, 0x52, RZ ;  /* 0x0000005200197824 */ /* 0x040fe200078e02ff */
[-C--:B------:R-:W-:Y:S01]  /*0f50*/  LEA.HI.X.SX32 R7, R19, R27.reuse, 0x1, P6 ;  /* 0x0000001b13077211 */ /* 0x080fe200030f0eff */
[C---:B------:R-:W-:Y:S01]  /*0f60*/  IMAD R19, R0.reuse, 0xa4, RZ ;  /* 0x000000a400137824 */ /* 0x040fe200078e02ff */
[-C--:B------:R-:W-:Y:S01]  /*0f70*/  LEA.HI.X.SX32 R11, R23, R27.reuse, 0x1, P3 ;  /* 0x0000001b170b7211 */ /* 0x080fe200018f0eff */
[----:B------:R-:W-:Y:S01]  /*0f80*/  STL.64 [R1+0x9d0], R16 ;  /* 0x0009d01001007387 */ /* 0x000fe20000100a00 */
[----:B------:R-:W-:Y:S01]  /*0f90*/  IMAD R23, R0, 0x29, RZ ;  /* 0x0000002900177824 */ /* 0x000fe200078e02ff */
[----:B------:R-:W-:Y:S02]  /*0fa0*/  LEA.HI.X.SX32 R9, R13, R27, 0x1, P2 ;  /* 0x0000001b0d097211 */ /* 0x000fe400010f0eff */
[----:B------:R0:W-:Y:S04]  /*0fb0*/  STL.64 [R1+0x8a0], R6 ;  /* 0x0008a00601007387 */ /* 0x0001e80000100a00 */
[----:B------:R1:W-:Y:S04]  /*0fc0*/  STL.64 [R1+0x658], R10 ;  /* 0x0006580a01007387 */ /* 0x0003e80000100a00 */
[----:B------:R2:W-:Y:S01]  /*0fd0*/  STL.64 [R1+0x340], R8 ;  /* 0x0003400801007387 */ /* 0x0005e20000100a00 */
[----:B0-----:R-:W-:-:S02]  /*0fe0*/  IADD3 R6, P6, R25, R26, RZ ;  /* 0x0000001a19067210 */ /* 0x001fc40007fde0ff */
[-C--:B-1----:R-:W-:Y:S02]  /*0ff0*/  IADD3 R10, P3, R19, R26.reuse, RZ ;  /* 0x0000001a130a7210 */ /* 0x082fe40007f7e0ff */
[-C--:B------:R-:W-:Y:S01]  /*1000*/  LEA.HI.X.SX32 R7, R23, R27.reuse, 0x1, P6 ;  /* 0x0000001b17077211 */ /* 0x080fe200030f0eff */
[C---:B------:R-:W-:Y:S01]  /*1010*/  IMAD R23, R0.reuse, 0x2a, RZ ;  /* 0x0000002a00177824 */ /* 0x040fe200078e02ff */
[----:B--2---:R-:W-:Y:S02]  /*1020*/  IADD3 R8, P2, R29, R26, RZ ;  /* 0x0000001a1d087210 */ /* 0x004fe40007f5e0ff */
[-C--:B------:R-:W-:Y:S01]  /*1030*/  LEA.HI.X.SX32 R11, R25, R27.reuse, 0x1, P3 ;  /* 0x0000001b190b7211 */ /* 0x080fe200018f0eff */
[C---:B------:R-:W-:Y:S01]  /*1040*/  IMAD R13, R0.reuse, 0x2c0, RZ ;  /* 0x000002c0000d7824 */ /* 0x040fe200078e02ff */
[----:B------:R0:W-:Y:S01]  /*1050*/  STL.64 [R1+0x9c8], R6 ;  /* 0x0009c80601007387 */ /* 0x0001e20000100a00 */
[----:B------:R-:W-:Y:S01]  /*1060*/  LEA.HI.X.SX32 R9, R19, R27, 0x1, P2 ;  /* 0x0000001b13097211 */ /* 0x000fe200010f0eff */
[----:B------:R-:W-:-:S02]  /*1070*/  IMAD R19, R0, 0x15, RZ ;  /* 0x0000001500137824 */ /* 0x000fc400078e02ff */
[----:B------:R1:W-:Y:S01]  /*1080*/  STL.64 [R1+0x890], R10 ;  /* 0x0008900a01007387 */ /* 0x0003e20000100a00 */
[C---:B------:R-:W-:Y:S01]  /*1090*/  IMAD R25, R0.reuse, 0x54, RZ ;  /* 0x0000005400197824 */ /* 0x040fe200078e02ff */
[-C--:B------:R-:W-:Y:S01]  /*10a0*/  LEA.HI.X.SX32 R5, R29, R27.reuse, 0x1, P4 ;  /* 0x0000001b1d057211 */ /* 0x080fe200020f0eff */
[C---:B------:R-:W-:Y:S01]  /*10b0*/  IMAD R21, R0.reuse, 0x150, RZ ;  /* 0x0000015000157824 */ /* 0x040fe200078e02ff */
[----:B------:R2:W-:Y:S01]  /*10c0*/  STL.64 [R1+0x640], R8 ;  /* 0x0006400801007387 */ /* 0x0005e20000100a00 */
[-C--:B0-----:R-:W-:Y:S01]  /*10d0*/  IADD3 R6, P6, R13, R26.reuse, RZ ;  /* 0x0000001a0d067210 */ /* 0x081fe20007fde0ff */
[----:B------:R-:W-:Y:S01]  /*10e0*/  IMAD R13, R0, 0xa8, RZ ;  /* 0x000000a8000d7824 */ /* 0x000fe200078e02ff */
[----:B-1----:R-:W-:Y:S01]  /*10f0*/  IADD3 R10, P3, R23, R26, RZ ;  /* 0x0000001a170a7210 */ /* 0x002fe20007f7e0ff */
[----:B------:R0:W-:Y:S03]  /*1100*/  STL.64 [R1+0x328], R4 ;  /* 0x0003280401007387 */ /* 0x0001e60000100a00 */
[----:B------:R-:W-:-:S02]  /*1110*/  LEA.HI.X.SX32 R11, R19, R27, 0x1, P3 ;  /* 0x0000001b130b7211 */ /* 0x000fc400018f0eff */
[-C--:B--2---:R-:W-:Y:S01]  /*1120*/  IADD3 R8, P2, R25, R26.reuse, RZ ;  /* 0x0000001a19087210 */ /* 0x084fe20007f5e0ff */
[C---:B------:R-:W-:Y:S02]  /*1130*/  IMAD R19, R0.reuse, 0x2d0, RZ ;  /* 0x000002d000137824 */ /* 0x040fe400078e02ff */
[----:B------:R1:W-:Y:S01]  /*1140*/  STL.64 [R1+0xa68], R10 ;  /* 0x000a680a01007387 */ /* 0x0003e20000100a00 */
[----:B------:R-:W-:Y:S02]  /*1150*/  LEA.HI.X.SX32 R9, R23, R27, 0x1, P2 ;  /* 0x0000001b17097211 */ /* 0x000fe400010f0eff */
[----:B0-----:R-:W-:Y:S01]  /*1160*/  IADD3 R4, P4, R13, R26, RZ ;  /* 0x0000001a0d047210 */ /* 0x001fe20007f9e0ff */
[----:B------:R-:W-:-:S03]  /*1170*/  IMAD R23, R0, 0x56, RZ ;  /* 0x0000005600177824 */ /* 0x000fc600078e02ff */
[-C--:B------:R-:W-:Y:S02]  /*1180*/  LEA.HI.X.SX32 R5, R25, R27.reuse, 0x1, P4 ;  /* 0x0000001b19057211 */ /* 0x080fe400020f0eff */
[-C--:B-1----:R-:W-:Y:S01]  /*1190*/  IADD3 R10, P3, R21, R26.reuse, RZ ;  /* 0x0000001a150a7210 */ /* 0x082fe20007f7e0ff */
[----:B------:R0:W-:Y:S01]  /*11a0*/  STL.64 [R1+0x9c0], R8 ;  /* 0x0009c00801007387 */ /* 0x0001e20000100a00 */
[C---:B------:R-:W-:Y:S02]  /*11b0*/  IMAD R25, R0.reuse, 0xac, RZ ;  /* 0x000000ac00197824 */ /* 0x040fe400078e02ff */
[-C--:B------:R-:W-:Y:S01]  /*11c0*/  LEA.HI.X.SX32 R11, R13, R27.reuse, 0x1, P3 ;  /* 0x0000001b0d0b7211 */ /* 0x080fe200018f0eff */
[----:B------:R1:W-:Y:S01]  /*11d0*/  STL.64 [R1+0x880], R4 ;  /* 0x0008800401007387 */ /* 0x0003e20000100a00 */
[-C--:B------:R-:W-:Y:S01]  /*11e0*/  LEA.HI.X.SX32 R3, R21, R27.reuse, 0x1, P1 ;  /* 0x0000001b15037211 */ /* 0x080fe200008f0eff */
[C---:B------:R-:W-:Y:S02]  /*11f0*/  IMAD R13, R0.reuse, 0x2b, RZ ;  /* 0x0000002b000d7824 */ /* 0x040fe400078e02ff */
[----:B------:R2:W-:Y:S01]  /*1200*/  STL.64 [R1+0x620], R10 ;  /* 0x0006200a01007387 */ /* 0x0005e20000100a00 */
[-C--:B0-----:R-:W-:Y:S01]  /*1210*/  IADD3 R8, P2, R19, R26.reuse, RZ ;  /* 0x0000001a13087210 */ /* 0x081fe20007f5e0ff */
[C---:B------:R-:W-:Y:S01]  /*1220*/  IMAD R19, R0.reuse, 0x158, RZ ;  /* 0x0000015800137824 */ /* 0x040fe200078e02ff */
[-C--:B-1----:R-:W-:Y:S01]  /*1230*/  IADD3 R4, P4, R23, R26.reuse, RZ ;  /* 0x0000001a17047210 */ /* 0x082fe20007f9e0ff */
[C---:B------:R-:W-:Y:S01]  /*1240*/  IMAD R14, R0.reuse, 0x2b0, RZ ;  /* 0x000002b0000e7824 */ /* 0x040fe200078e02ff */
[----:B------:R0:W-:Y:S01]  /*1250*/  STL.64 [R1+0x310], R2 ;  /* 0x0003100201007387 */ /* 0x0001e20000100a00 */
[----:B--2---:R-:W-:Y:S01]  /*1260*/  IADD3 R10, P3, R25, R26, RZ ;  /* 0x0000001a190a7210 */ /* 0x004fe20007f7e0ff */
[C---:B------:R-:W-:Y:S01]  /*1270*/  IMAD R21, R0.reuse, 0x2e0, RZ ;  /* 0x000002e000157824 */ /* 0x040fe200078e02ff */
[-C--:B------:R-:W-:Y:S01]  /*1280*/  LEA.HI.X.SX32 R5, R13, R27.reuse, 0x1, P4 ;  /* 0x0000001b0d057211 */ /* 0x080fe200020f0eff */
[----:B------:R-:W-:Y:S01]  /*1290*/  IMAD R13, R0, 0x16, RZ ;  /* 0x00000016000d7824 */ /* 0x000fe200078e02ff */
[----:B------:R-:W-:-:S02]  /*12a0*/  LEA.HI.X.SX32 R11, R23, R27, 0x1, P3 ;  /* 0x0000001b170b7211 */ /* 0x000fc400018f0eff */
[-C--:B------:R-:W-:Y:S02]  /*12b0*/  IADD3 R14, P5, R14, R26.reuse, RZ ;  /* 0x0000001a0e0e7210 */ /* 0x080fe40007fbe0ff */
[----:B0-----:R-:W-:Y:S01]  /*12c0*/  IADD3 R2, P1, R19, R26, RZ ;  /* 0x0000001a13027210 */ /* 0x001fe20007f3e0ff */
[----:B------:R0:W-:Y:S01]  /*12d0*/  STL.64 [R1+0x9b8], R4 ;  /* 0x0009b80401007387 */ /* 0x0001e20000100a00 */
[----:B------:R-:W-:Y:S02]  /*12e0*/  IMAD R23, R0, 0x2c, RZ ;  /* 0x0000002c00177824 */ /* 0x000fe400078e02ff */
[-C--:B------:R-:W-:Y:S01]  /*12f0*/  LEA.HI.X.SX32 R3, R25, R27.reuse, 0x1, P1 ;  /* 0x0000001b19037211 */ /* 0x080fe200008f0eff */
[----:B------:R1:W-:Y:S01]  /*1300*/  STL.64 [R1+0x878], R10 ;  /* 0x0008780a01007387 */ /* 0x0003e20000100a00 */
[----:B------:R-:W-:-:S03]  /*1310*/  LEA.HI.X.SX32 R15, R19, R27, 0x1, P5 ;  /* 0x0000001b130f7211 */ /* 0x000fc600028f0eff */
[----:B------:R2:W-:Y:S01]  /*1320*/  STL.64 [R1+0x608], R2 ;  /* 0x0006080201007387 */ /* 0x0005e20000100a00 */
[-C--:B0-----:R-:W-:Y:S01]  /*1330*/  IADD3 R4, P4, R21, R26.reuse, RZ ;  /* 0x0000001a15047210 */ /* 0x081fe20007f9e0ff */
[C---:B------:R-:W-:Y:S01]  /*1340*/  IMAD R21, R0.reuse, 0xb, RZ ;  /* 0x0000000b00157824 */ /* 0x040fe200078e02ff */
[-C--:B-1----:R-:W-:Y:S01]  /*1350*/  IADD3 R10, P3, R13, R26.reuse, RZ ;  /* 0x0000001a0d0a7210 */ /* 0x082fe20007f7e0ff */
[C---:B------:R-:W-:Y:S01]  /*1360*/  IMAD R25, R0.reuse, 0x58, RZ ;  /* 0x0000005800197824 */ /* 0x040fe200078e02ff */
[----:B------:R0:W-:Y:S01]  /*1370*/  STL.64 [R1+0x2f8], R14 ;  /* 0x0002f80e01007387 */ /* 0x0001e20000100a00 */
[----:B--2---:R-:W-:Y:S02]  /*1380*/  IADD3 R2, P1, R23, R26, RZ ;  /* 0x0000001a17027210 */ /* 0x004fe40007f3e0ff */
[-C--:B------:R-:W-:Y:S01]  /*1390*/  LEA.HI.X.SX32 R11, R21, R27.reuse, 0x1, P3 ;  /* 0x0000001b150b7211 */ /* 0x080fe200018f0eff */
[----:B------:R-:W-:Y:S01]  /*13a0*/  IMAD R19, R0, 0x160, RZ ;  /* 0x0000016000137824 */ /* 0x000fe200078e02ff */
[----:B------:R-:W-:-:S02]  /*13b0*/  LEA.HI.X.SX32 R3, R13, R27, 0x1, P1 ;  /* 0x0000001b0d037211 */ /* 0x000fc400008f0eff */
[-C--:B------:R-:W-:Y:S01]  /*13c0*/  IADD3 R16, P5, R25, R26.reuse, RZ ;  /* 0x0000001a19107210 */ /* 0x080fe20007fbe0ff */
[C---:B0-----:R-:W-:Y:S01]  /*13d0*/  IMAD R14, R0.reuse, 0xb0, RZ ;  /* 0x000000b0000e7824 */ /* 0x041fe200078e02ff */
[----:B------:R0:W-:Y:S02]  /*13e0*/  STL.64 [R1+0xab8], R10 ;  /* 0x000ab80a01007387 */ /* 0x0001e40000100a00 */
[----:B------:R-:W-:Y:S02]  /*13f0*/  LEA.HI.X.SX32 R17, R23, R27, 0x1, P5 ;  /* 0x0000001b17117211 */ /* 0x000fe400028f0eff */
[----:B------:R1:W-:Y:S01]  /*1400*/  STL.64 [R1+0xa60], R2 ;  /* 0x000a600201007387 */ /* 0x0003e20000100a00 */
[----:B------:R-:W-:Y:S01]  /*1410*/  IMAD R23, R0, 0x5a, RZ ;  /* 0x0000005a00177824 */ /* 0x000fe200078e02ff */
[-C--:B0-----:R-:W-:Y:S02]  /*1420*/  IADD3 R10, P3, R14, R26.reuse, RZ ;  /* 0x0000001a0e0a7210 */ /* 0x081fe40007f7e0ff */
[----:B-1----:R-:W-:-:S02]  /*1430*/  IADD3 R2, P1, R19, R26, RZ ;  /* 0x0000001a13027210 */ /* 0x002fc40007f3e0ff */
[-C--:B------:R-:W-:Y:S01]  /*1440*/  LEA.HI.X.SX32 R11, R25, R27.reuse, 0x1, P3 ;  /* 0x0000001b190b7211 */ /* 0x080fe200018f0eff */
[----:B------:R-:W-:Y:S01]  /*1450*/  IMAD R25, R0, 0xb4, RZ ;  /* 0x000000b400197824 */ /* 0x000fe200078e02ff */
[-C--:B------:R-:W-:Y:S01]  /*1460*/  LEA.HI.X.SX32 R3, R14, R27.reuse, 0x1, P1 ;  /* 0x0000001b0e037211 */ /* 0x080fe200008f0eff */
[----:B------:R-:W-:Y:S01]  /*1470*/  STL.64 [R1+0x9b0], R16 ;  /* 0x0009b01001007387 */ /* 0x000fe20000100a00 */
[C---:B------:R-:W-:Y:S01]  /*1480*/  IMAD R14, R0.reuse, 0x2d, RZ ;  /* 0x0000002d000e7824 */ /* 0x040fe200078e02ff */
[----:B------:R-:W-:Y:S02]  /*1490*/  LEA.HI.X.SX32 R7, R19, R27, 0x1, P6 ;  /* 0x0000001b13077211 */ /* 0x000fe400030f0eff */
[----:B------:R0:W-:Y:S01]  /*14a0*/  STL.64 [R1+0x868], R10 ;  /* 0x0008680a01007387 */ /* 0x0001e20000100a00 */
[----:B------:R-:W-:-:S03]  /*14b0*/  IMAD R29, R0, 0x168, RZ ;  /* 0x00000168001d7824 */ /* 0x000fc600078e02ff */
[----:B------:R1:W-:Y:S01]  /*14c0*/  STL.64 [R1+0x5e8], R2 ;  /* 0x0005e80201007387 */ /* 0x0003e20000100a00 */
[----:B------:R-:W-:Y:S01]  /*14d0*/  IMAD R19, R0, 0x300, RZ ;  /* 0x0000030000137824 */ /* 0x000fe200078e02ff */
[-C--:B0-----:R-:W-:Y:S02]  /*14e0*/  IADD3 R10, P3, R23, R26.reuse, RZ ;  /* 0x0000001a170a7210 */ /* 0x081fe40007f7e0ff */
[----:B------:R0:W-:Y:S01]  /*14f0*/  STL.64 [R1+0x2e0], R6 ;  /* 0x0002e00601007387 */ /* 0x0001e20000100a00 */
[-C--:B-1----:R-:W-:Y:S02]  /*1500*/  IADD3 R2, P1, R25, R26.reuse, RZ ;  /* 0x0000001a19027210 */ /* 0x082fe40007f3e0ff */
[-C--:B------:R-:W-:Y:S01]  /*1510*/  LEA.HI.X.SX32 R11, R14, R27.reuse, 0x1, P3 ;  /* 0x0000001b0e0b7211 */ /* 0x080fe200018f0eff */
[C---:B------:R-:W-:Y:S01]  /*1520*/  IMAD R14, R0.reuse, 0x2e, RZ ;  /* 0x0000002e000e7824 */ /* 0x040fe200078e02ff */
[----:B------:R-:W-:Y:S02]  /*1530*/  LEA.HI.X.SX32 R3, R23, R27, 0x1, P1 ;  /* 0x0000001b17037211 */ /* 0x000fe400008f0eff */
[----:B0-----:R-:W-:Y:S01]  /*1540*/  IADD3 R6, P6, R29, R26, RZ ;  /* 0x0000001a1d067210 */ /* 0x001fe20007fde0ff */
[----:B------:R0:W-:Y:S01]  /*1550*/  STL.64 [R1+0x9a8], R10 ;  /* 0x0009a80a01007387 */ /* 0x0001e20000100a00 */
[----:B------:R-:W-:-:S02]  /*1560*/  IMAD R23, R0, 0x5c, RZ ;  /* 0x0000005c00177824 */ /* 0x000fc400078e02ff */
[-C--:B------:R-:W-:Y:S01]  /*1570*/  LEA.HI.X.SX32 R7, R25, R27.reuse, 0x1, P6 ;  /* 0x0000001b19077211 */ /* 0x080fe200030f0eff */
[----:B------:R1:W-:Y:S01]  /*1580*/  STL.64 [R1+0x858], R2 ;  /* 0x0008580201007387 */ /* 0x0003e20000100a00 */
[-C--:B------:R-:W-:Y:S01]  /*1590*/  LEA.HI.X.SX32 R9, R29, R27.reuse, 0x1, P2 ;  /* 0x0000001b1d097211 */ /* 0x080fe200010f0eff */
[C---:B------:R-:W-:Y:S01]  /*15a0*/  IMAD R25, R0.reuse, 0xb8, RZ ;  /* 0x000000b800197824 */ /* 0x040fe200078e02ff */
[-C--:B0-----:R-:W-:Y:S01]  /*15b0*/  IADD3 R10, P3, R19, R26.reuse, RZ ;  /* 0x0000001a130a7210 */ /* 0x081fe20007f7e0ff */
[----:B------:R-:W-:Y:S01]  /*15c0*/  IMAD R19, R0, 0x17, RZ ;  /* 0x0000001700137824 */ /* 0x000fe200078e02ff */
[-C--:B-1----:R-:W-:Y:S01]  /*15d0*/  IADD3 R2, P1, R14, R26.reuse, RZ ;  /* 0x0000001a0e027210 */ /* 0x082fe20007f3e0ff */
[----:B------:R0:W-:Y:S01]  /*15e0*/  STL.64 [R1+0x5d0], R6 ;  /* 0x0005d00601007387 */ /* 0x0001e20000100a00 */
[C---:B------:R-:W-:Y:S02]  /*15f0*/  IMAD R21, R0.reuse, 0x170, RZ ;  /* 0x0000017000157824 */ /* 0x040fe400078e02ff */
[----:B------:R-:W-:Y:S01]  /*1600*/  LEA.HI.X.SX32 R3, R19, R27, 0x1, P1 ;  /* 0x0000001b13037211 */ /* 0x000fe200008f0eff */
[----:B------:R1:W-:Y:S01]  /*1610*/  STL.64 [R1+0x2c8], R8 ;  /* 0x0002c80801007387 */ /* 0x0003e20000100a00 */
[----:B------:R-:W-:Y:S01]  /*1620*/  IMAD R19, R0, 0x310, RZ ;  /* 0x0000031000137824 */ /* 0x000fe200078e02ff */
[----:B0-----:R-:W-:-:S02]  /*1630*/  IADD3 R6, P6, R23, R26, RZ ;  /* 0x0000001a17067210 */ /* 0x001fc40007fde0ff */
[----:B------:R0:W-:Y:S02]  /*1640*/  STL.64 [R1+0xa58], R2 ;  /* 0x000a580201007387 */ /* 0x0001e40000100a00 */
[-C--:B------:R-:W-:Y:S02]  /*1650*/  LEA.HI.X.SX32 R7, R14, R27.reuse, 0x1, P6 ;  /* 0x0000001b0e077211 */ /* 0x080fe400030f0eff */
[-C--:B-1----:R-:W-:Y:S01]  /*1660*/  IADD3 R8, P2, R25, R26.reuse, RZ ;  /* 0x0000001a19087210 */ /* 0x082fe20007f5e0ff */
[----:B------:R-:W-:Y:S02]  /*1670*/  IMAD R14, R0, 0x5e, RZ ;  /* 0x0000005e000e7824 */ /* 0x000fe400078e02ff */
[----:B------:R1:W-:Y:S01]  /*1680*/  STL.64 [R1+0x9a0], R6 ;  /* 0x0009a00601007387 */ /* 0x0003e20000100a00 */
[----:B------:R-:W-:Y:S02]  /*1690*/  LEA.HI.X.SX32 R9, R23, R27, 0x1, P2 ;  /* 0x0000001b17097211 */ /* 0x000fe400010f0eff */
[----:B0-----:R-:W-:-:S04]  /*16a0*/  IADD3 R2, P1, R21, R26, RZ ;  /* 0x0000001a15027210 */ /* 0x001fc80007f3e0ff */
[-C--:B------:R-:W-:Y:S02]  /*16b0*/  LEA.HI.X.SX32 R3, R25, R27.reuse, 0x1, P1 ;  /* 0x0000001b19037211 */ /* 0x080fe400008f0eff */
[----:B-1----:R-:W-:Y:S01]  /*16c0*/  IADD3 R6, P6, R19, R26, RZ ;  /* 0x0000001a13067210 */ /* 0x002fe20007fde0ff */
[C---:B------:R-:W-:Y:S01]  /*16d0*/  IMAD R19, R0.reuse, 0xbc, RZ ;  /* 0x000000bc00137824 */ /* 0x040fe200078e02ff */
[----:B------:R0:W-:Y:S01]  /*16e0*/  STL.64 [R1+0x848], R8 ;  /* 0x0008480801007387 */ /* 0x0001e20000100a00 */
[C---:B------:R-:W-:Y:S01]  /*16f0*/  IMAD R25, R0.reuse, 0x2f, RZ ;  /* 0x0000002f00197824 */ /* 0x040fe200078e02ff */
[----:B------:R-:W-:Y:S01]  /*1700*/  LEA.HI.X.SX32 R5, R21, R27, 0x1, P4 ;  /* 0x0000001b15057211 */ /* 0x000fe200020f0eff */
[C---:B------:R-:W-:Y:S01]  /*1710*/  IMAD R23, R0.reuse, 0x178, RZ ;  /* 0x0000017800177824 */ /* 0x040fe200078e02ff */
[----:B------:R1:W-:Y:S01]  /*1720*/  STL.64 [R1+0x5b0], R2 ;  /* 0x0005b00201007387 */ /* 0x0003e20000100a00 */
[----:B------:R-:W-:-:S03]  /*1730*/  IMAD R13, R0, 0x2f0, RZ ;  /* 0x000002f0000d7824 */ /* 0x000fc600078e02ff */
[----:B------:R2:W-:Y:S01]  /*1740*/  STL.64 [R1+0x2b0], R4 ;  /* 0x0002b00401007387 */ /* 0x0005e20000100a00 */
[-C--:B0-----:R-:W-:Y:S02]  /*1750*/  IADD3 R8, P2, R14, R26.reuse, RZ ;  /* 0x0000001a0e087210 */ /* 0x081fe40007f5e0ff */
[-C--:B-1----:R-:W-:Y:S02]  /*1760*/  IADD3 R2, P1, R19, R26.reuse, RZ ;  /* 0x0000001a13027210 */ /* 0x082fe40007f3e0ff */
[-C--:B------:R-:W-:Y:S01]  /*1770*/  LEA.HI.X.SX32 R9, R25, R27.reuse, 0x1, P2 ;  /* 0x0000001b19097211 */ /* 0x080fe200010f0eff */
[----:B------:R-:W-:Y:S01]  /*1780*/  IMAD R25, R0, 0x6, RZ ;  /* 0x0000000600197824 */ /* 0x000fe200078e02ff */
[-C--:B--2---:R-:W-:Y:S02]  /*1790*/  IADD3 R4, P4, R23, R26.reuse, RZ ;  /* 0x0000001a17047210 */ /* 0x084fe40007f9e0ff */
[-C--:B------:R-:W-:Y:S01]  /*17a0*/  LEA.HI.X.SX32 R3, R14, R27.reuse, 0x1, P1 ;  /* 0x0000001b0e037211 */ /* 0x080fe200008f0eff */
[C---:B------:R-:W-:Y:S01]  /*17b0*/  IMAD R21, R0.reuse, 0x320, RZ ;  /* 0x0000032000157824 */ /* 0x040fe200078e02ff */
[----:B------:R0:W-:Y:S01]  /*17c0*/  STL.64 [R1+0x998], R8 ;  /* 0x0009980801007387 */ /* 0x0001e20000100a00 */
[----:B------:R-:W-:Y:S01]  /*17d0*/  LEA.HI.X.SX32 R5, R19, R27, 0x1, P4 ;  /* 0x0000001b13057211 */ /* 0x000fe200020f0eff */
[C---:B------:R-:W-:Y:S01]  /*17e0*/  IMAD R19, R0.reuse, 0x3, RZ ;  /* 0x0000000300137824 */ /* 0x040fe200078e02ff */
[----:B------:R-:W-:Y:S01]  /*17f0*/  IADD3 R12, P5, R13, R26, RZ ;  /* 0x0000001a0d0c7210 */ /* 0x000fe20007fbe0ff */
[----:B------:R1:W-:Y:S01]  /*1800*/  STL.64 [R1+0x840], R2 ;  /* 0x0008400201007387 */ /* 0x0003e20000100a00 */
[----:B------:R-:W-:-:S02]  /*1810*/  IMAD R29, R0, 0xc, RZ ;  /* 0x0000000c001d7824 */ /* 0x000fc400078e02ff */
[----:B------:R-:W-:Y:S01]  /*1820*/  LEA.HI.X.SX32 R13, R23, R27, 0x1, P5 ;  /* 0x0000001b170d7211 */ /* 0x000fe200028f0eff */
[C---:B------:R-:W-:Y:S01]  /*1830*/  IMAD R23, R0.reuse, 0x30, RZ ;  /* 0x0000003000177824 */ /* 0x040fe200078e02ff */
[-C--:B0-----:R-:W-:Y:S02]  /*1840*/  IADD3 R8, P2, R21, R26.reuse, RZ ;  /* 0x0000001a15087210 */ /* 0x081fe40007f5e0ff */
[----:B-1----:R-:W-:Y:S01]  /*1850*/  IADD3 R2, P1, R25, R26, RZ ;  /* 0x0000001a19027210 */ /* 0x002fe20007f3e0ff */
[----:B------:R-:W-:-:S03]  /*1860*/  IMAD R21, R0, 0x18, RZ ;  /* 0x0000001800157824 */ /* 0x000fc600078e02ff */
[----:B------:R-:W-:Y:S01]  /*1870*/  LEA.HI.X.SX32 R3, R19, R27, 0x1, P1 ;  /* 0x0000001b13037211 */ /* 0x000fe200008f0eff */
[----:B------:R0:W-:Y:S01]  /*1880*/  STL.64 [R1+0x598], R4 ;  /* 0x0005980401007387 */ /* 0x0001e20000100a00 */
[----:B------:R-:W-:-:S03]  /*1890*/  IADD3 R14, P5, R21, R26, RZ ;  /* 0x0000001a150e7210 */ /* 0x000fc60007fbe0ff */
[----:B------:R-:W-:Y:S04]  /*18a0*/  STL.64 [R1+0x298], R12 ;  /* 0x0002980c01007387 */ /* 0x000fe80000100a00 */
[----:B------:R1:W-:Y:S01]  /*18b0*/  STL.64 [R1+0xaf8], R2 ;  /* 0x000af80201007387 */ /* 0x0003e20000100a00 */
[CC--:B0-----:R-:W-:Y:S01]  /*18c0*/  IADD3 R4, P4, R29.reuse, R26.reuse, RZ ;  /* 0x0000001a1d047210 */ /* 0x0c1fe20007f9e0ff */
[C---:B------:R-:W-:Y:S01]  /*18d0*/  IMAD R19, R0.reuse, 0x60, RZ ;  /* 0x0000006000137824 */ /* 0x040fe200078e02ff */
[-C--:B------:R-:W-:Y:S02]  /*18e0*/  LEA.HI.X.SX32 R15, R29, R27.reuse, 0x1, P5 ;  /* 0x0000001b1d0f7211 */ /* 0x080fe400028f0eff */
[----:B------:R-:W-:Y:S02]  /*18f0*/  LEA.HI.X.SX32 R5, R25, R27, 0x1, P4 ;  /* 0x0000001b19057211 */ /* 0x000fe400020f0eff */
[----:B-1----:R-:W-:Y:S01]  /*1900*/  IADD3 R2, P1, R23, R26, RZ ;  /* 0x0000001a17027210 */ /* 0x002fe20007f3e0ff */
[----:B------:R-:W-:-:S02]  /*1910*/  IMAD R25, R0, 0xc0, RZ ;  /* 0x000000c000197824 */ /* 0x000fc400078e02ff */
[----:B------:R-:W-:Y:S01]  /*1920*/  IMAD R13, R0, 0x180, RZ ;  /* 0x00000180000d7824 */ /* 0x000fe200078e02ff */
[----:B------:R-:W-:Y:S01]  /*1930*/  LEA.HI.X.SX32 R3, R21, R27, 0x1, P1 ;  /* 0x0000001b15037211 */ /* 0x000fe200008f0eff */
[----:B------:R0:W-:Y:S04]  /*1940*/  STL.64 [R1+0xae0], R4 ;  /* 0x000ae00401007387 */ /* 0x0001e80000100a00 */
[----:B------:R1:W-:Y:S04]  /*1950*/  STL.64 [R1+0xab0], R14 ;  /* 0x000ab00e01007387 */ /* 0x0003e80000100a00 */
[----:B------:R2:W-:Y:S01]  /*1960*/  STL.64 [R1+0xa50], R2 ;  /* 0x000a500201007387 */ /* 0x0005e20000100a00 */
[----:B0-----:R-:W-:-:S02]  /*1970*/  IADD3 R4, P4, R19, R26, RZ ;  /* 0x0000001a13047210 */ /* 0x001fc40007f9e0ff */
[-C--:B-1----:R-:W-:Y:S01]  /*1980*/  IADD3 R14, P5, R25, R26.reuse, RZ ;  /* 0x0000001a190e7210 */ /* 0x082fe20007fbe0ff */
[C---:B------:R-:W-:Y:S01]  /*1990*/  IMAD R21, R0.reuse, 0x330, RZ ;  /* 0x0000033000157824 */ /* 0x040fe200078e02ff */
[-C--:B------:R-:W-:Y:S02]  /*19a0*/  LEA.HI.X.SX32 R5, R23, R27.reuse, 0x1, P4 ;  /* 0x0000001b17057211 */ /* 0x080fe400020f0eff */
[----:B--2---:R-:W-:Y:S01]  /*19b0*/  IADD3 R2, P1, R13, R26, RZ ;  /* 0x0000001a0d027210 */ /* 0x004fe20007f3e0ff */
[C---:B------:R-:W-:Y:S01]  /*19c0*/  IMAD R23, R0.reuse, 0x62, RZ ;  /* 0x0000006200177824 */ /* 0x040fe200078e02ff */
[-C--:B------:R-:W-:Y:S01]  /*19d0*/  LEA.HI.X.SX32 R15, R19, R27.reuse, 0x1, P5 ;  /* 0x0000001b130f7211 */ /* 0x080fe200028f0eff */
[C---:B------:R-:W-:Y:S01]  /*19e0*/  IMAD R19, R0.reuse, 0xc4, RZ ;  /* 0x000000c400137824 */ /* 0x040fe200078e02ff */
[----:B------:R-:W-:Y:S01]  /*19f0*/  LEA.HI.X.SX32 R3, R25, R27, 0x1, P1 ;  /* 0x0000001b19037211 */ /* 0x000fe200008f0eff */
[----:B------:R0:W-:Y:S01]  /*1a00*/  STL.64 [R1+0x990], R4 ;  /* 0x0009900401007387 */ /* 0x0001e20000100a00 */
[----:B------:R-:W-:-:S03]  /*1a10*/  IMAD R25, R0, 0x31, RZ ;  /* 0x0000003100197824 */ /* 0x000fc600078e02ff */
[----:B------:R1:W-:Y:S01]  /*1a20*/  STL.64 [R1+0x830], R14 ;  /* 0x0008300e01007387 */ /* 0x0003e20000100a00 */
[----:B------:R-:W-:-:S03]  /*1a30*/  LEA.HI.X.SX32 R11, R13, R27, 0x1, P3 ;  /* 0x0000001b0d0b7211 */ /* 0x000fc600018f0eff */
[----:B------:R2:W-:Y:S01]  /*1a40*/  STL.64 [R1+0x578], R2 ;  /* 0x0005780201007387 */ /* 0x0005e20000100a00 */
[-C--:B0-----:R-:W-:Y:S01]  /*1a50*/  IADD3 R4, P4, R21, R26.reuse, RZ ;  /* 0x0000001a15047210 */ /* 0x081fe20007f9e0ff */
[C---:B------:R-:W-:Y:S01]  /*1a60*/  IMAD R21, R0.reuse, 0x188, RZ ;  /* 0x0000018800157824 */ /* 0x040fe200078e02ff */
[-C--:B-1----:R-:W-:Y:S02]  /*1a70*/  IADD3 R14, P5, R23, R26.reuse, RZ ;  /* 0x0000001a170e7210 */ /* 0x082fe40007fbe0ff */
[-C--:B--2---:R-:W-:Y:S02]  /*1a80*/  IADD3 R2, P1, R19, R26.reuse, RZ ;  /* 0x0000001a13027210 */ /* 0x084fe40007f3e0ff */
[-C--:B------:R-:W-:Y:S01]  /*1a90*/  LEA.HI.X.SX32 R15, R25, R27.reuse, 0x1, P5 ;  /* 0x0000001b190f7211 */ /* 0x080fe200028f0eff */
[C---:B------:R-:W-:Y:S01]  /*1aa0*/  IMAD R25, R0.reuse, 0x32, RZ ;  /* 0x0000003200197824 */ /* 0x040fe200078e02ff */
[----:B------:R-:W-:Y:S02]  /*1ab0*/  IADD3 R12, P3, R21, R26, RZ ;  /* 0x0000001a150c7210 */ /* 0x000fe40007f7e0ff */
[-C--:B------:R-:W-:Y:S01]  /*1ac0*/  LEA.HI.X.SX32 R3, R23, R27.reuse, 0x1, P1 ;  /* 0x0000001b17037211 */ /* 0x080fe200008f0eff */
[----:B------:R-:W-:Y:S01]  /*1ad0*/  STL.64 [R1+0x280], R10 ;  /* 0x0002800a01007387 */ /* 0x000fe20000100a00 */
[----:B------:R-:W-:Y:S01]  /*1ae0*/  LEA.HI.X.SX32 R13, R19, R27, 0x1, P3 ;  /* 0x0000001b130d7211 */ /* 0x000fe200018f0eff */
[----:B------:R-:W-:-:S02]  /*1af0*/  IMAD R19, R0, 0x19, RZ ;  /* 0x0000001900137824 */ /* 0x000fc400078e02ff */
[----:B------:R0:W-:Y:S01]  /*1b00*/  STL.64 [R1+0x988], R14 ;  /* 0x0009880e01007387 */ /* 0x0001e20000100a00 */
[----:B------:R-:W-:-:S03]  /*1b10*/  IMAD R23, R0, 0x64, RZ ;  /* 0x0000006400177824 */ /* 0x000fc600078e02ff */
[----:B------:R1:W-:Y:S01]  /*1b20*/  STL.64 [R1+0x820], R2 ;  /* 0x0008200201007387 */ /* 0x0003e20000100a00 */
[----:B------:R-:W-:Y:S02]  /*1b30*/  LEA.HI.X.SX32 R7, R21, R27, 0x1, P6 ;  /* 0x0000001b15077211 */ /* 0x000fe400030f0eff */
[-C--:B------:R-:W-:Y:S01]  /*1b40*/  IADD3 R16, P3, R23, R26.reuse, RZ ;  /* 0x0000001a17107210 */ /* 0x080fe20007f7e0ff */
[----:B------:R2:W-:Y:S01]  /*1b50*/  STL.64 [R1+0x560], R12 ;  /* 0x0005600c01007387 */ /* 0x0005e20000100a00 */
[----:B0-----:R-:W-:Y:S01]  /*1b60*/  IMAD R14, R0, 0xc8, RZ ;  /* 0x000000c8000e7824 */ /* 0x001fe200078e02ff */
[----:B-1----:R-:W-:-:S04]  /*1b70*/  IADD3 R2, P1, R25, R26, RZ ;  /* 0x0000001a19027210 */ /* 0x002fc80007f3e0ff */
[-C--:B------:R-:W-:Y:S01]  /*1b80*/  LEA.HI.X.SX32 R3, R19, R27.reuse, 0x1, P1 ;  /* 0x0000001b13037211 */ /* 0x080fe200008f0eff */
[C---:B--2---:R-:W-:Y:S01]  /*1b90*/  IMAD R13, R0.reuse, 0x190, RZ ;  /* 0x00000190000d7824 */ /* 0x044fe200078e02ff */
[----:B------:R0:W-:Y:S01]  /*1ba0*/  STL.64 [R1+0x268], R6 ;  /* 0x0002680601007387 */ /* 0x0001e20000100a00 */
[-C--:B------:R-:W-:Y:S01]  /*1bb0*/  LEA.HI.X.SX32 R17, R25, R27.reuse, 0x1, P3 ;  /* 0x0000001b19117211 */ /* 0x080fe200018f0eff */
[C---:B------:R-:W-:Y:S02]  /*1bc0*/  IMAD R19, R0.reuse, 0x350, RZ ;  /* 0x0000035000137824 */ /* 0x040fe400078e02ff */
[----:B------:R1:W-:Y:S01]  /*1bd0*/  STL.64 [R1+0xa48], R2 ;  /* 0x000a480201007387 */ /* 0x0003e20000100a00 */
[----:B------:R-:W-:Y:S01]  /*1be0*/  IMAD R25, R0, 0x66, RZ ;  /* 0x0000006600197824 */ /* 0x000fe200078e02ff */
[----:B------:R-:W-:Y:S02]  /*1bf0*/  LEA.HI.X.SX32 R9, R13, R27, 0x1, P2 ;  /* 0x0000001b0d097211 */ /* 0x000fe400010f0eff */
[----:B0-----:R-:W-:-:S02]  /*1c00*/  IADD3 R6, P6, R14, R26, RZ ;  /* 0x0000001a0e067210 */ /* 0x001fc40007fde0ff */
[-C--:B-1----:R-:W-:Y:S01]  /*1c10*/  IADD3 R2, P1, R13, R26.reuse, RZ ;  /* 0x0000001a0d027210 */ /* 0x082fe20007f3e0ff */
[----:B------:R0:W-:Y:S01]  /*1c20*/  STL.64 [R1+0x980], R16 ;  /* 0x0009801001007387 */ /* 0x0001e20000100a00 */
[-C--:B------:R-:W-:Y:S01]  /*1c30*/  LEA.HI.X.SX32 R7, R23, R27.reuse, 0x1, P6 ;  /* 0x0000001b17077211 */ /* 0x080fe200030f0eff */
[----:B------:R-:W-:Y:S01]  /*1c40*/  IMAD R23, R0, 0xcc, RZ ;  /* 0x000000cc00177824 */ /* 0x000fe200078e02ff */
[----:B------:R-:W-:Y:S01]  /*1c50*/  LEA.HI.X.SX32 R3, R14, R27, 0x1, P1 ;  /* 0x0000001b0e037211 */ /* 0x000fe200008f0eff */
[C---:B------:R-:W-:Y:S02]  /*1c60*/  IMAD R14, R0.reuse, 0x33, RZ ;  /* 0x00000033000e7824 */ /* 0x040fe400078e02ff */
[----:B------:R1:W-:Y:S01]  /*1c70*/  STL.64 [R1+0x810], R6 ;  /* 0x0008100601007387 */ /* 0x0003e20000100a00 */
[-C--:B0-----:R-:W-:Y:S01]  /*1c80*/  IADD3 R16, P3, R19, R26.reuse, RZ ;  /* 0x0000001a13107210 */ /* 0x081fe20007f7e0ff */
[----:B------:R-:W-:Y:S02]  /*1c90*/  IMAD R19, R0, 0x198, RZ ;  /* 0x0000019800137824 */ /* 0x000fe400078e02ff */
[----:B------:R0:W-:Y:S01]  /*1ca0*/  STL.64 [R1+0x540], R2 ;  /* 0x0005400201007387 */ /* 0x0001e20000100a00 */
[----:B-1----:R-:W-:-:S03]  /*1cb0*/  IADD3 R6, P6, R25, R26, RZ ;  /* 0x0000001a19067210 */ /* 0x002fc60007fde0ff */
[----:B------:R1:W-:Y:S01]  /*1cc0*/  STL.64 [R1+0x250], R8 ;  /* 0x0002500801007387 */ /* 0x0003e20000100a00 */
[-C--:B------:R-:W-:Y:S02]  /*1cd0*/  LEA.HI.X.SX32 R7, R14, R27.reuse, 0x1, P6 ;  /* 0x0000001b0e077211 */ /* 0x080fe400030f0eff */
[-C--:B0-----:R-:W-:Y:S01]  /*1ce0*/  IADD3 R2, P1, R23, R26.reuse, RZ ;  /* 0x0000001a17027210 */ /* 0x081fe20007f3e0ff */
[C---:B------:R-:W-:Y:S01]  /*1cf0*/  IMAD R14, R0.reuse, 0x1a, RZ ;  /* 0x0000001a000e7824 */ /* 0x040fe200078e02ff */
[----:B-1----:R-:W-:Y:S02]  /*1d00*/  IADD3 R8, P2, R19, R26, RZ ;  /* 0x0000001a13087210 */ /* 0x002fe40007f5e0ff */
[-C--:B------:R-:W-:Y:S01]  /*1d10*/  LEA.HI.X.SX32 R3, R25, R27.reuse, 0x1, P1 ;  /* 0x0000001b19037211 */ /* 0x080fe200008f0eff */
[C---:B------:R-:W-:Y:S01]  /*1d20*/  IMAD R25, R0.reuse, 0x34, RZ ;  /* 0x0000003400197824 */ /* 0x040fe200078e02ff */
[----:B------:R-:W-:Y:S01]  /*1d30*/  LEA.HI.X.SX32 R9, R23, R27, 0x1, P2 ;  /* 0x0000001b17097211 */ /* 0x000fe200010f0eff */
[----:B------:R0:W-:Y:S01]  /*1d40*/  STL.64 [R1+0x978], R6 ;  /* 0x0009780601007387 */ /* 0x0001e20000100a00 */
[----:B------:R-:W-:-:S02]  /*1d50*/  IMAD R13, R0, 0x360, RZ ;  /* 0x00000360000d7824 */ /* 0x000fc400078e02ff */
[----:B------:R-:W-:Y:S01]  /*1d60*/  IMAD R21, R0, 0xd, RZ ;  /* 0x0000000d00157824 */ /* 0x000fe200078e02ff */
[----:B------:R1:W-:Y:S01]  /*1d70*/  STL.64 [R1+0x808], R2 ;  /* 0x0008080201007387 */ /* 0x0003e20000100a00 */
[----:B------:R-:W-:-:S03]  /*1d80*/  LEA.HI.X.SX32 R5, R19, R27, 0x1, P4 ;  /* 0x0000001b13057211 */ /* 0x000fc600020f0eff */
[----:B------:R2:W-:Y:S01]  /*1d90*/  STL.64 [R1+0x528], R8 ;  /* 0x0005280801007387 */ /* 0x0005e20000100a00 */
[----:B------:R-:W-:Y:S01]  /*1da0*/  IMAD R23, R0, 0x68, RZ ;  /* 0x0000006800177824 */ /* 0x000fe200078e02ff */
[-C--:B0-----:R-:W-:Y:S02]  /*1db0*/  IADD3 R6, P6, R13, R26.reuse, RZ ;  /* 0x0000001a0d067210 */ /* 0x081fe40007fde0ff */
[-C--:B-1----:R-:W-:Y:S02]  /*1dc0*/  IADD3 R2, P1, R14, R26.reuse, RZ ;  /* 0x0000001a0e027210 */ /* 0x082fe40007f3e0ff */
[----:B--2---:R-:W-:Y:S01]  /*1dd0*/  IADD3 R8, P2, R25, R26, RZ ;  /* 0x0000001a19087210 */ /* 0x004fe20007f5e0ff */
[C---:B------:R-:W-:Y:S01]  /*1de0*/  IMAD R13, R0.reuse, 0xd0, RZ ;  /* 0x000000d0000d7824 */ /* 0x040fe200078e02ff */
[-C--:B------:R-:W-:Y:S01]  /*1df0*/  LEA.HI.X.SX32 R3, R21, R27.reuse, 0x1, P1 ;  /* 0x0000001b15037211 */ /* 0x080fe200008f0eff */
[----:B------:R-:W-:Y:S01]  /*1e00*/  IMAD R19, R0, 0x1a0, RZ ;  /* 0x000001a000137824 */ /* 0x000fe200078e02ff */
[----:B------:R-:W-:Y:S01]  /*1e10*/  LEA.HI.X.SX32 R9, R14, R27, 0x1, P2 ;  /* 0x0000001b0e097211 */ /* 0x000fe200010f0eff */
[----:B------:R0:W-:Y:S01]  /*1e20*/  STL.64 [R1+0x238], R4 ;  /* 0x0002380401007387 */ /* 0x0001e20000100a00 */
[----:B------:R-:W-:-:S03]  /*1e30*/  IMAD R11, R0, 0x340, RZ ;  /* 0x00000340000b7824 */ /* 0x000fc600078e02ff */
[----:B------:R1:W-:Y:S04]  /*1e40*/  STL.64 [R1+0xaa8], R2 ;  /* 0x000aa80201007387 */ /* 0x0003e80000100a00 */
[----:B------:R2:W-:Y:S01]  /*1e50*/  STL.64 [R1+0xa40], R8 ;  /* 0x000a400801007387 */ /* 0x0005e20000100a00 */
[-C--:B0-----:R-:W-:Y:S02]  /*1e60*/  IADD3 R4, P4, R23, R26.reuse, RZ ;  /* 0x0000001a17047210 */ /* 0x081fe40007f9e0ff */
[-C--:B-1----:R-:W-:Y:S02]  /*1e70*/  IADD3 R2, P1, R13, R26.reuse, RZ ;  /* 0x0000001a0d027210 */ /* 0x082fe40007f3e0ff */
[-C--:B------:R-:W-:Y:S02]  /*1e80*/  LEA.HI.X.SX32 R5, R25, R27.reuse, 0x1, P4 ;  /* 0x0000001b19057211 */ /* 0x080fe400020f0eff */
[-C--:B--2---:R-:W-:Y:S01]  /*1e90*/  IADD3 R8, P2, R19, R26.reuse, RZ ;  /* 0x0000001a13087210 */ /* 0x084fe20007f5e0ff */
[C---:B------:R-:W-:Y:S01]  /*1ea0*/  IMAD R25, R0.reuse, 0x6a, RZ ;  /* 0x0000006a00197824 */ /* 0x040fe200078e02ff */
[----:B------:R-:W-:Y:S01]  /*1eb0*/  LEA.HI.X.SX32 R3, R23, R27, 0x1, P1 ;  /* 0x0000001b17037211 */ /* 0x000fe200008f0eff */
[----:B------:R-:W-:Y:S01]  /*1ec0*/  IMAD R23, R0, 0xd4, RZ ;  /* 0x000000d400177824 */ /* 0x000fe200078e02ff */
[----:B------:R-:W-:-:S02]  /*1ed0*/  IADD3 R10, P5, R11, R26, RZ ;  /* 0x0000001a0b0a7210 */ /* 0x000fc40007fbe0ff */
[-C--:B------:R-:W-:Y:S01]  /*1ee0*/  LEA.HI.X.SX32 R9, R13, R27.reuse, 0x1, P2 ;  /* 0x0000001b0d097211 */ /* 0x080fe200010f0eff */
[----:B------:R-:W-:Y:S01]  /*1ef0*/  STL.64 [R1+0x970], R4 ;  /* 0x0009700401007387 */ /* 0x000fe20000100a00 */
[C---:B------:R-:W-:Y:S01]  /*1f00*/  IMAD R13, R0.reuse, 0x35, RZ ;  /* 0x00000035000d7824 */ /* 0x040fe200078e02ff */
[----:B------:R-:W-:Y:S01]  /*1f10*/  LEA.HI.X.SX32 R11, R19, R27, 0x1, P5 ;  /* 0x0000001b130b7211 */ /* 0x000fe200028f0eff */
[C---:B------:R-:W-:Y:S01]  /*1f20*/  IMAD R14, R0.reuse, 0x370, RZ ;  /* 0x00000370000e7824 */ /* 0x040fe200078e02ff */
[----:B------:R0:W-:Y:S01]  /*1f30*/  STL.64 [R1+0x7f8], R2 ;  /* 0x0007f80201007387 */ /* 0x0001e20000100a00 */
[----:B------:R-:W-:-:S03]  /*1f40*/  IMAD R21, R0, 0x1a8, RZ ;  /* 0x000001a800157824 */ /* 0x000fc600078e02ff */
[----:B------:R1:W-:Y:S04]  /*1f50*/  STL.64 [R1+0x508], R8 ;  /* 0x0005080801007387 */ /* 0x0003e80000100a00 */
[----:B------:R2:W-:Y:S01]  /*1f60*/  STL.64 [R1+0x220], R10 ;  /* 0x0002200a01007387 */ /* 0x0005e20000100a00 */
[-C--:B0-----:R-:W-:Y:S02]  /*1f70*/  IADD3 R2, P1, R25, R26.reuse, RZ ;  /* 0x0000001a19027210 */ /* 0x081fe40007f3e0ff */
[-C--:B-1----:R-:W-:Y:S02]  /*1f80*/  IADD3 R8, P2, R23, R26.reuse, RZ ;  /* 0x0000001a17087210 */ /* 0x082fe40007f5e0ff */
[----:B------:R-:W-:Y:S02]  /*1f90*/  LEA.HI.X.SX32 R3, R13, R27, 0x1, P1 ;  /* 0x0000001b0d037211 */ /* 0x000fe400008f0eff */
[-C--:B------:R-:W-:Y:S01]  /*1fa0*/  IADD3 R4, P4, R14, R26.reuse, RZ ;  /* 0x0000001a0e047210 */ /* 0x080fe20007f9e0ff */
[----:B------:R-:W-:Y:S01]  /*1fb0*/  IMAD R14, R0, 0x36, RZ ;  /* 0x00000036000e7824 */ /* 0x000fe200078e02ff */
[----:B--2---:R-:W-:-:S02]  /*1fc0*/  IADD3 R10, P5, R21, R26, RZ ;  /* 0x0000001a150a7210 */ /* 0x004fc40007fbe0ff */
[-C--:B------:R-:W-:Y:S01]  /*1fd0*/  LEA.HI.X.SX32 R9, R25, R27.reuse, 0x1, P2 ;  /* 0x0000001b19097211 */ /* 0x080fe200010f0eff */
[C---:B------:R-:W-:Y:S01]  /*1fe0*/  IMAD R19, R0.reuse, 0x3fe, RZ ;  /* 0x000003fe00137824 */ /* 0x040fe200078e02ff */
[----:B------:R0:W-:Y:S01]  /*1ff0*/  STL.64 [R1+0x968], R2 ;  /* 0x0009680201007387 */ /* 0x0001e20000100a00 */
[-C--:B------:R-:W-:Y:S01]  /*2000*/  LEA.HI.X.SX32 R11, R23, R27.reuse, 0x1, P5 ;  /* 0x0000001b170b7211 */ /* 0x080fe200028f0eff */
[C---:B------:R-:W-:Y:S02]  /*2010*/  IMAD R25, R0.reuse, 0x6c, RZ ;  /* 0x0000006c00197824 */ /* 0x040fe400078e02ff */
[----:B------:R1:W-:Y:S01]  /*2020*/  STL.64 [R1+0x7e8], R8 ;  /* 0x0007e80801007387 */ /* 0x0003e20000100a00 */
[----:B------:R-:W-:Y:S01]  /*2030*/  IMAD R23, R0, 0x1b, RZ ;  /* 0x0000001b00177824 */ /* 0x000fe200078e02ff */
[----:B------:R-:W-:Y:S02]  /*2040*/  LEA.HI.X.SX32 R17, R21, R27, 0x1, P3 ;  /* 0x0000001b15117211 */ /* 0x000fe400018f0eff */
[-C--:B------:R-:W-:Y:S01]  /*2050*/  IADD3 R12, P5, R25, R26.reuse, RZ ;  /* 0x0000001a190c7210 */ /* 0x080fe20007fbe0ff */
[----:B------:R2:W-:Y:S01]  /*2060*/  STL.64 [R1+0x4f0], R10 ;  /* 0x0004f00a01007387 */ /* 0x0005e20000100a00 */
[----:B0-----:R-:W-:-:S02]  /*2070*/  IADD3 R2, P1, R19, R26, RZ ;  /* 0x0000001a13027210 */ /* 0x001fc40007f3e0ff */
[----:B-1----:R-:W-:Y:S01]  /*2080*/  IADD3 R8, P2, R14, R26, RZ ;  /* 0x0000001a0e087210 */ /* 0x002fe20007f5e0ff */
[----:B------:R-:W-:-:S03]  /*2090*/  IMAD R19, R0, 0xd8, RZ ;  /* 0x000000d800137824 */ /* 0x000fc600078e02ff */
[-C--:B------:R-:W-:Y:S01]  /*20a0*/  LEA.HI.X.SX32 R9, R23, R27.reuse, 0x1, P2 ;  /* 0x0000001b17097211 */ /* 0x080fe200010f0eff */
[----:B--2---:R-:W-:Y:S01]  /*20b0*/  IMAD R11, R0, 0x1b0, RZ ;  /* 0x000001b0000b7824 */ /* 0x004fe200078e02ff */
[----:B------:R0:W-:Y:S01]  /*20c0*/  STL.64 [R1+0x208], R16 ;  /* 0x0002081001007387 */ /* 0x0001e20000100a00 */
[-C--:B------:R-:W-:Y:S01]  /*20d0*/  LEA.HI.X.SX32 R13, R14, R27.reuse, 0x1, P5 ;  /* 0x0000001b0e0d7211 */ /* 0x080fe200028f0eff */
[----:B------:R-:W-:Y:S02]  /*20e0*/  IMAD R23, R0, 0x380, RZ ;  /* 0x0000038000177824 */ /* 0x000fe400078e02ff */
[----:B------:R1:W-:Y:S01]  /*20f0*/  STL.64 [R1+0xa38], R8 ;  /* 0x000a380801007387 */ /* 0x0003e20000100a00 */
[----:B------:R-:W-:-:S03]  /*2100*/  LEA.HI.X.SX32 R7, R11, R27, 0x1, P6 ;  /* 0x0000001b0b077211 */ /* 0x000fc600030f0eff */
[----:B------:R2:W-:Y:S01]  /*2110*/  STL.64 [R1+0x960], R12 ;  /* 0x0009600c01007387 */ /* 0x0005e20000100a00 */
[-C--:B0-----:R-:W-:Y:S02]  /*2120*/  IADD3 R16, P3, R19, R26.reuse, RZ ;  /* 0x0000001a13107210 */ /* 0x081fe40007f7e0ff */
[-C--:B-1----:R-:W-:Y:S02]  /*2130*/  IADD3 R8, P2, R11, R26.reuse, RZ ;  /* 0x0000001a0b087210 */ /* 0x082fe40007f5e0ff */
[-C--:B------:R-:W-:Y:S01]  /*2140*/  LEA.HI.X.SX32 R17, R25, R27.reuse, 0x1, P3 ;  /* 0x0000001b19117211 */ /* 0x080fe200018f0eff */
[C---:B------:R-:W-:Y:S01]  /*2150*/  IMAD R25, R0.reuse, 0xdc, RZ ;  /* 0x000000dc00197824 */ /* 0x040fe200078e02ff */
[----:B------:R-:W-:Y:S01]  /*2160*/  LEA.HI.X.SX32 R9, R19, R27, 0x1, P2 ;  /* 0x0000001b13097211 */ /* 0x000fe200010f0eff */
[C---:B--2---:R-:W-:Y:S01]  /*2170*/  IMAD R13, R0.reuse, 0x6e, RZ ;  /* 0x0000006e000d7824 */ /* 0x044fe200078e02ff */
[----:B------:R-:W-:Y:S01]  /*2180*/  IADD3 R14, P5, R23, R26, RZ ;  /* 0x0000001a170e7210 */ /* 0x000fe20007fbe0ff */
[C---:B------:R-:W-:Y:S01]  /*2190*/  IMAD R23, R0.reuse, 0x1b8, RZ ;  /* 0x000001b800177824 */ /* 0x040fe200078e02ff */
[----:B------:R0:W-:Y:S01]  /*21a0*/  STL.64 [R1+0x7d8], R16 ;  /* 0x0007d81001007387 */ /* 0x0001e20000100a00 */
[----:B------:R-:W-:-:S03]  /*21b0*/  IMAD R19, R0, 0x37, RZ ;  /* 0x0000003700137824 */ /* 0x000fc600078e02ff */
[----:B------:R1:W-:Y:S04]  /*21c0*/  STL.64 [R1+0x4d0], R8 ;  /* 0x0004d00801007387 */ /* 0x0003e80000100a00 */
[----:B------:R2:W-:Y:S01]  /*21d0*/  STL.64 [R1+0x1f0], R6 ;  /* 0x0001f00601007387 */ /* 0x0005e20000100a00 */
[-C--:B0-----:R-:W-:Y:S02]  /*21e0*/  IADD3 R16, P3, R13, R26.reuse, RZ ;  /* 0x0000001a0d107210 */ /* 0x081fe40007f7e0ff */
[-C--:B-1----:R-:W-:Y:S02]  /*21f0*/  IADD3 R8, P2, R25, R26.reuse, RZ ;  /* 0x0000001a19087210 */ /* 0x082fe40007f5e0ff */
[-C--:B------:R-:W-:Y:S02]  /*2200*/  LEA.HI.X.SX32 R17, R19, R27.reuse, 0x1, P3 ;  /* 0x0000001b13117211 */ /* 0x080fe400018f0eff */
[----:B--2---:R-:W-:Y:S01]  /*2210*/  IADD3 R6, P6, R23, R26, RZ ;  /* 0x0000001a17067210 */ /* 0x004fe20007fde0ff */
[C---:B------:R-:W-:Y:S01]  /*2220*/  IMAD R19, R0.reuse, 0x3a0, RZ ;  /* 0x000003a000137824 */ /* 0x040fe200078e02ff */
[-C--:B------:R-:W-:Y:S01]  /*2230*/  LEA.HI.X.SX32 R9, R13, R27.reuse, 0x1, P2 ;  /* 0x0000001b0d097211 */ /* 0x080fe200010f0eff */
[C---:B------:R-:W-:Y:S01]  /*2240*/  IMAD R29, R0.reuse, 0xe, RZ ;  /* 0x0000000e001d7824 */ /* 0x040fe200078e02ff */
[-C--:B------:R-:W-:Y:S01]  /*2250*/  LEA.HI.X.SX32 R7, R25, R27.reuse, 0x1, P6 ;  /* 0x0000001b19077211 */ /* 0x080fe200030f0eff */
[----:B------:R-:W-:Y:S01]  /*2260*/  STL.64 [R1+0x958], R16 ;  /* 0x0009581001007387 */ /* 0x000fe20000100a00 */
[----:B------:R-:W-:Y:S01]  /*2270*/  LEA.HI.X.SX32 R5, R23, R27, 0x1, P4 ;  /* 0x0000001b17057211 */ /* 0x000fe200020f0eff */
[----:B------:R-:W-:-:S02]  /*2280*/  IMAD R21, R0, 0x1c, RZ ;  /* 0x0000001c00157824 */ /* 0x000fc400078e02ff */
        /* <DEDUP_REMOVED lines=8> */
[-C--:B------:R-:W-:Y:S02]  /*2310*/  LEA.HI.X.SX32 R3, R25, R27.reuse, 0x1, P1 ;  /* 0x0000001b19037211 */ /* 0x080fe400008f0eff */
[-C--:B--2---:R-:W-:Y:S01]  /*2320*/  IADD3 R4, P4, R21, R26.reuse, RZ ;  /* 0x0000001a15047210 */ /* 0x084fe20007f9e0ff */
[C---:B------:R-:W-:Y:S01]  /*2330*/  IMAD R25, R0.reuse, 0x70, RZ ;  /* 0x0000007000197824 */ /* 0x040fe200078e02ff */
[-C--:B------:R-:W-:Y:S01]  /*2340*/  LEA.HI.X.SX32 R7, R19, R27.reuse, 0x1, P6 ;  /* 0x0000001b13077211 */ /* 0x080fe200030f0eff */
[C---:B------:R-:W-:Y:S01]  /*2350*/  IMAD R13, R0.reuse, 0xe0, RZ ;  /* 0x000000e0000d7824 */ /* 0x040fe200078e02ff */
[----:B------:R-:W-:Y:S01]  /*2360*/  LEA.HI.X.SX32 R5, R29, R27, 0x1, P4 ;  /* 0x0000001b1d057211 */ /* 0x000fe200020f0eff */
[C---:B------:R-:W-:Y:S01]  /*2370*/  IMAD R11, R0.reuse, 0x390, RZ ;  /* 0x00000390000b7824 */ /* 0x040fe200078e02ff */
[----:B------:R0:W-:Y:S01]  /*2380*/  STL.64 [R1+0x1758], R2 ;  /* 0x0017580201007387 */ /* 0x0001e20000100a00 */
[----:B------:R-:W-:Y:S01]  /*2390*/  IADD3 R10, P1, R23, R26, RZ ;  /* 0x0000001a170a7210 */ /* 0x000fe20007f3e0ff */
[----:B------:R-:W-:-:S02]  /*23a0*/  IMAD R19, R0, 0x1c0, RZ ;  /* 0x000001c000137824 */ /* 0x000fc400078e02ff */
[----:B------:R1:W-:Y:S01]  /*23b0*/  STL.64 [R1+0xad8], R6 ;  /* 0x000ad80601007387 */ /* 0x0003e20000100a00 */
[----:B------:R-:W-:-:S03]  /*23c0*/  IADD3 R16, P3, R11, R26, RZ ;  /* 0x0000001a0b107210 */ /* 0x000fc60007f7e0ff */
[----:B------:R2:W-:Y:S01]  /*23d0*/  STL.64 [R1+0xaa0], R4 ;  /* 0x000aa00401007387 */ /* 0x0005e20000100a00 */
[-C--:B------:R-:W-:Y:S02]  /*23e0*/  LEA.HI.X.SX32 R11, R21, R27.reuse, 0x1, P1 ;  /* 0x0000001b150b7211 */ /* 0x080fe400008f0eff */
[-C--:B0-----:R-:W-:Y:S02]  /*23f0*/  IADD3 R2, P1, R19, R26.reuse, RZ ;  /* 0x0000001a13027210 */ /* 0x081fe40007f3e0ff */
[-C--:B-1----:R-:W-:Y:S02]  /*2400*/  IADD3 R6, P6, R25, R26.reuse, RZ ;  /* 0x0000001a19067210 */ /* 0x082fe40007fde0ff */
[----:B--2---:R-:W-:Y:S02]  /*2410*/  IADD3 R4, P4, R13, R26, RZ ;  /* 0x0000001a0d047210 */ /* 0x004fe40007f9e0ff */
[-C--:B------:R-:W-:Y:S01]  /*2420*/  LEA.HI.X.SX32 R7, R23, R27.reuse, 0x1, P6 ;  /* 0x0000001b17077211 */ /* 0x080fe200030f0eff */
[C---:B------:R-:W-:Y:S01]  /*2430*/  IMAD R23, R0.reuse, 0x72, RZ ;  /* 0x0000007200177824 */ /* 0x040fe200078e02ff */
[-C--:B------:R-:W-:Y:S01]  /*2440*/  LEA.HI.X.SX32 R5, R25, R27.reuse, 0x1, P4 ;  /* 0x0000001b19057211 */ /* 0x080fe200020f0eff */
[C---:B------:R-:W-:Y:S01]  /*2450*/  IMAD R25, R0.reuse, 0xe4, RZ ;  /* 0x000000e400197824 */ /* 0x040fe200078e02ff */
[----:B------:R-:W-:Y:S01]  /*2460*/  STL.64 [R1+0xa30], R10 ;  /* 0x000a300a01007387 */ /* 0x000fe20000100a00 */
[----:B------:R-:W-:Y:S01]  /*2470*/  LEA.HI.X.SX32 R3, R13, R27, 0x1, P1 ;  /* 0x0000001b0d037211 */ /* 0x000fe200008f0eff */
[----:B------:R-:W-:-:S02]  /*2480*/  IMAD R13, R0, 0x39, RZ ;  /* 0x00000039000d7824 */ /* 0x000fc400078e02ff */
[----:B------:R0:W-:Y:S01]  /*2490*/  STL.64 [R1+0x950], R6 ;  /* 0x0009500601007387 */ /* 0x0001e20000100a00 */
[----:B------:R-:W-:-:S03]  /*24a0*/  LEA.HI.X.SX32 R15, R19, R27, 0x1, P5 ;  /* 0x0000001b130f7211 */ /* 0x000fc600028f0eff */
[----:B------:R1:W-:Y:S01]  /*24b0*/  STL.64 [R1+0x7c0], R4 ;  /* 0x0007c00401007387 */ /* 0x0003e20000100a00 */
[C---:B------:R-:W-:Y:S01]  /*24c0*/  IMAD R29, R0.reuse, 0x1c8, RZ ;  /* 0x000001c8001d7824 */ /* 0x040fe200078e02ff */
[-C--:B0-----:R-:W-:Y:S02]  /*24d0*/  IADD3 R6, P4, R23, R26.reuse, RZ ;  /* 0x0000001a17067210 */ /* 0x081fe40007f9e0ff */
[----:B-1----:R-:W-:Y:S02]  /*24e0*/  IADD3 R4, P1, R25, R26, RZ ;  /* 0x0000001a19047210 */ /* 0x002fe40007f3e0ff */
[-C--:B------:R-:W-:Y:S01]  /*24f0*/  LEA.HI.X.SX32 R7, R13, R27.reuse, 0x1, P4 ;  /* 0x0000001b0d077211 */ /* 0x080fe200020f0eff */
[C---:B------:R-:W-:Y:S01]  /*2500*/  IMAD R21, R0.reuse, 0x3a, RZ ;  /* 0x0000003a00157824 */ /* 0x040fe200078e02ff */
[----:B------:R-:W-:Y:S01]  /*2510*/  LEA.HI.X.SX32 R5, R23, R27, 0x1, P1 ;  /* 0x0000001b17057211 */ /* 0x000fe200008f0eff */
[----:B------:R0:W-:Y:S01]  /*2520*/  STL.64 [R1+0x498], R2 ;  /* 0x0004980201007387 */ /* 0x0001e20000100a00 */
[----:B------:R-:W-:-:S03]  /*2530*/  IMAD R19, R0, 0x3c0, RZ ;  /* 0x000003c000137824 */ /* 0x000fc600078e02ff */
[----:B------:R-:W-:Y:S01]  /*2540*/  STL.64 [R1+0x1c0], R14 ;  /* 0x0001c00e01007387 */ /* 0x000fe20000100a00 */
[----:B------:R-:W-:-:S03]  /*2550*/  IMAD R13, R0, 0x1d, RZ ;  /* 0x0000001d000d7824 */ /* 0x000fc600078e02ff */
[----:B------:R1:W-:Y:S01]  /*2560*/  STL.64 [R1+0x948], R6 ;  /* 0x0009480601007387 */ /* 0x0003e20000100a00 */
[----:B0-----:R-:W-:-:S03]  /*2570*/  IADD3 R2, P5, R29, R26, RZ ;  /* 0x0000001a1d027210 */ /* 0x001fc60007fbe0ff */
[----:B------:R0:W-:Y:S01]  /*2580*/  STL.64 [R1+0x7b0], R4 ;  /* 0x0007b00401007387 */ /* 0x0001e20000100a00 */
[-C--:B------:R-:W-:Y:S02]  /*2590*/  LEA.HI.X.SX32 R17, R29, R27.reuse, 0x1, P3 ;  /* 0x0000001b1d117211 */ /* 0x080fe400018f0eff */
[----:B------:R-:W-:Y:S01]  /*25a0*/  LEA.HI.X.SX32 R3, R25, R27, 0x1, P5 ;  /* 0x0000001b19037211 */ /* 0x000fe200028f0eff */
[C---:B------:R-:W-:Y:S01]  /*25b0*/  IMAD R23, R0.reuse, 0xe8, RZ ;  /* 0x000000e800177824 */ /* 0x040fe200078e02ff */
[-C--:B-1----:R-:W-:Y:S01]  /*25c0*/  IADD3 R6, P4, R19, R26.reuse, RZ ;  /* 0x0000001a13067210 */ /* 0x082fe20007f9e0ff */
[C---:B------:R-:W-:Y:S01]  /*25d0*/  IMAD R19, R0.reuse, 0x74, RZ ;  /* 0x0000007400137824 */ /* 0x040fe200078e02ff */
[----:B0-----:R-:W-:Y:S01]  /*25e0*/  IADD3 R4, P1, R21, R26, RZ ;  /* 0x0000001a15047210 */ /* 0x001fe20007f3e0ff */
[----:B------:R-:W-:-:S03]  /*25f0*/  IMAD R25, R0, 0x1d0, RZ ;  /* 0x000001d000197824 */ /* 0x000fc600078e02ff */
[----:B------:R-:W-:Y:S01]  /*2600*/  LEA.HI.X.SX32 R5, R13, R27, 0x1, P1 ;  /* 0x0000001b0d057211 */ /* 0x000fe200008f0eff */
[----:B------:R0:W-:Y:S01]  /*2610*/  STL.64 [R1+0x480], R2 ;  /* 0x0004800201007387 */ /* 0x0001e20000100a00 */
[----:B------:R-:W-:-:S03]  /*2620*/  IADD3 R14, P5, R19, R26, RZ ;  /* 0x0000001a130e7210 */ /* 0x000fc60007fbe0ff */
[----:B------:R-:W-:Y:S01]  /*2630*/  STL.64 [R1+0x1a8], R16 ;  /* 0x0001a81001007387 */ /* 0x000fe20000100a00 */
[----:B------:R-:W-:-:S03]  /*2640*/  LEA.HI.X.SX32 R15, R21, R27, 0x1, P5 ;  /* 0x0000001b150f7211 */ /* 0x000fc600028f0eff */
[----:B------:R1:W-:Y:S01]  /*2650*/  STL.64 [R1+0xa28], R4 ;  /* 0x000a280401007387 */ /* 0x0003e20000100a00 */
[----:B0-----:R-:W-:Y:S01]  /*2660*/  IADD3 R2, P3, R23, R26, RZ ;  /* 0x0000001a17027210 */ /* 0x001fe20007f7e0ff */
[----:B------:R-:W-:-:S03]  /*2670*/  IMAD R21, R0, 0x76, RZ ;  /* 0x0000007600157824 */ /* 0x000fc600078e02ff */
[----:B------:R-:W-:Y:S02]  /*2680*/  LEA.HI.X.SX32 R3, R19, R27, 0x1, P3 ;  /* 0x0000001b13037211 */ /* 0x000fe400018f0eff */
[----:B-1----:R-:W-:Y:S01]  /*2690*/  IADD3 R4, P1, R25, R26, RZ ;  /* 0x0000001a19047210 */ /* 0x002fe20007f3e0ff */
[----:B------:R-:W-:-:S03]  /*26a0*/  IMAD R19, R0, 0xec, RZ ;  /* 0x000000ec00137824 */ /* 0x000fc600078e02ff */
[-C--:B------:R-:W-:Y:S01]  /*26b0*/  LEA.HI.X.SX32 R5, R23, R27.reuse, 0x1, P1 ;  /* 0x0000001b17057211 */ /* 0x080fe200008f0eff */
[----:B------:R0:W-:Y:S01]  /*26c0*/  STL.64 [R1+0x940], R14 ;  /* 0x0009400e01007387 */ /* 0x0001e20000100a00 */
[C---:B------:R-:W-:Y:S01]  /*26d0*/  IMAD R23, R0.reuse, 0x3b, RZ ;  /* 0x0000003b00177824 */ /* 0x040fe200078e02ff */
[----:B------:R-:W-:Y:S02]  /*26e0*/  LEA.HI.X.SX32 R9, R25, R27, 0x1, P2 ;  /* 0x0000001b19097211 */ /* 0x000fe400010f0eff */
[----:B------:R1:W-:Y:S01]  /*26f0*/  STL.64 [R1+0x7a0], R2 ;  /* 0x0007a00201007387 */ /* 0x0003e20000100a00 */
[----:B------:R-:W-:-:S03]  /*2700*/  IMAD R11, R0, 0x3b0, RZ ;  /* 0x000003b0000b7824 */ /* 0x000fc600078e02ff */
[----:B------:R2:W-:Y:S01]  /*2710*/  STL.64 [R1+0x460], R4 ;  /* 0x0004600401007387 */ /* 0x0005e20000100a00 */
[C---:B0-----:R-:W-:Y:S01]  /*2720*/  IMAD R14, R0.reuse, 0x1d8, RZ ;  /* 0x000001d8000e7824 */ /* 0x041fe200078e02ff */
[-C--:B-1----:R-:W-:Y:S02]  /*2730*/  IADD3 R2, P3, R21, R26.reuse, RZ ;  /* 0x0000001a15027210 */ /* 0x082fe40007f7e0ff */
[----:B------:R0:W-:Y:S01]  /*2740*/  STL.64 [R1+0x190], R8 ;  /* 0x0001900801007387 */ /* 0x0001e20000100a00 */
[-C--:B--2---:R-:W-:Y:S02]  /*2750*/  IADD3 R4, P1, R19, R26.reuse, RZ ;  /* 0x0000001a13047210 */ /* 0x084fe40007f3e0ff */
[-C--:B------:R-:W-:Y:S01]  /*2760*/  LEA.HI.X.SX32 R3, R23, R27.reuse, 0x1, P3 ;  /* 0x0000001b17037211 */ /* 0x080fe200018f0eff */
[----:B------:R-:W-:Y:S01]  /*2770*/  IMAD R23, R0, 0x1e, RZ ;  /* 0x0000001e00177824 */ /* 0x000fe200078e02ff */
[----:B------:R-:W-:Y:S02]  /*2780*/  LEA.HI.X.SX32 R5, R21, R27, 0x1, P1 ;  /* 0x0000001b15057211 */ /* 0x000fe400008f0eff */
[----:B------:R-:W-:-:S02]  /*2790*/  IADD3 R10, P6, R11, R26, RZ ;  /* 0x0000001a0b0a7210 */ /* 0x000fc40007fde0ff */
[----:B0-----:R-:W-:Y:S01]  /*27a0*/  IADD3 R8, P2, R14, R26, RZ ;  /* 0x0000001a0e087210 */ /* 0x001fe20007f5e0ff */
[----:B------:R-:W-:Y:S01]  /*27b0*/  STL.64 [R1+0x1760], R2 ;  /* 0x0017600201007387 */ /* 0x000fe20000100a00 */
[----:B------:R-:W-:Y:S01]  /*27c0*/  IMAD R21, R0, 0x3c, RZ ;  /* 0x0000003c00157824 */ /* 0x000fe200078e02ff */
[-C--:B------:R-:W-:Y:S01]  /*27d0*/  LEA.HI.X.SX32 R11, R14, R27.reuse, 0x1, P6 ;  /* 0x0000001b0e0b7211 */ /* 0x080fe200030f0eff */
[C---:B------:R-:W-:Y:S01]  /*27e0*/  IMAD R15, R0.reuse, 0xf, RZ ;  /* 0x0000000f000f7824 */ /* 0x040fe200078e02ff */
[----:B------:R-:W-:Y:S01]  /*27f0*/  LEA.HI.X.SX32 R9, R19, R27, 0x1, P2 ;  /* 0x0000001b13097211 */ /* 0x000fe200010f0eff */
[----:B------:R0:W-:Y:S01]  /*2800*/  STL.64 [R1+0x790], R4 ;  /* 0x0007900401007387 */ /* 0x0001e20000100a00 */
[----:B------:R-:W-:-:S03]  /*2810*/  IMAD R19, R0, 0x78, RZ ;  /* 0x0000007800137824 */ /* 0x000fc600078e02ff */
[----:B------:R1:W-:Y:S01]  /*2820*/  STL.64 [R1+0x448], R8 ;  /* 0x0004480801007387 */ /* 0x0003e20000100a00 */
[----:B------:R-:W-:-:S03]  /*2830*/  IMAD R29, R0, 0xf0, RZ ;  /* 0x000000f0001d7824 */ /* 0x000fc600078e02ff */
[----:B------:R2:W-:Y:S01]  /*2840*/  STL.64 [R1+0x178], R10 ;  /* 0x0001780a01007387 */ /* 0x0005e20000100a00 */
[-C--:B0-----:R-:W-:Y:S02]  /*2850*/  IADD3 R4, P1, R23, R26.reuse, RZ ;  /* 0x0000001a17047210 */ /* 0x081fe40007f3e0ff */
[-C--:B-1----:R-:W-:Y:S02]  /*2860*/  IADD3 R8, P2, R21, R26.reuse, RZ ;  /* 0x0000001a15087210 */ /* 0x082fe40007f5e0ff */
[-C--:B------:R-:W-:Y:S02]  /*2870*/  LEA.HI.X.SX32 R5, R15, R27.reuse, 0x1, P1 ;  /* 0x0000001b0f057211 */ /* 0x080fe400008f0eff */
[----:B--2---:R-:W-:Y:S01]  /*2880*/  IADD3 R10, P6, R19, R26, RZ ;  /* 0x0000001a130a7210 */ /* 0x004fe20007fde0ff */
[----:B------:R-:W-:Y:S01]  /*2890*/  IMAD R14, R0, 0x1e0, RZ ;  /* 0x000001e0000e7824 */ /* 0x000fe200078e02ff */
[-C--:B------:R-:W-:Y:S01]  /*28a0*/  LEA.HI.X.SX32 R9, R23, R27.reuse, 0x1, P2 ;  /* 0x0000001b17097211 */ /* 0x080fe200010f0eff */
[----:B------:R0:W-:Y:S01]  /*28b0*/  STL.64 [R1+0xa98], R4 ;  /* 0x000a980401007387 */ /* 0x0001e20000100a00 */
[----:B------:R-:W-:-:S03]  /*28c0*/  LEA.HI.X.SX32 R11, R21, R27, 0x1, P6 ;  /* 0x0000001b150b7211 */ /* 0x000fc600030f0eff */
[----:B------:R1:W-:Y:S04]  /*28d0*/  STL.64 [R1+0xa20], R8 ;  /* 0x000a200801007387 */ /* 0x0003e80000100a00 */
[----:B------:R2:W-:Y:S01]  /*28e0*/  STL.64 [R1+0x930], R10 ;  /* 0x0009300a01007387 */ /* 0x0005e20000100a00 */
[-C--:B0-----:R-:W-:Y:S02]  /*28f0*/  IADD3 R4, P1, R29, R26.reuse, RZ ;  /* 0x0000001a1d047210 */ /* 0x081fe40007f3e0ff */
[----:B-1----:R-:W-:Y:S02]  /*2900*/  IADD3 R8, P2, R14, R26, RZ ;  /* 0x0000001a0e087210 */ /* 0x002fe40007f5e0ff */
[-C--:B------:R-:W-:Y:S01]  /*2910*/  LEA.HI.X.SX32 R5, R19, R27.reuse, 0x1, P1 ;  /* 0x0000001b13057211 */ /* 0x080fe200008f0eff */
[C---:B--2---:R-:W-:Y:S01]  /*2920*/  IMAD R11, R0.reuse, 0x7a, RZ ;  /* 0x0000007a000b7824 */ /* 0x044fe200078e02ff */
[----:B------:R-:W-:Y:S01]  /*2930*/  LEA.HI.X.SX32 R9, R29, R27, 0x1, P2 ;  /* 0x0000001b1d097211 */ /* 0x000fe200010f0eff */
[----:B------:R-:W-:-:S02]  /*2940*/  IMAD R29, R0, 0x3d, RZ ;  /* 0x0000003d001d7824 */ /* 0x000fc400078e02ff */
[----:B------:R0:W-:Y:S01]  /*2950*/  STL.64 [R1+0x780], R4 ;  /* 0x0007800401007387 */ /* 0x0001e20000100a00 */
[----:B------:R-:W-:Y:S01]  /*2960*/  IMAD R21, R0, 0xf4, RZ ;  /* 0x000000f400157824 */ /* 0x000fe200078e02ff */
[----:B------:R-:W-:Y:S01]  /*2970*/  LEA.HI.X.SX32 R7, R14, R27, 0x1, P4 ;  /* 0x0000001b0e077211 */ /* 0x000fe200020f0eff */
[----:B------:R-:W-:Y:S01]  /*2980*/  IMAD R19, R0, 0x1e8, RZ ;  /* 0x000001e800137824 */ /* 0x000fe200078e02ff */
[----:B------:R1:W-:Y:S01]  /*2990*/  STL.64 [R1+0x438], R8 ;  /* 0x0004380801007387 */ /* 0x0003e20000100a00 */
[----:B0-----:R-:W-:-:S04]  /*29a0*/  IADD3 R4, P1, R11, R26, RZ ;  /* 0x0000001a0b047210 */ /* 0x001fc80007f3e0ff */
[-C--:B------:R-:W-:Y:S01]  /*29b0*/  LEA.HI.X.SX32 R5, R29, R27.reuse, 0x1, P1 ;  /* 0x0000001b1d057211 */ /* 0x080fe200008f0eff */
[----:B------:R0:W-:Y:S01]  /*29c0*/  STL.64 [R1+0x160], R6 ;  /* 0x0001600601007387 */ /* 0x0001e20000100a00 */
[-C--:B-1----:R-:W-:Y:S01]  /*29d0*/  IADD3 R8, P2, R21, R26.reuse, RZ ;  /* 0x0000001a15087210 */ /* 0x082fe20007f5e0ff */
[C---:B------:R-:W-:Y:S02]  /*29e0*/  IMAD R13, R0.reuse, 0x3d0, RZ ;  /* 0x000003d0000d7824 */ /* 0x040fe400078e02ff */
[----:B------:R1:W-:Y:S01]  /*29f0*/  STL.64 [R1+0x928], R4 ;  /* 0x0009280401007387 */ /* 0x0003e20000100a00 */
[----:B------:R-:W-:Y:S01]  /*2a00*/  LEA.HI.X.SX32 R9, R11, R27, 0x1, P2 ;  /* 0x0000001b0b097211 */ /* 0x000fe200010f0eff */
[C---:B------:R-:W-:Y:S01]  /*2a10*/  IMAD R29, R0.reuse, 0x7c, RZ ;  /* 0x0000007c001d7824 */ /* 0x040fe200078e02ff */
[-C--:B------:R-:W-:Y:S02]  /*2a20*/  IADD3 R12, P5, R13, R26.reuse, RZ ;  /* 0x0000001a0d0c7210 */ /* 0x080fe40007fbe0ff */
[----:B0-----:R-:W-:Y:S01]  /*2a30*/  IADD3 R6, P4, R19, R26, RZ ;  /* 0x0000001a13067210 */ /* 0x001fe20007f9e0ff */
[----:B-1----:R-:W-:-:S03]  /*2a40*/  IMAD R5, R0, 0x3e, RZ ;  /* 0x0000003e00057824 */ /* 0x002fc600078e02ff */
[-C--:B------:R-:W-:Y:S01]  /*2a50*/  LEA.HI.X.SX32 R7, R21, R27.reuse, 0x1, P4 ;  /* 0x0000001b15077211 */ /* 0x080fe200020f0eff */
[C---:B------:R-:W-:Y:S02]  /*2a60*/  IMAD R21, R0.reuse, 0xf8, RZ ;  /* 0x000000f800157824 */ /* 0x040fe400078e02ff */
[C---:B------:R-:W-:Y:S01]  /*2a70*/  IMAD R4, R0.reuse, 0x1f, RZ ;  /* 0x0000001f00047824 */ /* 0x040fe200078e02ff */
[-C--:B------:R-:W-:Y:S01]  /*2a80*/  IADD3 R10, P2, R5, R26.reuse, RZ ;  /* 0x0000001a050a7210 */ /* 0x080fe20007f5e0ff */
[----:B------:R0:W-:Y:S01]  /*2a90*/  STL.64 [R1+0x770], R8 ;  /* 0x0007700801007387 */ /* 0x0001e20000100a00 */
[-C--:B------:R-:W-:Y:S01]  /*2aa0*/  LEA.HI.X.SX32 R13, R19, R27.reuse, 0x1, P5 ;  /* 0x0000001b130d7211 */ /* 0x080fe200028f0eff */
[----:B------:R-:W-:Y:S01]  /*2ab0*/  IMAD R19, R0, 0x1f0, RZ ;  /* 0x000001f000137824 */ /* 0x000fe200078e02ff */
[----:B------:R-:W-:Y:S01]  /*2ac0*/  LEA.HI.X.SX32 R11, R4, R27, 0x1, P2 ;  /* 0x0000001b040b7211 */ /* 0x000fe200010f0eff */
[----:B------:R1:W-:Y:S01]  /*2ad0*/  STL.64 [R1+0x428], R6 ;  /* 0x0004280601007387 */ /* 0x0003e20000100a00 */
[----:B------:R-:W-:Y:S01]  /*2ae0*/  IMAD R4, R0, 0x212, RZ ;  /* 0x0000021200047824 */ /* 0x000fe200078e02ff */
[----:B0-----:R-:W-:-:S02]  /*2af0*/  IADD3 R8, P4, R29, R26, RZ ;  /* 0x0000001a1d087210 */ /* 0x001fc40007f9e0ff */
[-C--:B-1----:R-:W-:Y:S02]  /*2b00*/  IADD3 R6, P5, R21, R26.reuse, RZ ;  /* 0x0000001a15067210 */ /* 0x082fe40007fbe0ff */
[-C--:B------:R-:W-:Y:S01]  /*2b10*/  LEA.HI.X.SX32 R9, R5, R27.reuse, 0x1, P4 ;  /* 0x0000001b05097211 */ /* 0x080fe200020f0eff */
[C---:B------:R-:W-:Y:S01]  /*2b20*/  IMAD R25, R0.reuse, 0x3e0, RZ ;  /* 0x000003e000197824 */ /* 0x040fe200078e02ff */
[----:B------:R-:W-:Y:S01]  /*2b30*/  STL.64 [R1+0x18b0], R12 ;  /* 0x0018b00c01007387 */ /* 0x000fe20000100a00 */
[----:B------:R-:W-:Y:S01]  /*2b40*/  LEA.HI.X.SX32 R7, R29, R27, 0x1, P5 ;  /* 0x0000001b1d077211 */ /* 0x000fe200028f0eff */
[----:B------:R-:W-:Y:S02]  /*2b50*/  IMAD R5, R0, 0x7e, RZ ;  /* 0x0000007e00057824 */ /* 0x000fe400078e02ff */
[----:B------:R0:W-:Y:S01]  /*2b60*/  STL.64 [R1+0xa18], R10 ;  /* 0x000a180a01007387 */ /* 0x0001e20000100a00 */
[----:B------:R-:W-:-:S03]  /*2b70*/  IADD3 R24, P3, R25, R26, RZ ;  /* 0x0000001a19187210 */ /* 0x000fc60007f7e0ff */
[----:B------:R1:W-:Y:S04]  /*2b80*/  STL.64 [R1+0x920], R8 ;  /* 0x0009200801007387 */ /* 0x0003e80000100a00 */
[----:B------:R2:W-:Y:S01]  /*2b90*/  STL.64 [R1+0x760], R6 ;  /* 0x0007600601007387 */ /* 0x0005e20000100a00 */
[-C--:B0-----:R-:W-:Y:S02]  /*2ba0*/  IADD3 R10, P2, R19, R26.reuse, RZ ;  /* 0x0000001a130a7210 */ /* 0x081fe40007f5e0ff */
[-C--:B-1----:R-:W-:Y:S01]  /*2bb0*/  IADD3 R8, P4, R4, R26.reuse, RZ ;  /* 0x0000001a04087210 */ /* 0x082fe20007f9e0ff */
[C---:B------:R-:W-:Y:S01]  /*2bc0*/  IMAD R4, R0.reuse, 0x3f, RZ ;  /* 0x0000003f00047824 */ /* 0x040fe200078e02ff */
[----:B------:R-:W-:Y:S01]  /*2bd0*/  LEA.HI.X.SX32 R11, R21, R27, 0x1, P2 ;  /* 0x0000001b150b7211 */ /* 0x000fe200010f0eff */
[----:B------:R-:W-:Y:S01]  /*2be0*/  IMAD R21, R0, 0x1f8, RZ ;  /* 0x000001f800157824 */ /* 0x000fe200078e02ff */
[----:B--2---:R-:W-:-:S02]  /*2bf0*/  IADD3 R6, P5, R5, R26, RZ ;  /* 0x0000001a05067210 */ /* 0x004fc40007fbe0ff */
[-C--:B------:R-:W-:Y:S01]  /*2c00*/  LEA.HI.X.SX32 R25, R19, R27.reuse, 0x1, P3 ;  /* 0x0000001b13197211 */ /* 0x080fe200018f0eff */
[----:B------:R-:W-:Y:S01]  /*2c10*/  IMAD R29, R0, 0xfc, RZ ;  /* 0x000000fc001d7824 */ /* 0x000fe200078e02ff */
[----:B------:R-:W-:Y:S01]  /*2c20*/  LEA.HI.X.SX32 R7, R4, R27, 0x1, P5 ;  /* 0x0000001b04077211 */ /* 0x000fe200028f0eff */
[----:B------:R0:W-:Y:S01]  /*2c30*/  STL.64 [R1+0x418], R10 ;  /* 0x0004180a01007387 */ /* 0x0001e20000100a00 */
[C---:B------:R-:W-:Y:S02]  /*2c40*/  IMAD R19, R0.reuse, 0x222, RZ ;  /* 0x0000022200137824 */ /* 0x040fe400078e02ff */
[----:B------:R-:W-:Y:S01]  /*2c50*/  IMAD R23, R0, 0x3f0, RZ ;  /* 0x000003f000177824 */ /* 0x000fe200078e02ff */
[----:B------:R-:W-:Y:S01]  /*2c60*/  STL.64 [R1+0x18a8], R24 ;  /* 0x0018a81801007387 */ /* 0x000fe20000100a00 */
[----:B------:R-:W-:-:S03]  /*2c70*/  IADD3 R12, P2, R29, R26, RZ ;  /* 0x0000001a1d0c7210 */ /* 0x000fc60007f5e0ff */
[----:B------:R1:W-:Y:S01]  /*2c80*/  STL.64 [R1+0x918], R6 ;  /* 0x0009180601007387 */ /* 0x0003e20000100a00 */
[-C--:B0-----:R-:W-:Y:S01]  /*2c90*/  IADD3 R10, P3, R21, R26.reuse, RZ ;  /* 0x0000001a150a7210 */ /* 0x081fe20007f7e0ff */
[C---:B------:R-:W-:Y:S01]  /*2ca0*/  IMAD R14, R0.reuse, 0x202, RZ ;  /* 0x00000202000e7824 */ /* 0x040fe200078e02ff */
[-C--:B------:R-:W-:Y:S02]  /*2cb0*/  IADD3 R22, P6, R23, R26.reuse, RZ ;  /* 0x0000001a17167210 */ /* 0x080fe40007fde0ff */
[-C--:B------:R-:W-:Y:S02]  /*2cc0*/  LEA.HI.X.SX32 R11, R29, R27.reuse, 0x1, P3 ;  /* 0x0000001b1d0b7211 */ /* 0x080fe400018f0eff */
[----:B-1----:R-:W-:Y:S01]  /*2cd0*/  IADD3 R6, P5, R19, R26, RZ ;  /* 0x0000001a13067210 */ /* 0x002fe20007fbe0ff */
[----:B------:R-:W-:Y:S02]  /*2ce0*/  IMAD R19, R0, 0x242, RZ ;  /* 0x0000024200137824 */ /* 0x000fe400078e02ff */
[----:B------:R0:W-:Y:S01]  /*2cf0*/  STL.64 [R1+0x408], R10 ;  /* 0x0004080a01007387 */ /* 0x0001e20000100a00 */
[----:B------:R-:W-:-:S02]  /*2d00*/  LEA.HI.X.SX32 R13, R5, R27, 0x1, P2 ;  /* 0x0000001b050d7211 */ /* 0x000fc400010f0eff */
[-C--:B------:R-:W-:Y:S01]  /*2d10*/  LEA.HI.X.SX32 R23, R21, R27.reuse, 0x1, P6 ;  /* 0x0000001b15177211 */ /* 0x080fe200030f0eff */
[----:B------:R-:W-:Y:S01]  /*2d20*/  IMAD R21, R0, 0x101, RZ ;  /* 0x0000010100157824 */ /* 0x000fe200078e02ff */
[-C--:B------:R-:W-:Y:S01]  /*2d30*/  IADD3 R14, P1, R14, R26.reuse, RZ ;  /* 0x0000001a0e0e7210 */ /* 0x080fe20007f3e0ff */
[----:B------:R1:W-:Y:S01]  /*2d40*/  STL.64 [R1+0x750], R12 ;  /* 0x0007500c01007387 */ /* 0x0003e20000100a00 */
[----:B0-----:R-:W-:Y:S01]  /*2d50*/  IADD3 R10, P3, R19, R26, RZ ;  /* 0x0000001a130a7210 */ /* 0x001fe20007f7e0ff */
[C---:B------:R-:W-:Y:S01]  /*2d60*/  IMAD R19, R0.reuse, 0x252, RZ ;  /* 0x0000025200137824 */ /* 0x040fe200078e02ff */
[----:B------:R-:W-:Y:S01]  /*2d70*/  LEA.HI.X.SX32 R15, R21, R27, 0x1, P1 ;  /* 0x0000001b150f7211 */ /* 0x000fe200008f0eff */
[----:B------:R-:W-:-:S03]  /*2d80*/  IMAD R29, R0, 0x109, RZ ;  /* 0x00000109001d7824 */ /* 0x000fc600078e02ff */
[----:B-1----:R-:W-:Y:S01]  /*2d90*/  IADD3 R12, P6, R19, R26, RZ ;  /* 0x0000001a130c7210 */ /* 0x002fe20007fde0ff */
[C---:B------:R-:W-:Y:S01]  /*2da0*/  IMAD R19, R0.reuse, 0x262, RZ ;  /* 0x0000026200137824 */ /* 0x040fe200078e02ff */
[----:B------:R-:W-:Y:S01]  /*2db0*/  STL.64 [R1+0x18b8], R22 ;  /* 0x0018b81601007387 */ /* 0x000fe20000100a00 */
[----:B------:R-:W-:Y:S01]  /*2dc0*/  LEA.HI.X.SX32 R9, R29, R27, 0x1, P4 ;  /* 0x0000001b1d097211 */ /* 0x000fe200020f0eff */
[C---:B------:R-:W-:Y:S02]  /*2dd0*/  IMAD R21, R0.reuse, 0x272, RZ ;  /* 0x0000027200157824 */ /* 0x040fe400078e02ff */
[----:B------:R0:W-:Y:S01]  /*2de0*/  STL.64 [R1+0x3f8], R14 ;  /* 0x0003f80e01007387 */ /* 0x0001e20000100a00 */
[----:B------:R-:W-:-:S03]  /*2df0*/  IMAD R4, R0, 0x232, RZ ;  /* 0x0000023200047824 */ /* 0x000fc600078e02ff */
[----:B------:R1:W-:Y:S01]  /*2e00*/  STL.64 [R1+0x3e0], R8 ;  /* 0x0003e00801007387 */ /* 0x0003e20000100a00 */
[C---:B------:R-:W-:Y:S01]  /*2e10*/  IMAD R29, R0.reuse, 0x119, RZ ;  /* 0x00000119001d7824 */ /* 0x040fe200078e02ff */
[-C--:B0-----:R-:W-:Y:S01]  /*2e20*/  IADD3 R14, P1, R19, R26.reuse, RZ ;  /* 0x0000001a130e7210 */ /* 0x081fe20007f3e0ff */
[----:B------:R-:W-:Y:S01]  /*2e30*/  IMAD R19, R0, 0x111, RZ ;  /* 0x0000011100137824 */ /* 0x000fe200078e02ff */
[-C--:B------:R-:W-:Y:S02]  /*2e40*/  IADD3 R4, P2, R4, R26.reuse, RZ ;  /* 0x0000001a04047210 */ /* 0x080fe40007f5e0ff */
[----:B-1----:R-:W-:Y:S01]  /*2e50*/  IADD3 R8, P4, R21, R26, RZ ;  /* 0x0000001a15087210 */ /* 0x002fe20007f9e0ff */
[C---:B------:R-:W-:Y:S01]  /*2e60*/  IMAD R21, R0.reuse, 0x282, RZ ;  /* 0x0000028200157824 */ /* 0x040fe200078e02ff */
[-C--:B------:R-:W-:Y:S01]  /*2e70*/  LEA.HI.X.SX32 R7, R19, R27.reuse, 0x1, P5 ;  /* 0x0000001b13077211 */ /* 0x080fe200028f0eff */
[----:B------:R-:W-:Y:S01]  /*2e80*/  IMAD R19, R0, 0x292, RZ ;  /* 0x0000029200137824 */ /* 0x000fe200078e02ff */
[----:B------:R-:W-:-:S03]  /*2e90*/  LEA.HI.X.SX32 R5, R29, R27, 0x1, P2 ;  /* 0x0000001b1d057211 */ /* 0x000fc600010f0eff */
[----:B------:R0:W-:Y:S04]  /*2ea0*/  STL.64 [R1+0x3c8], R6 ;  /* 0x0003c80601007387 */ /* 0x0001e80000100a00 */
[----:B------:R1:W-:Y:S01]  /*2eb0*/  STL.64 [R1+0x3b0], R4 ;  /* 0x0003b00401007387 */ /* 0x0003e20000100a00 */
[-C--:B0-----:R-:W-:Y:S01]  /*2ec0*/  IADD3 R6, P5, R21, R26.reuse, RZ ;  /* 0x0000001a15067210 */ /* 0x081fe20007fbe0ff */
[C---:B------:R-:W-:Y:S01]  /*2ed0*/  IMAD R21, R0.reuse, 0x121, RZ ;  /* 0x0000012100157824 */ /* 0x040fe200078e02ff */
[----:B-1----:R-:W-:Y:S01]  /*2ee0*/  IADD3 R4, P2, R19, R26, RZ ;  /* 0x0000001a13047210 */ /* 0x002fe20007f5e0ff */
[----:B------:R-:W-:-:S03]  /*2ef0*/  IMAD R19, R0, 0x2a2, RZ ;  /* 0x000002a200137824 */ /* 0x000fc600078e02ff */
[----:B------:R-:W-:Y:S01]  /*2f00*/  LEA.HI.X.SX32 R11, R21, R27, 0x1, P3 ;  /* 0x0000001b150b7211 */ /* 0x000fe200018f0eff */
[----:B------:R-:W-:Y:S01]  /*2f10*/  IMAD R21, R0, 0x129, RZ ;  /* 0x0000012900157824 */ /* 0x000fe200078e02ff */
[----:B------:R-:W-:-:S03]  /*2f20*/  IADD3 R16, P3, R19, R26, RZ ;  /* 0x0000001a13107210 */ /* 0x000fc60007f7e0ff */
[----:B------:R0:W-:Y:S01]  /*2f30*/  STL.64 [R1+0x398], R10 ;  /* 0x0003980a01007387 */ /* 0x0001e20000100a00 */
[-C--:B------:R-:W-:Y:S01]  /*2f40*/  LEA.HI.X.SX32 R13, R21, R27.reuse, 0x1, P6 ;  /* 0x0000001b150d7211 */ /* 0x080fe200030f0eff */
[C---:B------:R-:W-:Y:S02]  /*2f50*/  IMAD R19, R0.reuse, 0x131, RZ ;  /* 0x0000013100137824 */ /* 0x040fe400078e02ff */
[C---:B------:R-:W-:Y:S02]  /*2f60*/  IMAD R21, R0.reuse, 0x139, RZ ;  /* 0x0000013900157824 */ /* 0x040fe400078e02ff */
[----:B------:R1:W-:Y:S01]  /*2f70*/  STL.64 [R1+0x380], R12 ;  /* 0x0003800c01007387 */ /* 0x0003e20000100a00 */
[----:B------:R-:W-:Y:S01]  /*2f80*/  LEA.HI.X.SX32 R15, R19, R27, 0x1, P1 ;  /* 0x0000001b130f7211 */ /* 0x000fe200008f0eff */
[----:B0-----:R-:W-:-:S04]  /*2f90*/  IMAD R11, R0, 0x2b2, RZ ;  /* 0x000002b2000b7824 */ /* 0x001fc800078e02ff */
[----:B------:R0:W-:Y:S01]  /*2fa0*/  STL.64 [R1+0x368], R14 ;  /* 0x0003680e01007387 */ /* 0x0001e20000100a00 */
[----:B-1----:R-:W-:Y:S01]  /*2fb0*/  IADD3 R12, P6, R11, R26, RZ ;  /* 0x0000001a0b0c7210 */ /* 0x002fe20007fde0ff */
[C---:B------:R-:W-:Y:S01]  /*2fc0*/  IMAD R11, R0.reuse, 0x2c2, RZ ;  /* 0x000002c2000b7824 */ /* 0x040fe200078e02ff */
[----:B------:R-:W-:Y:S01]  /*2fd0*/  LEA.HI.X.SX32 R9, R21, R27, 0x1, P4 ;  /* 0x0000001b15097211 */ /* 0x000fe200020f0eff */
[----:B------:R-:W-:-:S03]  /*2fe0*/  IMAD R19, R0, 0x2d2, RZ ;  /* 0x000002d200137824 */ /* 0x000fc600078e02ff */
[-C--:B0-----:R-:W-:Y:S01]  /*2ff0*/  IADD3 R14, P1, R11, R26.reuse, RZ ;  /* 0x0000001a0b0e7210 */ /* 0x081fe20007f3e0ff */
[C---:B------:R-:W-:Y:S01]  /*3000*/  IMAD R11, R0.reuse, 0x141, RZ ;  /* 0x00000141000b7824 */ /* 0x040fe200078e02ff */
[----:B------:R0:W-:Y:S04]  /*3010*/  STL.64 [R1+0x350], R8 ;  /* 0x0003500801007387 */ /* 0x0001e80000100a00 */
[-C--:B------:R-:W-:Y:S01]  /*3020*/  LEA.HI.X.SX32 R7, R11, R27.reuse, 0x1, P5 ;  /* 0x0000001b0b077211 */ /* 0x080fe200028f0eff */
[C---:B------:R-:W-:Y:S01]  /*3030*/  IMAD R21, R0.reuse, 0x149, RZ ;  /* 0x0000014900157824 */ /* 0x040fe200078e02ff */
[-C--:B0-----:R-:W-:Y:S01]  /*3040*/  IADD3 R8, P4, R19, R26.reuse, RZ ;  /* 0x0000001a13087210 */ /* 0x081fe20007f9e0ff */
[C---:B------:R-:W-:Y:S02]  /*3050*/  IMAD R19, R0.reuse, 0x2e2, RZ ;  /* 0x000002e200137824 */ /* 0x040fe400078e02ff */
[----:B------:R0:W-:Y:S01]  /*3060*/  STL.64 [R1+0x338], R6 ;  /* 0x0003380601007387 */ /* 0x0001e20000100a00 */
[C---:B------:R-:W-:Y:S01]  /*3070*/  IMAD R29, R0.reuse, 0x159, RZ ;  /* 0x00000159001d7824 */ /* 0x040fe200078e02ff */
[-C--:B------:R-:W-:Y:S01]  /*3080*/  LEA.HI.X.SX32 R5, R21, R27.reuse, 0x1, P2 ;  /* 0x0000001b15057211 */ /* 0x080fe200010f0eff */
[C---:B------:R-:W-:Y:S01]  /*3090*/  IMAD R21, R0.reuse, 0x161, RZ ;  /* 0x0000016100157824 */ /* 0x040fe200078e02ff */
[----:B0-----:R-:W-:Y:S01]  /*30a0*/  IADD3 R6, P5, R19, R26, RZ ;  /* 0x0000001a13067210 */ /* 0x001fe20007fbe0ff */
[----:B------:R-:W-:Y:S01]  /*30b0*/  IMAD R19, R0, 0x151, RZ ;  /* 0x0000015100137824 */ /* 0x000fe200078e02ff */
[----:B------:R-:W-:-:S04]  /*30c0*/  LEA.HI.X.SX32 R13, R29, R27, 0x1, P6 ;  /* 0x0000001b1d0d7211 */ /* 0x000fc800030f0eff */
[-C--:B------:R-:W-:Y:S01]  /*30d0*/  LEA.HI.X.SX32 R17, R19, R27.reuse, 0x1, P3 ;  /* 0x0000001b13117211 */ /* 0x080fe200018f0eff */
[----:B------:R-:W-:Y:S01]  /*30e0*/  IMAD R19, R0, 0x312, RZ ;  /* 0x0000031200137824 */ /* 0x000fe200078e02ff */
[----:B------:R-:W-:Y:S01]  /*30f0*/  STL.64 [R1+0x320], R4 ;  /* 0x0003200401007387 */ /* 0x000fe20000100a00 */
[----:B------:R-:W-:-:S03]  /*3100*/  LEA.HI.X.SX32 R15, R21, R27, 0x1, P1 ;  /* 0x0000001b150f7211 */ /* 0x000fc600008f0eff */
[----:B------:R-:W-:Y:S01]  /*3110*/  STL.64 [R1+0x308], R16 ;  /* 0x0003081001007387 */ /* 0x000fe20000100a00 */
[----:B------:R-:W-:-:S03]  /*3120*/  IMAD R29, R0, 0x169, RZ ;  /* 0x00000169001d7824 */ /* 0x000fc600078e02ff */
[----:B------:R0:W-:Y:S01]  /*3130*/  STL.64 [R1+0x2f0], R12 ;  /* 0x0002f00c01007387 */ /* 0x0001e20000100a00 */
[C---:B------:R-:W-:Y:S01]  /*3140*/  IMAD R11, R0.reuse, 0x2f2, RZ ;  /* 0x000002f2000b7824 */ /* 0x040fe200078e02ff */
[----:B------:R-:W-:Y:S02]  /*3150*/  LEA.HI.X.SX32 R9, R29, R27, 0x1, P4 ;  /* 0x0000001b1d097211 */ /* 0x000fe400020f0eff */
[----:B------:R1:W-:Y:S01]  /*3160*/  STL.64 [R1+0x2d8], R14 ;  /* 0x0002d80e01007387 */ /* 0x0003e20000100a00 */
[C---:B------:R-:W-:Y:S01]  /*3170*/  IMAD R21, R0.reuse, 0x332, RZ ;  /* 0x0000033200157824 */ /* 0x040fe200078e02ff */
[-C--:B0-----:R-:W-:Y:S01]  /*3180*/  IADD3 R12, P6, R19, R26.reuse, RZ ;  /* 0x0000001a130c7210 */ /* 0x081fe20007fde0ff */
[C---:B------:R-:W-:Y:S01]  /*3190*/  IMAD R19, R0.reuse, 0x322, RZ ;  /* 0x0000032200137824 */ /* 0x040fe200078e02ff */
[----:B------:R-:W-:Y:S01]  /*31a0*/  IADD3 R4, P2, R11, R26, RZ ;  /* 0x0000001a0b047210 */ /* 0x000fe20007f5e0ff */
[----:B------:R-:W-:-:S03]  /*31b0*/  IMAD R29, R0, 0x179, RZ ;  /* 0x00000179001d7824 */ /* 0x000fc600078e02ff */
[----:B-1----:R-:W-:Y:S01]  /*31c0*/  IADD3 R14, P1, R19, R26, RZ ;  /* 0x0000001a130e7210 */ /* 0x002fe20007f3e0ff */
[----:B------:R-:W-:Y:S01]  /*31d0*/  IMAD R19, R0, 0x171, RZ ;  /* 0x0000017100137824 */ /* 0x000fe200078e02ff */
[----:B------:R0:W-:Y:S01]  /*31e0*/  STL.64 [R1+0x2c0], R8 ;  /* 0x0002c00801007387 */ /* 0x0001e20000100a00 */
[----:B------:R-:W-:-:S03]  /*31f0*/  LEA.HI.X.SX32 R5, R29, R27, 0x1, P2 ;  /* 0x0000001b1d057211 */ /* 0x000fc600010f0eff */
[----:B------:R-:W-:Y:S01]  /*3200*/  LEA.HI.X.SX32 R7, R19, R27, 0x1, P5 ;  /* 0x0000001b13077211 */ /* 0x000fe200028f0eff */
[C---:B------:R-:W-:Y:S02]  /*3210*/  IMAD R19, R0.reuse, 0x352, RZ ;  /* 0x0000035200137824 */ /* 0x040fe400078e02ff */
[C---:B------:R-:W-:Y:S01]  /*3220*/  IMAD R11, R0.reuse, 0x302, RZ ;  /* 0x00000302000b7824 */ /* 0x040fe200078e02ff */
[-C--:B0-----:R-:W-:Y:S01]  /*3230*/  IADD3 R8, P4, R21, R26.reuse, RZ ;  /* 0x0000001a15087210 */ /* 0x081fe20007f9e0ff */
[C---:B------:R-:W-:Y:S01]  /*3240*/  IMAD R21, R0.reuse, 0x342, RZ ;  /* 0x0000034200157824 */ /* 0x040fe200078e02ff */
[----:B------:R0:W-:Y:S02]  /*3250*/  STL.64 [R1+0x2a8], R6 ;  /* 0x0002a80601007387 */ /* 0x0001e40000100a00 */
[-C--:B------:R-:W-:Y:S02]  /*3260*/  IADD3 R10, P3, R11, R26.reuse, RZ ;  /* 0x0000001a0b0a7210 */ /* 0x080fe40007f7e0ff */
[----:B------:R1:W-:Y:S01]  /*3270*/  STL.64 [R1+0x290], R4 ;  /* 0x0002900401007387 */ /* 0x0003e20000100a00 */
[-C--:B0-----:R-:W-:Y:S01]  /*3280*/  IADD3 R6, P5, R21, R26.reuse, RZ ;  /* 0x0000001a15067210 */ /* 0x081fe20007fbe0ff */
[C---:B------:R-:W-:Y:S01]  /*3290*/  IMAD R21, R0.reuse, 0x181, RZ ;  /* 0x0000018100157824 */ /* 0x040fe200078e02ff */
[----:B-1----:R-:W-:Y:S01]  /*32a0*/  IADD3 R4, P2, R19, R26, RZ ;  /* 0x0000001a13047210 */ /* 0x002fe20007f5e0ff */
[----:B------:R-:W-:-:S03]  /*32b0*/  IMAD R19, R0, 0x362, RZ ;  /* 0x0000036200137824 */ /* 0x000fc600078e02ff */
[----:B------:R-:W-:Y:S01]  /*32c0*/  LEA.HI.X.SX32 R11, R21, R27, 0x1, P3 ;  /* 0x0000001b150b7211 */ /* 0x000fe200018f0eff */
[C---:B------:R-:W-:Y:S01]  /*32d0*/  IMAD R21, R0.reuse, 0x189, RZ ;  /* 0x0000018900157824 */ /* 0x040fe200078e02ff */
[----:B------:R-:W-:Y:S01]  /*32e0*/  IADD3 R16, P3, R19, R26, RZ ;  /* 0x0000001a13107210 */ /* 0x000fe20007f7e0ff */
[----:B------:R-:W-:-:S03]  /*32f0*/  IMAD R19, R0, 0x191, RZ ;  /* 0x0000019100137824 */ /* 0x000fc600078e02ff */
[-C--:B------:R-:W-:Y:S01]  /*3300*/  LEA.HI.X.SX32 R13, R21, R27.reuse, 0x1, P6 ;  /* 0x0000001b150d7211 */ /* 0x080fe200030f0eff */
[C---:B------:R-:W-:Y:S01]  /*3310*/  IMAD R21, R0.reuse, 0x199, RZ ;  /* 0x0000019900157824 */ /* 0x040fe200078e02ff */
[-C--:B------:R-:W-:Y:S01]  /*3320*/  LEA.HI.X.SX32 R15, R19, R27.reuse, 0x1, P1 ;  /* 0x0000001b130f7211 */ /* 0x080fe200008f0eff */
[----:B------:R-:W-:Y:S03]  /*3330*/  STL.64 [R1+0x278], R10 ;  /* 0x0002780a01007387 */ /* 0x000fe60000100a00 */
[----:B------:R-:W-:Y:S01]  /*3340*/  LEA.HI.X.SX32 R9, R21, R27, 0x1, P4 ;  /* 0x0000001b15097211 */ /* 0x000fe200020f0eff */
[C---:B------:R-:W-:Y:S01]  /*3350*/  IMAD R19, R0.reuse, 0x392, RZ ;  /* 0x0000039200137824 */ /* 0x040fe200078e02ff */
[----:B------:R-:W-:Y:S01]  /*3360*/  STL.64 [R1+0x260], R12 ;  /* 0x0002600c01007387 */ /* 0x000fe20000100a00 */
[----:B------:R-:W-:-:S03]  /*3370*/  IMAD R21, R0, 0x1a9, RZ ;  /* 0x000001a900157824 */ /* 0x000fc600078e02ff */
[----:B------:R0:W-:Y:S02]  /*3380*/  STL.64 [R1+0x248], R14 ;  /* 0x0002480e01007387 */ /* 0x0001e40000100a00 */
[----:B------:R-:W-:Y:S02]  /*3390*/  LEA.HI.X.SX32 R5, R21, R27, 0x1, P2 ;  /* 0x0000001b15057211 */ /* 0x000fe400010f0eff */
[----:B------:R1:W-:Y:S01]  /*33a0*/  STL.64 [R1+0x230], R8 ;  /* 0x0002300801007387 */ /* 0x0003e20000100a00 */
[C---:B0-----:R-:W-:Y:S01]  /*33b0*/  IMAD R14, R0.reuse, 0x1a1, RZ ;  /* 0x000001a1000e7824 */ /* 0x041fe200078e02ff */
[----:B-1----:R-:W-:Y:S01]  /*33c0*/  IADD3 R8, P4, R19, R26, RZ ;  /* 0x0000001a13087210 */ /* 0x002fe20007f9e0ff */
[----:B------:R-:W-:-:S03]  /*33d0*/  IMAD R19, R0, 0x3a2, RZ ;  /* 0x000003a200137824 */ /* 0x000fc600078e02ff */
[----:B------:R-:W-:Y:S01]  /*33e0*/  LEA.HI.X.SX32 R7, R14, R27, 0x1, P5 ;  /* 0x0000001b0e077211 */ /* 0x000fe200028f0eff */
[C---:B------:R-:W-:Y:S02]  /*33f0*/  IMAD R14, R0.reuse, 0x3b2, RZ ;  /* 0x000003b2000e7824 */ /* 0x040fe400078e02ff */
[C---:B------:R-:W-:Y:S02]  /*3400*/  IMAD R11, R0.reuse, 0x372, RZ ;  /* 0x00000372000b7824 */ /* 0x040fe400078e02ff */
[----:B------:R0:W-:Y:S04]  /*3410*/  STL.64 [R1+0x218], R6 ;  /* 0x0002180601007387 */ /* 0x0001e80000100a00 */
[----:B------:R1:W-:Y:S01]  /*3420*/  STL.64 [R1+0x200], R4 ;  /* 0x0002000401007387 */ /* 0x0003e20000100a00 */
[-C--:B------:R-:W-:Y:S01]  /*3430*/  IADD3 R12, P6, R11, R26.reuse, RZ ;  /* 0x0000001a0b0c7210 */ /* 0x080fe20007fde0ff */
[C---:B------:R-:W-:Y:S01]  /*3440*/  IMAD R11, R0.reuse, 0x382, RZ ;  /* 0x00000382000b7824 */ /* 0x040fe200078e02ff */
[-C--:B0-----:R-:W-:Y:S01]  /*3450*/  IADD3 R6, P5, R19, R26.reuse, RZ ;  /* 0x0000001a13067210 */ /* 0x081fe20007fbe0ff */
[----:B------:R-:W-:Y:S01]  /*3460*/  IMAD R19, R0, 0x1b1, RZ ;  /* 0x000001b100137824 */ /* 0x000fe200078e02ff */
[----:B-1----:R-:W-:Y:S01]  /*3470*/  IADD3 R4, P2, R14, R26, RZ ;  /* 0x0000001a0e047210 */ /* 0x002fe20007f5e0ff */
[----:B------:R-:W-:-:S03]  /*3480*/  IMAD R14, R0, 0x3c2, RZ ;  /* 0x000003c2000e7824 */ /* 0x000fc600078e02ff */
[-C--:B------:R-:W-:Y:S01]  /*3490*/  LEA.HI.X.SX32 R17, R19, R27.reuse, 0x1, P3 ;  /* 0x0000001b13117211 */ /* 0x080fe200018f0eff */
[----:B------:R-:W-:Y:S01]  /*34a0*/  IMAD R29, R0, 0x1b9, RZ ;  /* 0x000001b9001d7824 */ /* 0x000fe200078e02ff */
[-C--:B------:R-:W-:Y:S02]  /*34b0*/  IADD3 R10, P1, R11, R26.reuse, RZ ;  /* 0x0000001a0b0a7210 */ /* 0x080fe40007f3e0ff */
[----:B------:R-:W-:Y:S01]  /*34c0*/  IADD3 R20, P3, R14, R26, RZ ;  /* 0x0000001a0e147210 */ /* 0x000fe20007f7e0ff */
[C---:B------:R-:W-:Y:S01]  /*34d0*/  IMAD R14, R0.reuse, 0x1c1, RZ ;  /* 0x000001c1000e7824 */ /* 0x040fe200078e02ff */
[----:B------:R-:W-:Y:S01]  /*34e0*/  LEA.HI.X.SX32 R13, R29, R27, 0x1, P6 ;  /* 0x0000001b1d0d7211 */ /* 0x000fe200030f0eff */
[----:B------:R-:W-:-:S03]  /*34f0*/  IMAD R29, R0, 0x3e2, RZ ;  /* 0x000003e2001d7824 */ /* 0x000fc600078e02ff */
[----:B------:R-:W-:Y:S01]  /*3500*/  LEA.HI.X.SX32 R11, R14, R27, 0x1, P1 ;  /* 0x0000001b0e0b7211 */ /* 0x000fe200008f0eff */
[----:B------:R0:W-:Y:S01]  /*3510*/  STL.64 [R1+0x1e8], R16 ;  /* 0x0001e81001007387 */ /* 0x0001e20000100a00 */
[----:B------:R-:W-:-:S03]  /*3520*/  IMAD R14, R0, 0x1c9, RZ ;  /* 0x000001c9000e7824 */ /* 0x000fc600078e02ff */
[----:B------:R-:W-:Y:S04]  /*3530*/  STL.64 [R1+0x1d0], R12 ;  /* 0x0001d00c01007387 */ /* 0x000fe80000100a00 */
[----:B------:R1:W-:Y:S01]  /*3540*/  STL.64 [R1+0x1b8], R10 ;  /* 0x0001b80a01007387 */ /* 0x0003e20000100a00 */
[----:B0-----:R-:W-:Y:S01]  /*3550*/  IADD3 R16, P1, R29, R26, RZ ;  /* 0x0000001a1d107210 */ /* 0x001fe20007f3e0ff */
[----:B------:R-:W-:Y:S01]  /*3560*/  IMAD R29, R0, 0x1d1, RZ ;  /* 0x000001d1001d7824 */ /* 0x000fe200078e02ff */
[----:B------:R-:W-:Y:S01]  /*3570*/  LEA.HI.X.SX32 R9, R14, R27, 0x1, P4 ;  /* 0x0000001b0e097211 */ /* 0x000fe200020f0eff */
[----:B-1----:R-:W-:-:S03]  /*3580*/  IMAD R11, R0, 0x3f2, RZ ;  /* 0x000003f2000b7824 */ /* 0x002fc600078e02ff */
[----:B------:R-:W-:Y:S02]  /*3590*/  LEA.HI.X.SX32 R7, R29, R27, 0x1, P5 ;  /* 0x0000001b1d077211 */ /* 0x000fe400028f0eff */
[-C--:B------:R-:W-:Y:S01]  /*35a0*/  IADD3 R14, P4, R11, R26.reuse, RZ ;  /* 0x0000001a0b0e7210 */ /* 0x080fe20007f9e0ff */
[C---:B------:R-:W-:Y:S01]  /*35b0*/  IMAD R11, R0.reuse, 0x204, RZ ;  /* 0x00000204000b7824 */ /* 0x040fe200078e02ff */
[----:B------:R-:W-:Y:S04]  /*35c0*/  STL.64 [R1+0x1a0], R8 ;  /* 0x0001a00801007387 */ /* 0x000fe80000100a00 */
[----:B------:R0:W-:Y:S01]  /*35d0*/  STL.64 [R1+0x188], R6 ;  /* 0x0001880601007387 */ /* 0x0001e20000100a00 */
[C---:B------:R-:W-:Y:S01]  /*35e0*/  IMAD R19, R0.reuse, 0x3d2, RZ ;  /* 0x000003d200137824 */ /* 0x040fe200078e02ff */
[----:B0-----:R-:W-:Y:S01]  /*35f0*/  IADD3 R6, P5, R11, R26, RZ ;  /* 0x0000001a0b067210 */ /* 0x001fe20007fbe0ff */
[----:B------:R-:W-:-:S03]  /*3600*/  IMAD R11, R0, 0x1e1, RZ ;  /* 0x000001e1000b7824 */ /* 0x000fc600078e02ff */
[----:B------:R-:W-:Y:S02]  /*3610*/  IADD3 R18, P6, R19, R26, RZ ;  /* 0x0000001a13127210 */ /* 0x000fe40007fde0ff */
[----:B------:R-:W-:Y:S01]  /*3620*/  LEA.HI.X.SX32 R21, R11, R27, 0x1, P3 ;  /* 0x0000001b0b157211 */ /* 0x000fe200018f0eff */
[C---:B------:R-:W-:Y:S02]  /*3630*/  IMAD R11, R0.reuse, 0x1e9, RZ ;  /* 0x000001e9000b7824 */ /* 0x040fe400078e02ff */
[----:B------:R-:W-:-:S03]  /*3640*/  IMAD R8, R0, 0x1d9, RZ ;  /* 0x000001d900087824 */ /* 0x000fc600078e02ff */
[-C--:B------:R-:W-:Y:S01]  /*3650*/  LEA.HI.X.SX32 R19, R11, R27.reuse, 0x1, P6 ;  /* 0x0000001b0b137211 */ /* 0x080fe200030f0eff */
[C---:B------:R-:W-:Y:S02]  /*3660*/  IMAD R11, R0.reuse, 0x1f1, RZ ;  /* 0x000001f1000b7824 */ /* 0x040fe400078e02ff */
[----:B------:R-:W-:Y:S01]  /*3670*/  IMAD R29, R0, 0x214, RZ ;  /* 0x00000214001d7824 */ /* 0x000fe200078e02ff */
[-C--:B------:R-:W-:Y:S02]  /*3680*/  LEA.HI.X.SX32 R5, R8, R27.reuse, 0x1, P2 ;  /* 0x0000001b08057211 */ /* 0x080fe400010f0eff */
[-C--:B------:R-:W-:Y:S01]  /*3690*/  LEA.HI.X.SX32 R17, R11, R27.reuse, 0x1, P1 ;  /* 0x0000001b0b117211 */ /* 0x080fe200008f0eff */
[C---:B------:R-:W-:Y:S01]  /*36a0*/  IMAD R11, R0.reuse, 0x1f9, RZ ;  /* 0x000001f9000b7824 */ /* 0x040fe200078e02ff */
[-C--:B------:R-:W-:Y:S01]  /*36b0*/  IADD3 R2, P2, R29, R26.reuse, RZ ;  /* 0x0000001a1d027210 */ /* 0x080fe20007f5e0ff */
[C---:B------:R-:W-:Y:S01]  /*36c0*/  IMAD R28, R0.reuse, 0x82, RZ ;  /* 0x00000082001c7824 */ /* 0x040fe200078e02ff */
[----:B------:R-:W-:Y:S02]  /*36d0*/  STL.64 [R1+0x170], R4 ;  /* 0x0001700401007387 */ /* 0x000fe40000100a00 */
[----:B------:R-:W-:Y:S01]  /*36e0*/  LEA.HI.X.SX32 R15, R11, R27, 0x1, P4 ;  /* 0x0000001b0b0f7211 */ /* 0x000fe200020f0eff */
[----:B------:R-:W-:Y:S01]  /*36f0*/  IMAD R11, R0, 0x41, RZ ;  /* 0x00000041000b7824 */ /* 0x000fe200078e02ff */
[----:B------:R-:W-:Y:S01]  /*3700*/  STL [R1+0x3d8], R2 ;  /* 0x0003d80201007387 */ /* 0x000fe20000100800 */
[----:B------:R-:W-:-:S03]  /*3710*/  IADD3 R8, P6, R28, R26, RZ ;  /* 0x0000001a1c087210 */ /* 0x000fc60007fde0ff */
[----:B------:R0:W-:Y:S01]  /*3720*/  STL.64 [R1+0x1838], R20 ;  /* 0x0018381401007387 */ /* 0x0001e20000100a00 */
[----:B------:R-:W-:Y:S01]  /*3730*/  LEA.HI.X.SX32 R9, R11, R27, 0x1, P6 ;  /* 0x0000001b0b097211 */ /* 0x000fe200030f0eff */
[C---:B------:R-:W-:Y:S02]  /*3740*/  IMAD R11, R0.reuse, 0x49, RZ ;  /* 0x00000049000b7824 */ /* 0x040fe400078e02ff */
[C---:B------:R-:W-:Y:S02]  /*3750*/  IMAD R29, R0.reuse, 0x224, RZ ;  /* 0x00000224001d7824 */ /* 0x040fe400078e02ff */
[C---:B0-----:R-:W-:Y:S01]  /*3760*/  IMAD R20, R0.reuse, 0x92, RZ ;  /* 0x0000009200147824 */ /* 0x041fe200078e02ff */
[----:B------:R-:W-:Y:S01]  /*3770*/  STL.64 [R1+0x1840], R18 ;  /* 0x0018401201007387 */ /* 0x000fe20000100a00 */
[----:B------:R-:W-:-:S03]  /*3780*/  IMAD R21, R0, 0xa2, RZ ;  /* 0x000000a200157824 */ /* 0x000fc600078e02ff */
[-C--:B------:R-:W-:Y:S01]  /*3790*/  IADD3 R2, P1, R20, R26.reuse, RZ ;  /* 0x0000001a14027210 */ /* 0x080fe20007f3e0ff */
[----:B------:R-:W-:Y:S01]  /*37a0*/  STL.64 [R1+0x1848], R16 ;  /* 0x0018481001007387 */ /* 0x000fe20000100a00 */
[C---:B------:R-:W-:Y:S02]  /*37b0*/  IMAD R22, R0.reuse, 0xb2, RZ ;  /* 0x000000b200167824 */ /* 0x040fe400078e02ff */
[----:B------:R-:W-:Y:S01]  /*37c0*/  LEA.HI.X.SX32 R3, R11, R27, 0x1, P1 ;  /* 0x0000001b0b037211 */ /* 0x000fe200008f0eff */
[----:B------:R-:W-:Y:S01]  /*37d0*/  STL [R1+0x1b30], R17 ;  /* 0x001b301101007387 */ /* 0x000fe20000100800 */
[C---:B------:R-:W-:Y:S01]  /*37e0*/  IMAD R24, R0.reuse, 0xc2, RZ ;  /* 0x000000c200187824 */ /* 0x040fe200078e02ff */
[-C--:B------:R-:W-:Y:S02]  /*37f0*/  IADD3 R12, P3, R29, R26.reuse, RZ ;  /* 0x0000001a1d0c7210 */ /* 0x080fe40007f7e0ff */
[----:B------:R-:W-:Y:S01]  /*3800*/  STL.64 [R1+0x1850], R14 ;  /* 0x0018500e01007387 */ /* 0x000fe20000100a00 */
[----:B------:R-:W-:Y:S01]  /*3810*/  IMAD R29, R0, 0x51, RZ ;  /* 0x00000051001d7824 */ /* 0x000fe200078e02ff */
[----:B------:R-:W-:-:S02]  /*3820*/  IADD3 R4, P4, R21, R26, RZ ;  /* 0x0000001a15047210 */ /* 0x000fc40007f9e0ff */
[----:B------:R-:W-:Y:S01]  /*3830*/  STL.64 [R1+0x1b28], R20 ;  /* 0x001b281401007387 */ /* 0x000fe20000100a00 */
[----:B------:R-:W-:-:S03]  /*3840*/  IMAD R23, R0, 0x59, RZ ;  /* 0x0000005900177824 */ /* 0x000fc600078e02ff */
[----:B------:R0:W-:Y:S01]  /*3850*/  STL.64 [R1+0x908], R8 ;  /* 0x0009080801007387 */ /* 0x0001e20000100a00 */
[----:B------:R-:W-:-:S03]  /*3860*/  IADD3 R10, P1, R24, R26, RZ ;  /* 0x0000001a180a7210 */ /* 0x000fc60007f3e0ff */
[----:B------:R1:W-:Y:S01]  /*3870*/  STL.64 [R1+0x8d0], R2 ;  /* 0x0008d00201007387 */ /* 0x0003e20000100a00 */
[----:B------:R-:W-:Y:S02]  /*3880*/  LEA.HI.X.SX32 R5, R29, R27, 0x1, P4 ;  /* 0x0000001b1d057211 */ /* 0x000fe400020f0eff */
[----:B0-----:R-:W-:Y:S01]  /*3890*/  IADD3 R8, P6, R22, R26, RZ ;  /* 0x0000001a16087210 */ /* 0x001fe20007fde0ff */
[----:B-1----:R-:W-:-:S03]  /*38a0*/  IMAD R3, R0, 0x61, RZ ;  /* 0x0000006100037824 */ /* 0x002fc600078e02ff */
[-C--:B------:R-:W-:Y:S01]  /*38b0*/  LEA.HI.X.SX32 R9, R23, R27.reuse, 0x1, P6 ;  /* 0x0000001b17097211 */ /* 0x080fe200030f0eff */
[C---:B------:R-:W-:Y:S01]  /*38c0*/  IMAD R2, R0.reuse, 0xd2, RZ ;  /* 0x000000d200027824 */ /* 0x040fe200078e02ff */
[----:B------:R-:W-:Y:S01]  /*38d0*/  LEA.HI.X.SX32 R11, R3, R27, 0x1, P1 ;  /* 0x0000001b030b7211 */ /* 0x000fe200008f0eff */
[----:B------:R-:W-:Y:S01]  /*38e0*/  IMAD R29, R0, 0xe2, RZ ;  /* 0x000000e2001d7824 */ /* 0x000fe200078e02ff */
[----:B------:R0:W-:Y:S04]  /*38f0*/  STL.64 [R1+0x898], R4 ;  /* 0x0008980401007387 */ /* 0x0001e80000100a00 */
[----:B------:R1:W-:Y:S04]  /*3900*/  STL.64 [R1+0x860], R8 ;  /* 0x0008600801007387 */ /* 0x0003e80000100a00 */
[----:B------:R2:W-:Y:S01]  /*3910*/  STL.64 [R1+0x828], R10 ;  /* 0x0008280a01007387 */ /* 0x0005e20000100a00 */
[----:B0-----:R-:W-:-:S02]  /*3920*/  IADD3 R4, P4, R2, R26, RZ ;  /* 0x0000001a02047210 */ /* 0x001fc40007f9e0ff */
[----:B-1----:R-:W-:Y:S01]  /*3930*/  IADD3 R8, P6, R29, R26, RZ ;  /* 0x0000001a1d087210 */ /* 0x002fe20007fde0ff */
[C---:B--2---:R-:W-:Y:S02]  /*3940*/  IMAD R10, R0.reuse, 0x69, RZ ;  /* 0x00000069000a7824 */ /* 0x044fe400078e02ff */
[----:B------:R-:W-:-:S03]  /*3950*/  IMAD R11, R0, 0x71, RZ ;  /* 0x00000071000b7824 */ /* 0x000fc600078e02ff */
[-C--:B------:R-:W-:Y:S02]  /*3960*/  LEA.HI.X.SX32 R5, R10, R27.reuse, 0x1, P4 ;  /* 0x0000001b0a057211 */ /* 0x080fe400020f0eff */
[----:B------:R-:W-:Y:S01]  /*3970*/  LEA.HI.X.SX32 R9, R11, R27, 0x1, P6 ;  /* 0x0000001b0b097211 */ /* 0x000fe200030f0eff */
[C---:B------:R-:W-:Y:S02]  /*3980*/  IMAD R25, R0.reuse, 0xf2, RZ ;  /* 0x000000f200197824 */ /* 0x040fe400078e02ff */
[C---:B------:R-:W-:Y:S01]  /*3990*/  IMAD R7, R0.reuse, 0x102, RZ ;  /* 0x0000010200077824 */ /* 0x040fe200078e02ff */
[----:B------:R0:W-:Y:S01]  /*39a0*/  STL.64 [R1+0x7f0], R4 ;  /* 0x0007f00401007387 */ /* 0x0001e20000100a00 */
[C---:B------:R-:W-:Y:S01]  /*39b0*/  IMAD R10, R0.reuse, 0x81, RZ ;  /* 0x00000081000a7824 */ /* 0x040fe200078e02ff */
[-C--:B------:R-:W-:Y:S02]  /*39c0*/  IADD3 R16, P1, R25, R26.reuse, RZ ;  /* 0x0000001a19107210 */ /* 0x080fe40007f3e0ff */
[----:B------:R1:W-:Y:S01]  /*39d0*/  STL.64 [R1+0x7b8], R8 ;  /* 0x0007b80801007387 */ /* 0x0003e20000100a00 */
[C---:B------:R-:W-:Y:S01]  /*39e0*/  IMAD R13, R0.reuse, 0x112, RZ ;  /* 0x00000112000d7824 */ /* 0x040fe200078e02ff */
[----:B0-----:R-:W-:Y:S01]  /*39f0*/  IADD3 R4, P4, R7, R26, RZ ;  /* 0x0000001a07047210 */ /* 0x001fe20007f9e0ff */
[----:B-1----:R-:W-:-:S03]  /*3a00*/  IMAD R9, R0, 0x79, RZ ;  /* 0x0000007900097824 */ /* 0x002fc600078e02ff */
[-C--:B------:R-:W-:Y:S02]  /*3a10*/  LEA.HI.X.SX32 R5, R10, R27.reuse, 0x1, P4 ;  /* 0x0000001b0a057211 */ /* 0x080fe400020f0eff */
[----:B------:R-:W-:Y:S01]  /*3a20*/  LEA.HI.X.SX32 R17, R9, R27, 0x1, P1 ;  /* 0x0000001b09117211 */ /* 0x000fe200008f0eff */
[----:B------:R-:W-:Y:S01]  /*3a30*/  IMAD R8, R0, 0x122, RZ ;  /* 0x0000012200087824 */ /* 0x000fe200078e02ff */
[----:B------:R-:W-:-:S03]  /*3a40*/  IADD3 R14, P6, R13, R26, RZ ;  /* 0x0000001a0d0e7210 */ /* 0x000fc60007fde0ff */
[----:B------:R-:W-:Y:S01]  /*3a50*/  STL.64 [R1+0x778], R16 ;  /* 0x0007781001007387 */ /* 0x000fe20000100a00 */
[----:B------:R-:W-:-:S03]  /*3a60*/  IMAD R10, R0, 0x91, RZ ;  /* 0x00000091000a7824 */ /* 0x000fc600078e02ff */
[----:B------:R0:W-:Y:S01]  /*3a70*/  STL.64 [R1+0x738], R4 ;  /* 0x0007380401007387 */ /* 0x0001e20000100a00 */
[----:B------:R-:W-:Y:S01]  /*3a80*/  IADD3 R8, P1, R8, R26, RZ ;  /* 0x0000001a08087210 */ /* 0x000fe20007f3e0ff */
[----:B------:R-:W-:-:S03]  /*3a90*/  IMAD R11, R0, 0x132, RZ ;  /* 0x00000132000b7824 */ /* 0x000fc600078e02ff */
[----:B------:R-:W-:Y:S01]  /*3aa0*/  LEA.HI.X.SX32 R9, R10, R27, 0x1, P1 ;  /* 0x0000001b0a097211 */ /* 0x000fe200008f0eff */
[----:B0-----:R-:W-:-:S05]  /*3ab0*/  IMAD R5, R0, 0x89, RZ ;  /* 0x0000008900057824 */ /* 0x001fca00078e02ff */
        /* <DEDUP_REMOVED lines=16> */
[----:B------:R-:W-:-:S04]  /*3bc0*/  IADD3 R8, P4, R8, R26, RZ ;  /* 0x0000001a08087210 */ /* 0x000fc80007f9e0ff */
[----:B------:R-:W-:Y:S01]  /*3bd0*/  LEA.HI.X.SX32 R9, R10, R27, 0x1, P4 ;  /* 0x0000001b0a097211 */ /* 0x000fe200020f0eff */
[----:B0-----:R-:W-:-:S05]  /*3be0*/  IMAD R5, R0, 0xa9, RZ ;  /* 0x000000a900057824 */ /* 0x001fca00078e02ff */
[----:B------:R-:W-:-:S05]  /*3bf0*/  LEA.HI.X.SX32 R15, R5, R27, 0x1, P1 ;  /* 0x0000001b050f7211 */ /* 0x000fca00008f0eff */
[----:B------:R-:W-:Y:S04]  /*3c00*/  STL.64 [R1+0x618], R14 ;  /* 0x0006180e01007387 */ /* 0x000fe80000100a00 */
[----:B------:R0:W-:Y:S04]  /*3c10*/  STL.64 [R1+0x5e0], R8 ;  /* 0x0005e00801007387 */ /* 0x0001e80000100a00 */
[----:B------:R1:W2:Y:S01]  /*3c20*/  LDL.64 R20, [R1+0x3d8] ;  /* 0x0003d80001147983 */ /* 0x0002a20000100a00 */
[C---:B------:R-:W-:Y:S02]  /*3c30*/  IMAD R11, R0.reuse, 0x172, RZ ;  /* 0x00000172000b7824 */ /* 0x040fe400078e02ff */
[----:B------:R-:W-:-:S03]  /*3c40*/  IMAD R4, R0, 0x182, RZ ;  /* 0x0000018200047824 */ /* 0x000fc600078e02ff */
[-C--:B------:R-:W-:Y:S01]  /*3c50*/  IADD3 R16, P6, R11, R26.reuse, RZ ;  /* 0x0000001a0b107210 */ /* 0x080fe20007fde0ff */
[----:B0-----:R-:W-:Y:S01]  /*3c60*/  IMAD R9, R0, 0xb9, RZ ;  /* 0x000000b900097824 */ /* 0x001fe200078e02ff */
[-C--:B------:R-:W-:Y:S01]  /*3c70*/  IADD3 R4, P1, R4, R26.reuse, RZ ;  /* 0x0000001a04047210 */ /* 0x080fe20007f3e0ff */
[C---:B------:R-:W-:Y:S02]  /*3c80*/  IMAD R8, R0.reuse, 0xc1, RZ ;  /* 0x000000c100087824 */ /* 0x040fe400078e02ff */
[----:B------:R-:W-:Y:S01]  /*3c90*/  IMAD R11, R0, 0x192, RZ ;  /* 0x00000192000b7824 */ /* 0x000fe200078e02ff */
[-C--:B------:R-:W-:Y:S02]  /*3ca0*/  LEA.HI.X.SX32 R17, R9, R27.reuse, 0x1, P6 ;  /* 0x0000001b09117211 */ /* 0x080fe400030f0eff */
[----:B------:R-:W-:Y:S02]  /*3cb0*/  LEA.HI.X.SX32 R5, R8, R27, 0x1, P1 ;  /* 0x0000001b08057211 */ /* 0x000fe400008f0eff */
[-C--:B------:R-:W-:Y:S01]  /*3cc0*/  IADD3 R14, P4, R11, R26.reuse, RZ ;  /* 0x0000001a0b0e7210 */ /* 0x080fe20007f9e0ff */
[C---:B------:R-:W-:Y:S01]  /*3cd0*/  IMAD R11, R0.reuse, 0x1a2, RZ ;  /* 0x000001a2000b7824 */ /* 0x040fe200078e02ff */
[----:B------:R-:W-:Y:S04]  /*3ce0*/  STL.64 [R1+0x5a8], R16 ;  /* 0x0005a81001007387 */ /* 0x000fe80000100a00 */
[----:B------:R0:W-:Y:S01]  /*3cf0*/  STL.64 [R1+0x570], R4 ;  /* 0x0005700401007387 */ /* 0x0001e20000100a00 */
[----:B------:R-:W-:Y:S01]  /*3d00*/  IADD3 R10, P6, R11, R26, RZ ;  /* 0x0000001a0b0a7210 */ /* 0x000fe20007fde0ff */
[----:B------:R-:W-:-:S02]  /*3d10*/  IMAD R19, R0, 0x1b2, RZ ;  /* 0x000001b200137824 */ /* 0x000fc400078e02ff */
[C---:B0-----:R-:W-:Y:S02]  /*3d20*/  IMAD R5, R0.reuse, 0xc9, RZ ;  /* 0x000000c900057824 */ /* 0x041fe400078e02ff */
[----:B------:R-:W-:-:S03]  /*3d30*/  IMAD R4, R0, 0xd1, RZ ;  /* 0x000000d100047824 */ /* 0x000fc600078e02ff */
[-C--:B------:R-:W-:Y:S02]  /*3d40*/  LEA.HI.X.SX32 R15, R5, R27.reuse, 0x1, P4 ;  /* 0x0000001b050f7211 */ /* 0x080fe400020f0eff */
[----:B------:R-:W-:-:S03]  /*3d50*/  LEA.HI.X.SX32 R11, R4, R27, 0x1, P6 ;  /* 0x0000001b040b7211 */ /* 0x000fc600030f0eff */
[----:B------:R-:W-:Y:S01]  /*3d60*/  STL.64 [R1+0x538], R14 ;  /* 0x0005380e01007387 */ /* 0x000fe20000100a00 */
[----:B------:R-:W-:-:S03]  /*3d70*/  IADD3 R8, P1, R19, R26, RZ ;  /* 0x0000001a13087210 */ /* 0x000fc60007f3e0ff */
[----:B------:R0:W-:Y:S01]  /*3d80*/  STL.64 [R1+0x500], R10 ;  /* 0x0005000a01007387 */ /* 0x0001e20000100a00 */
[C---:B------:R-:W-:Y:S02]  /*3d90*/  IMAD R3, R0.reuse, 0x1c2, RZ ;  /* 0x000001c200037824 */ /* 0x040fe400078e02ff */
[C---:B------:R-:W-:Y:S02]  /*3da0*/  IMAD R5, R0.reuse, 0x1d2, RZ ;  /* 0x000001d200057824 */ /* 0x040fe400078e02ff */
[C---:B0-----:R-:W-:Y:S01]  /*3db0*/  IMAD R11, R0.reuse, 0xd9, RZ ;  /* 0x000000d9000b7824 */ /* 0x041fe200078e02ff */
[----:B------:R-:W-:Y:S01]  /*3dc0*/  IADD3 R16, P4, R3, R26, RZ ;  /* 0x0000001a03107210 */ /* 0x000fe20007f9e0ff */
[----:B------:R-:W-:-:S03]  /*3dd0*/  IMAD R23, R0, 0x1e2, RZ ;  /* 0x000001e200177824 */ /* 0x000fc600078e02ff */
[-C--:B------:R-:W-:Y:S01]  /*3de0*/  LEA.HI.X.SX32 R9, R11, R27.reuse, 0x1, P1 ;  /* 0x0000001b0b097211 */ /* 0x080fe200008f0eff */
[C---:B------:R-:W-:Y:S01]  /*3df0*/  IMAD R11, R0.reuse, 0xe1, RZ ;  /* 0x000000e1000b7824 */ /* 0x040fe200078e02ff */
[----:B------:R-:W-:Y:S01]  /*3e00*/  IADD3 R14, P6, R5, R26, RZ ;  /* 0x0000001a050e7210 */ /* 0x000fe20007fde0ff */
[C---:B------:R-:W-:Y:S02]  /*3e10*/  IMAD R10, R0.reuse, 0xe9, RZ ;  /* 0x000000e9000a7824 */ /* 0x040fe400078e02ff */
[C---:B------:R-:W-:Y:S01]  /*3e20*/  IMAD R3, R0.reuse, 0x1f2, RZ ;  /* 0x000001f200037824 */ /* 0x040fe200078e02ff */
[-C--:B------:R-:W-:Y:S01]  /*3e30*/  LEA.HI.X.SX32 R17, R11, R27.reuse, 0x1, P4 ;  /* 0x0000001b0b117211 */ /* 0x080fe200020f0eff */
[----:B------:R0:W-:Y:S01]  /*3e40*/  STL.64 [R1+0x4c8], R8 ;  /* 0x0004c80801007387 */ /* 0x0001e20000100a00 */
[----:B------:R-:W-:Y:S01]  /*3e50*/  IMAD R11, R0, 0xf1, RZ ;  /* 0x000000f1000b7824 */ /* 0x000fe200078e02ff */
[----:B------:R-:W-:Y:S01]  /*3e60*/  LEA.HI.X.SX32 R15, R10, R27, 0x1, P6 ;  /* 0x0000001b0a0f7211 */ /* 0x000fe200030f0eff */
[C---:B------:R-:W-:Y:S01]  /*3e70*/  IMAD R18, R0.reuse, 0xf9, RZ ;  /* 0x000000f900127824 */ /* 0x040fe200078e02ff */
[----:B------:R3:W-:Y:S01]  /*3e80*/  STL.64 [R1+0x490], R16 ;  /* 0x0004901001007387 */ /* 0x0007e20000100a00 */
[----:B------:R-:W-:-:S02]  /*3e90*/  SHF.L.U32 R4, R0, 0x1, RZ ;  /* 0x0000000100047819 */ /* 0x000fc400000006ff */
[-C--:B0-----:R-:W-:Y:S02]  /*3ea0*/  IADD3 R8, P1, R23, R26.reuse, RZ ;  /* 0x0000001a17087210 */ /* 0x081fe40007f3e0ff */
[-C--:B---3--:R-:W-:Y:S02]  /*3eb0*/  IADD3 R16, P4, R3, R26.reuse, RZ ;  /* 0x0000001a03107210 */ /* 0x088fe40007f9e0ff */
[-C--:B------:R-:W-:Y:S01]  /*3ec0*/  LEA.HI.X.SX32 R9, R11, R27.reuse, 0x1, P1 ;  /* 0x0000001b0b097211 */ /* 0x080fe200008f0eff */
[----:B------:R0:W-:Y:S01]  /*3ed0*/  STL.64 [R1+0x458], R14 ;  /* 0x0004580e01007387 */ /* 0x0001e20000100a00 */
[----:B------:R-:W-:Y:S01]  /*3ee0*/  LEA.HI.X.SX32 R17, R18, R27, 0x1, P4 ;  /* 0x0000001b12117211 */ /* 0x000fe200020f0eff */
[----:B------:R-:W-:Y:S02]  /*3ef0*/  IMAD R11, R0, 0x234, RZ ;  /* 0x00000234000b7824 */ /* 0x000fe400078e02ff */
[----:B------:R3:W-:Y:S04]  /*3f00*/  STL.64 [R1+0x430], R8 ;  /* 0x0004300801007387 */ /* 0x0007e80000100a00 */
[----:B------:R4:W-:Y:S01]  /*3f10*/  STL.64 [R1+0x410], R16 ;  /* 0x0004101001007387 */ /* 0x0009e20000100a00 */
[----:B0-----:R-:W-:-:S02]  /*3f20*/  IADD3 R14, P6, R4, R26, RZ ;  /* 0x0000001a040e7210 */ /* 0x001fc40007fde0ff */
[CC--:B---3--:R-:W-:Y:S02]  /*3f30*/  LEA R8, P1, R0.reuse, R26.reuse, 0x2 ;  /* 0x0000001a00087211 */ /* 0x0c8fe400078210ff */
[CC--:B------:R-:W-:Y:S02]  /*3f40*/  LEA.HI.X.SX32 R15, R0.reuse, R27.reuse, 0x1, P6 ;  /* 0x0000001b000f7211 */ /* 0x0c0fe400030f0eff */
[----:B----4-:R-:W-:Y:S01]  /*3f50*/  IADD3 R16, P4, R11, R26, RZ ;  /* 0x0000001a0b107210 */ /* 0x010fe20007f9e0ff */
[----:B------:R-:W-:Y:S01]  /*3f60*/  IMAD R11, R0, 0x244, RZ ;  /* 0x00000244000b7824 */ /* 0x000fe200078e02ff */
[-C--:B------:R-:W-:Y:S01]  /*3f70*/  LEA.HI.X.SX32 R9, R4, R27.reuse, 0x1, P1 ;  /* 0x0000001b04097211 */ /* 0x080fe200008f0eff */
[----:B------:R-:W-:Y:S01]  /*3f80*/  IMAD R10, R0, 0x10a, RZ ;  /* 0x0000010a000a7824 */ /* 0x000fe200078e02ff */
[----:B------:R0:W-:Y:S01]  /*3f90*/  STL.64 [R1+0xb08], R14 ;  /* 0x000b080e01007387 */ /* 0x0001e20000100a00 */
[----:B------:R-:W-:-:S03]  /*3fa0*/  LEA.HI.X.SX32 R7, R7, R27, 0x1, P5 ;  /* 0x0000001b07077211 */ /* 0x000fc600028f0eff */
[----:B------:R3:W-:Y:S01]  /*3fb0*/  STL.64 [R1+0xb00], R8 ;  /* 0x000b000801007387 */ /* 0x0007e20000100a00 */
[----:B------:R-:W-:-:S03]  /*3fc0*/  IMAD R18, R0, 0x85, RZ ;  /* 0x0000008500127824 */ /* 0x000fc600078e02ff */
[----:B------:R4:W-:Y:S01]  /*3fd0*/  STL.64 [R1+0x3f0], R6 ;  /* 0x0003f00601007387 */ /* 0x0009e20000100a00 */
[-C--:B0-----:R-:W-:Y:S02]  /*3fe0*/  IADD3 R14, P6, R10, R26.reuse, RZ ;  /* 0x0000001a0a0e7210 */ /* 0x081fe40007fde0ff */
[----:B---3--:R-:W-:Y:S01]  /*3ff0*/  IADD3 R8, P1, R11, R26, RZ ;  /* 0x0000001a0b087210 */ /* 0x008fe20007f3e0ff */
[----:B------:R-:W-:Y:S01]  /*4000*/  IMAD R11, R0, 0x254, RZ ;  /* 0x00000254000b7824 */ /* 0x000fe200078e02ff */
[----:B------:R-:W-:Y:S01]  /*4010*/  LEA.HI.X.SX32 R15, R18, R27, 0x1, P6 ;  /* 0x0000001b120f7211 */ /* 0x000fe200030f0eff */
[----:B------:R-:W-:-:S03]  /*4020*/  IMAD R4, R0, 0x11a, RZ ;  /* 0x0000011a00047824 */ /* 0x000fc600078e02ff */
[-C--:B----4-:R-:W-:Y:S01]  /*4030*/  IADD3 R6, P5, R11, R26.reuse, RZ ;  /* 0x0000001a0b067210 */ /* 0x090fe20007fbe0ff */
[C---:B------:R-:W-:Y:S01]  /*4040*/  IMAD R11, R0.reuse, 0x264, RZ ;  /* 0x00000264000b7824 */ /* 0x040fe200078e02ff */
[----:B------:R0:W-:Y:S01]  /*4050*/  STL.64 [R1+0x720], R14 ;  /* 0x0007200e01007387 */ /* 0x0001e20000100a00 */
[C---:B------:R-:W-:Y:S01]  /*4060*/  IMAD R18, R0.reuse, 0x8d, RZ ;  /* 0x0000008d00127824 */ /* 0x040fe200078e02ff */
[-C--:B------:R-:W-:Y:S01]  /*4070*/  LEA.HI.X.SX32 R13, R13, R27.reuse, 0x1, P3 ;  /* 0x0000001b0d0d7211 */ /* 0x080fe200018f0eff */
[----:B------:R-:W-:Y:S01]  /*4080*/  IMAD R9, R0, 0x122, RZ ;  /* 0x0000012200097824 */ /* 0x000fe200078e02ff */
[C---:B------:R-:W-:Y:S02]  /*4090*/  LEA.HI.X.SX32 R17, R4.reuse, R27, 0x1, P4 ;  /* 0x0000001b04117211 */ /* 0x040fe400020f0eff */
[----:B0-----:R-:W-:-:S04]  /*40a0*/  IADD3 R14, P6, R4, R26, RZ ;  /* 0x0000001a040e7210 */ /* 0x001fc80007fde0ff */
[-C--:B------:R-:W-:Y:S01]  /*40b0*/  LEA.HI.X.SX32 R15, R18, R27.reuse, 0x1, P6 ;  /* 0x0000001b120f7211 */ /* 0x080fe200030f0eff */
[C---:B------:R-:W-:Y:S01]  /*40c0*/  IMAD R18, R0.reuse, 0x95, RZ ;  /* 0x0000009500127824 */ /* 0x040fe200078e02ff */
[-C--:B------:R-:W-:Y:S01]  /*40d0*/  LEA.HI.X.SX32 R9, R9, R27.reuse, 0x1, P1 ;  /* 0x0000001b09097211 */ /* 0x080fe200008f0eff */
[----:B------:R-:W-:Y:S01]  /*40e0*/  IMAD R4, R0, 0x13a, RZ ;  /* 0x0000013a00047824 */ /* 0x000fe200078e02ff */
[----:B--2---:R-:W-:Y:S02]  /*40f0*/  LEA.HI.X.SX32 R21, R10, R27, 0x1, P2 ;  /* 0x0000001b0a157211 */ /* 0x004fe400010f0eff */
[----:B------:R-:W-:Y:S01]  /*4100*/  IADD3 R20, P2, R11, R26, RZ ;  /* 0x0000001a0b147210 */ /* 0x000fe20007f5e0ff */
[C---:B------:R-:W-:Y:S02]  /*4110*/  IMAD R11, R0.reuse, 0x274, RZ ;  /* 0x00000274000b7824 */ /* 0x040fe400078e02ff */
[----:B------:R-:W-:Y:S01]  /*4120*/  STL [R1+0x3dc], R21 ;  /* 0x0003dc1501007387 */ /* 0x000fe20000100800 */
[----:B------:R-:W-:-:S03]  /*4130*/  IMAD R10, R0, 0x12a, RZ ;  /* 0x0000012a000a7824 */ /* 0x000fc600078e02ff */
[----:B------:R0:W-:Y:S04]  /*4140*/  STL.64 [R1+0x3c0], R12 ;  /* 0x0003c00c01007387 */ /* 0x0001e80000100a00 */
[----:B------:R2:W-:Y:S01]  /*4150*/  STL.64 [R1+0x6e0], R14 ;  /* 0x0006e00e01007387 */ /* 0x0005e20000100a00 */
[-C--:B0-----:R-:W-:Y:S01]  /*4160*/  IADD3 R12, P3, R11, R26.reuse, RZ ;  /* 0x0000001a0b0c7210 */ /* 0x081fe20007f7e0ff */
[----:B------:R-:W-:Y:S02]  /*4170*/  IMAD R11, R0, 0x284, RZ ;  /* 0x00000284000b7824 */ /* 0x000fe400078e02ff */
[----:B------:R0:W-:Y:S01]  /*4180*/  STL.64 [R1+0x3a8], R16 ;  /* 0x0003a81001007387 */ /* 0x0001e20000100a00 */
[----:B--2---:R-:W-:-:S03]  /*4190*/  IADD3 R14, P6, R10, R26, RZ ;  /* 0x0000001a0a0e7210 */ /* 0x004fc60007fde0ff */
[----:B------:R2:W-:Y:S01]  /*41a0*/  STL.64 [R1+0x390], R8 ;  /* 0x0003900801007387 */ /* 0x0005e20000100a00 */
[-C--:B------:R-:W-:Y:S02]  /*41b0*/  LEA.HI.X.SX32 R7, R10, R27.reuse, 0x1, P5 ;  /* 0x0000001b0a077211 */ /* 0x080fe400028f0eff */
[----:B------:R-:W-:Y:S02]  /*41c0*/  LEA.HI.X.SX32 R15, R18, R27, 0x1, P6 ;  /* 0x0000001b120f7211 */ /* 0x000fe400030f0eff */
[----:B0-----:R-:W-:Y:S01]  /*41d0*/  IADD3 R16, P4, R11, R26, RZ ;  /* 0x0000001a0b107210 */ /* 0x001fe20007f9e0ff */
[C---:B------:R-:W-:Y:S02]  /*41e0*/  IMAD R11, R0.reuse, 0x294, RZ ;  /* 0x00000294000b7824 */ /* 0x040fe400078e02ff */
[----:B------:R-:W-:-:S03]  /*41f0*/  IMAD R21, R0, 0x132, RZ ;  /* 0x0000013200157824 */ /* 0x000fc600078e02ff */
[-C--:B--2---:R-:W-:Y:S01]  /*4200*/  IADD3 R8, P1, R11, R26.reuse, RZ ;  /* 0x0000001a0b087210 */ /* 0x084fe20007f3e0ff */
[C---:B------:R-:W-:Y:S01]  /*4210*/  IMAD R11, R0.reuse, 0x2a4, RZ ;  /* 0x000002a4000b7824 */ /* 0x040fe200078e02ff */
[----:B------:R0:W-:Y:S01]  /*4220*/  STL.64 [R1+0x6a8], R14 ;  /* 0x0006a80e01007387 */ /* 0x0001e20000100a00 */
[----:B------:R-:W-:Y:S01]  /*4230*/  IMAD R18, R0, 0x9d, RZ ;  /* 0x0000009d00127824 */ /* 0x000fe200078e02ff */
[-C--:B------:R-:W-:Y:S02]  /*4240*/  LEA.HI.X.SX32 R21, R21, R27.reuse, 0x1, P2 ;  /* 0x0000001b15157211 */ /* 0x080fe400010f0eff */
[----:B------:R2:W-:Y:S01]  /*4250*/  STL.64 [R1+0x378], R6 ;  /* 0x0003780601007387 */ /* 0x0005e20000100a00 */
[----:B------:R-:W-:Y:S01]  /*4260*/  LEA.HI.X.SX32 R13, R4, R27, 0x1, P3 ;  /* 0x0000001b040d7211 */ /* 0x000fe200018f0eff */
[----:B------:R-:W-:Y:S02]  /*4270*/  IMAD R10, R0, 0x14a, RZ ;  /* 0x0000014a000a7824 */ /* 0x000fe400078e02ff */
[----:B------:R3:W-:Y:S01]  /*4280*/  STL.64 [R1+0x360], R20 ;  /* 0x0003601401007387 */ /* 0x0007e20000100a00 */
[----:B0-----:R-:W-:-:S02]  /*4290*/  IADD3 R14, P6, R4, R26, RZ ;  /* 0x0000001a040e7210 */ /* 0x001fc40007fde0ff */
[----:B--2---:R-:W-:Y:S01]  /*42a0*/  IADD3 R6, P5, R11, R26, RZ ;  /* 0x0000001a0b067210 */ /* 0x004fe20007fbe0ff */
[----:B------:R-:W-:Y:S01]  /*42b0*/  IMAD R11, R0, 0x2b4, RZ ;  /* 0x000002b4000b7824 */ /* 0x000fe200078e02ff */
[----:B------:R-:W-:Y:S01]  /*42c0*/  LEA.HI.X.SX32 R15, R18, R27, 0x1, P6 ;  /* 0x0000001b120f7211 */ /* 0x000fe200030f0eff */
[----:B------:R-:W-:-:S03]  /*42d0*/  IMAD R17, R0, 0x142, RZ ;  /* 0x0000014200117824 */ /* 0x000fc600078e02ff */
[-C--:B---3--:R-:W-:Y:S01]  /*42e0*/  IADD3 R20, P2, R11, R26.reuse, RZ ;  /* 0x0000001a0b147210 */ /* 0x088fe20007f5e0ff */
[C---:B------:R-:W-:Y:S01]  /*42f0*/  IMAD R11, R0.reuse, 0x2c4, RZ ;  /* 0x000002c4000b7824 */ /* 0x040fe200078e02ff */
[----:B------:R0:W-:Y:S01]  /*4300*/  STL.64 [R1+0x670], R14 ;  /* 0x0006700e01007387 */ /* 0x0001e20000100a00 */
[C---:B------:R-:W-:Y:S01]  /*4310*/  IMAD R18, R0.reuse, 0xa5, RZ ;  /* 0x000000a500127824 */ /* 0x040fe200078e02ff */
[-C--:B------:R-:W-:Y:S02]  /*4320*/  LEA.HI.X.SX32 R17, R17, R27.reuse, 0x1, P4 ;  /* 0x0000001b11117211 */ /* 0x080fe400020f0eff */
[----:B------:R2:W-:Y:S01]  /*4330*/  STL.64 [R1+0x348], R12 ;  /* 0x0003480c01007387 */ /* 0x0005e20000100a00 */
[----:B------:R-:W-:Y:S01]  /*4340*/  IMAD R4, R0, 0x15a, RZ ;  /* 0x0000015a00047824 */ /* 0x000fe200078e02ff */
[C---:B------:R-:W-:Y:S02]  /*4350*/  LEA.HI.X.SX32 R9, R10.reuse, R27, 0x1, P1 ;  /* 0x0000001b0a097211 */ /* 0x040fe400008f0eff */
[----:B0-----:R-:W-:-:S02]  /*4360*/  IADD3 R14, P6, R10, R26, RZ ;  /* 0x0000001a0a0e7210 */ /* 0x001fc40007fde0ff */
[-C--:B--2---:R-:W-:Y:S01]  /*4370*/  IADD3 R12, P3, R11, R26.reuse, RZ ;  /* 0x0000001a0b0c7210 */ /* 0x084fe20007f7e0ff */
[----:B------:R-:W-:Y:S01]  /*4380*/  IMAD R11, R0, 0x2d4, RZ ;  /* 0x000002d4000b7824 */ /* 0x000fe200078e02ff */
[-C--:B------:R-:W-:Y:S01]  /*4390*/  LEA.HI.X.SX32 R15, R18, R27.reuse, 0x1, P6 ;  /* 0x0000001b120f7211 */ /* 0x080fe200030f0eff */
[----:B------:R0:W-:Y:S01]  /*43a0*/  STL.64 [R1+0x330], R16 ;  /* 0x0003301001007387 */ /* 0x0001e20000100a00 */
[C---:B------:R-:W-:Y:S02]  /*43b0*/  IMAD R7, R0.reuse, 0x152, RZ ;  /* 0x0000015200077824 */ /* 0x040fe400078e02ff */
[C---:B------:R-:W-:Y:S01]  /*43c0*/  IMAD R18, R0.reuse, 0xad, RZ ;  /* 0x000000ad00127824 */ /* 0x040fe200078e02ff */
[----:B------:R2:W-:Y:S02]  /*43d0*/  STL.64 [R1+0x638], R14 ;  /* 0x0006380e01007387 */ /* 0x0005e40000100a00 */
[----:B------:R-:W-:Y:S02]  /*43e0*/  LEA.HI.X.SX32 R7, R7, R27, 0x1, P5 ;  /* 0x0000001b07077211 */ /* 0x000fe400028f0eff */
[-C--:B0-----:R-:W-:Y:S01]  /*43f0*/  IADD3 R16, P4, R11, R26.reuse, RZ ;  /* 0x0000001a0b107210 */ /* 0x081fe20007f9e0ff */
[----:B------:R-:W-:Y:S01]  /*4400*/  IMAD R11, R0, 0x2e4, RZ ;  /* 0x000002e4000b7824 */ /* 0x000fe200078e02ff */
[----:B------:R0:W-:Y:S01]  /*4410*/  STL.64 [R1+0x318], R8 ;  /* 0x0003180801007387 */ /* 0x0001e20000100a00 */
[----:B--2---:R-:W-:Y:S01]  /*4420*/  IADD3 R14, P6, R4, R26, RZ ;  /* 0x0000001a040e7210 */ /* 0x004fe20007fde0ff */
[----:B------:R-:W-:-:S03]  /*4430*/  IMAD R10, R0, 0x16a, RZ ;  /* 0x0000016a000a7824 */ /* 0x000fc600078e02ff */
[-C--:B------:R-:W-:Y:S01]  /*4440*/  LEA.HI.X.SX32 R15, R18, R27.reuse, 0x1, P6 ;  /* 0x0000001b120f7211 */ /* 0x080fe200030f0eff */
[----:B------:R2:W-:Y:S01]  /*4450*/  STL.64 [R1+0x300], R6 ;  /* 0x0003000601007387 */ /* 0x0005e20000100a00 */
[-C--:B0-----:R-:W-:Y:S01]  /*4460*/  IADD3 R8, P1, R11, R26.reuse, RZ ;  /* 0x0000001a0b087210 */ /* 0x081fe20007f3e0ff */
[----:B------:R-:W-:Y:S01]  /*4470*/  IMAD R11, R0, 0x2f4, RZ ;  /* 0x000002f4000b7824 */ /* 0x000fe200078e02ff */
[-C--:B------:R-:W-:Y:S01]  /*4480*/  LEA.HI.X.SX32 R21, R4, R27.reuse, 0x1, P2 ;  /* 0x0000001b04157211 */ /* 0x080fe200010f0eff */
[C---:B------:R-:W-:Y:S01]  /*4490*/  IMAD R13, R0.reuse, 0x162, RZ ;  /* 0x00000162000d7824 */ /* 0x040fe200078e02ff */
[----:B------:R0:W-:Y:S01]  /*44a0*/  STL.64 [R1+0x600], R14 ;  /* 0x0006000e01007387 */ /* 0x0001e20000100a00 */
[C---:B------:R-:W-:Y:S01]  /*44b0*/  IMAD R18, R0.reuse, 0xb5, RZ ;  /* 0x000000b500127824 */ /* 0x040fe200078e02ff */
[-C--:B--2---:R-:W-:Y:S01]  /*44c0*/  IADD3 R6, P5, R11, R26.reuse, RZ ;  /* 0x0000001a0b067210 */ /* 0x084fe20007fbe0ff */
[C---:B------:R-:W-:Y:S01]  /*44d0*/  IMAD R11, R0.reuse, 0x304, RZ ;  /* 0x00000304000b7824 */ /* 0x040fe200078e02ff */
[----:B------:R2:W-:Y:S01]  /*44e0*/  STL.64 [R1+0x2e8], R20 ;  /* 0x0002e81401007387 */ /* 0x0005e20000100a00 */
[----:B------:R-:W-:Y:S01]  /*44f0*/  LEA.HI.X.SX32 R13, R13, R27, 0x1, P3 ;  /* 0x0000001b0d0d7211 */ /* 0x000fe200018f0eff */
[----:B------:R-:W-:Y:S01]  /*4500*/  IMAD R4, R0, 0x17a, RZ ;  /* 0x0000017a00047824 */ /* 0x000fe200078e02ff */
[----:B0-----:R-:W-:-:S04]  /*4510*/  IADD3 R14, P6, R10, R26, RZ ;  /* 0x0000001a0a0e7210 */ /* 0x001fc80007fde0ff */
[-C--:B------:R-:W-:Y:S02]  /*4520*/  LEA.HI.X.SX32 R15, R18, R27.reuse, 0x1, P6 ;  /* 0x0000001b120f7211 */ /* 0x080fe400030f0eff */
[-C--:B--2---:R-:W-:Y:S01]  /*4530*/  IADD3 R20, P2, R11, R26.reuse, RZ ;  /* 0x0000001a0b147210 */ /* 0x084fe20007f5e0ff */
[C---:B------:R-:W-:Y:S01]  /*4540*/  IMAD R11, R0.reuse, 0x314, RZ ;  /* 0x00000314000b7824 */ /* 0x040fe200078e02ff */
[----:B------:R0:W-:Y:S01]  /*4550*/  STL.64 [R1+0x2d0], R12 ;  /* 0x0002d00c01007387 */ /* 0x0001e20000100a00 */
[----:B------:R-:W-:Y:S01]  /*4560*/  IMAD R9, R0, 0x172, RZ ;  /* 0x0000017200097824 */ /* 0x000fe200078e02ff */
[-C--:B------:R-:W-:Y:S01]  /*4570*/  LEA.HI.X.SX32 R17, R10, R27.reuse, 0x1, P4 ;  /* 0x0000001b0a117211 */ /* 0x080fe200020f0eff */
[C---:B------:R-:W-:Y:S01]  /*4580*/  IMAD R18, R0.reuse, 0xbd, RZ ;  /* 0x000000bd00127824 */ /* 0x040fe200078e02ff */
[----:B------:R2:W-:Y:S02]  /*4590*/  STL.64 [R1+0x5c8], R14 ;  /* 0x0005c80e01007387 */ /* 0x0005e40000100a00 */
[-C--:B------:R-:W-:Y:S01]  /*45a0*/  LEA.HI.X.SX32 R9, R9, R27.reuse, 0x1, P1 ;  /* 0x0000001b09097211 */ /* 0x080fe200008f0eff */
[C---:B------:R-:W-:Y:S01]  /*45b0*/  IMAD R10, R0.reuse, 0x18a, RZ ;  /* 0x0000018a000a7824 */ /* 0x040fe200078e02ff */
[-C--:B0-----:R-:W-:Y:S01]  /*45c0*/  IADD3 R12, P3, R11, R26.reuse, RZ ;  /* 0x0000001a0b0c7210 */ /* 0x081fe20007f7e0ff */
[----:B------:R-:W-:Y:S01]  /*45d0*/  IMAD R11, R0, 0x324, RZ ;  /* 0x00000324000b7824 */ /* 0x000fe200078e02ff */
[----:B--2---:R-:W-:Y:S01]  /*45e0*/  IADD3 R14, P6, R4, R26, RZ ;  /* 0x0000001a040e7210 */ /* 0x004fe20007fde0ff */
[----:B------:R0:W-:Y:S03]  /*45f0*/  STL.64 [R1+0x2b8], R16 ;  /* 0x0002b81001007387 */ /* 0x0001e60000100a00 */
[----:B------:R-:W-:Y:S01]  /*4600*/  LEA.HI.X.SX32 R15, R18, R27, 0x1, P6 ;  /* 0x0000001b120f7211 */ /* 0x000fe200030f0eff */
[----:B------:R2:W-:Y:S01]  /*4610*/  STL.64 [R1+0x2a0], R8 ;  /* 0x0002a00801007387 */ /* 0x0005e20000100a00 */
[----:B------:R-:W-:-:S02]  /*4620*/  IMAD R21, R0, 0x182, RZ ;  /* 0x0000018200157824 */ /* 0x000fc400078e02ff */
[C---:B------:R-:W-:Y:S01]  /*4630*/  IMAD R18, R0.reuse, 0xc5, RZ ;  /* 0x000000c500127824 */ /* 0x040fe200078e02ff */
[----:B------:R3:W-:Y:S01]  /*4640*/  STL.64 [R1+0x590], R14 ;  /* 0x0005900e01007387 */ /* 0x0007e20000100a00 */
[-C--:B0-----:R-:W-:Y:S01]  /*4650*/  IADD3 R16, P4, R11, R26.reuse, RZ ;  /* 0x0000001a0b107210 */ /* 0x081fe20007f9e0ff */
[----:B------:R-:W-:Y:S01]  /*4660*/  IMAD R11, R0, 0x334, RZ ;  /* 0x00000334000b7824 */ /* 0x000fe200078e02ff */
[-C--:B------:R-:W-:Y:S02]  /*4670*/  LEA.HI.X.SX32 R7, R4, R27.reuse, 0x1, P5 ;  /* 0x0000001b04077211 */ /* 0x080fe400028f0eff */
[----:B------:R-:W-:Y:S02]  /*4680*/  LEA.HI.X.SX32 R21, R21, R27, 0x1, P2 ;  /* 0x0000001b15157211 */ /* 0x000fe400010f0eff */
[-C--:B--2---:R-:W-:Y:S02]  /*4690*/  IADD3 R8, P1, R11, R26.reuse, RZ ;  /* 0x0000001a0b087210 */ /* 0x084fe40007f3e0ff */
[----:B---3--:R-:W-:Y:S01]  /*46a0*/  IADD3 R14, P6, R10, R26, RZ ;  /* 0x0000001a0a0e7210 */ /* 0x008fe20007fde0ff */
[----:B------:R-:W-:-:S02]  /*46b0*/  IMAD R11, R0, 0x344, RZ ;  /* 0x00000344000b7824 */ /* 0x000fc400078e02ff */
[----:B------:R-:W-:Y:S01]  /*46c0*/  IMAD R4, R0, 0x19a, RZ ;  /* 0x0000019a00047824 */ /* 0x000fe200078e02ff */
[-C--:B------:R-:W-:Y:S01]  /*46d0*/  LEA.HI.X.SX32 R15, R18, R27.reuse, 0x1, P6 ;  /* 0x0000001b120f7211 */ /* 0x080fe200030f0eff */
[----:B------:R0:W-:Y:S01]  /*46e0*/  STL.64 [R1+0x288], R6 ;  /* 0x0002880601007387 */ /* 0x0001e20000100a00 */
[C---:B------:R-:W-:Y:S02]  /*46f0*/  IMAD R17, R0.reuse, 0x192, RZ ;  /* 0x0000019200117824 */ /* 0x040fe400078e02ff */
[----:B------:R-:W-:Y:S01]  /*4700*/  IMAD R18, R0, 0xcd, RZ ;  /* 0x000000cd00127824 */ /* 0x000fe200078e02ff */
[----:B------:R-:W-:Y:S01]  /*4710*/  STL.64 [R1+0x270], R20 ;  /* 0x0002701401007387 */ /* 0x000fe20000100a00 */
[----:B------:R-:W-:-:S03]  /*4720*/  LEA.HI.X.SX32 R13, R10, R27, 0x1, P3 ;  /* 0x0000001b0a0d7211 */ /* 0x000fc600018f0eff */
[----:B------:R2:W-:Y:S01]  /*4730*/  STL.64 [R1+0x558], R14 ;  /* 0x0005580e01007387 */ /* 0x0005e20000100a00 */
[-C--:B0-----:R-:W-:Y:S01]  /*4740*/  IADD3 R6, P5, R11, R26.reuse, RZ ;  /* 0x0000001a0b067210 */ /* 0x081fe20007fbe0ff */
[C---:B------:R-:W-:Y:S01]  /*4750*/  IMAD R11, R0.reuse, 0x354, RZ ;  /* 0x00000354000b7824 */ /* 0x040fe200078e02ff */
[-C--:B------:R-:W-:Y:S01]  /*4760*/  LEA.HI.X.SX32 R17, R17, R27.reuse, 0x1, P4 ;  /* 0x0000001b11117211 */ /* 0x080fe200020f0eff */
[----:B------:R-:W-:Y:S01]  /*4770*/  IMAD R10, R0, 0x1aa, RZ ;  /* 0x000001aa000a7824 */ /* 0x000fe200078e02ff */
[-C--:B--2---:R-:W-:Y:S02]  /*4780*/  IADD3 R14, P6, R4, R26.reuse, RZ ;  /* 0x0000001a040e7210 */ /* 0x084fe40007fde0ff */
[----:B------:R-:W-:Y:S01]  /*4790*/  IADD3 R20, P2, R11, R26, RZ ;  /* 0x0000001a0b147210 */ /* 0x000fe20007f5e0ff */
[----:B------:R-:W-:Y:S01]  /*47a0*/  IMAD R11, R0, 0x364, RZ ;  /* 0x00000364000b7824 */ /* 0x000fe200078e02ff */
[----:B------:R-:W-:Y:S01]  /*47b0*/  LEA.HI.X.SX32 R15, R18, R27, 0x1, P6 ;  /* 0x0000001b120f7211 */ /* 0x000fe200030f0eff */
[----:B------:R0:W-:Y:S01]  /*47c0*/  STL.64 [R1+0x258], R12 ;  /* 0x0002580c01007387 */ /* 0x0001e20000100a00 */
[----:B------:R-:W-:-:S02]  /*47d0*/  IMAD R7, R0, 0x1a2, RZ ;  /* 0x000001a200077824 */ /* 0x000fc400078e02ff */
[----:B------:R-:W-:Y:S01]  /*47e0*/  IMAD R18, R0, 0xd5, RZ ;  /* 0x000000d500127824 */ /* 0x000fe200078e02ff */
[----:B------:R-:W-:Y:S01]  /*47f0*/  STL.64 [R1+0x240], R16 ;  /* 0x0002401001007387 */ /* 0x000fe20000100a00 */
[----:B------:R-:W-:-:S03]  /*4800*/  LEA.HI.X.SX32 R9, R4, R27, 0x1, P1 ;  /* 0x0000001b04097211 */ /* 0x000fc600008f0eff */
[----:B------:R2:W-:Y:S01]  /*4810*/  STL.64 [R1+0x520], R14 ;  /* 0x0005200e01007387 */ /* 0x0005e20000100a00 */
[-C--:B------:R-:W-:Y:S02]  /*4820*/  LEA.HI.X.SX32 R7, R7, R27.reuse, 0x1, P5 ;  /* 0x0000001b07077211 */ /* 0x080fe400028f0eff */
[-C--:B0-----:R-:W-:Y:S01]  /*4830*/  IADD3 R12, P3, R11, R26.reuse, RZ ;  /* 0x0000001a0b0c7210 */ /* 0x081fe20007f7e0ff */
[C---:B------:R-:W-:Y:S02]  /*4840*/  IMAD R11, R0.reuse, 0x374, RZ ;  /* 0x00000374000b7824 */ /* 0x040fe400078e02ff */
[----:B------:R-:W-:Y:S01]  /*4850*/  IMAD R4, R0, 0x1ba, RZ ;  /* 0x000001ba00047824 */ /* 0x000fe200078e02ff */
[-C--:B--2---:R-:W-:Y:S01]  /*4860*/  IADD3 R14, P6, R10, R26.reuse, RZ ;  /* 0x0000001a0a0e7210 */ /* 0x084fe20007fde0ff */
[----:B------:R0:W-:Y:S01]  /*4870*/  STL.64 [R1+0x228], R8 ;  /* 0x0002280801007387 */ /* 0x0001e20000100a00 */
[----:B------:R-:W-:Y:S02]  /*4880*/  IADD3 R16, P4, R11, R26, RZ ;  /* 0x0000001a0b107210 */ /* 0x000fe40007f9e0ff */
[-C--:B------:R-:W-:Y:S01]  /*4890*/  LEA.HI.X.SX32 R15, R18, R27.reuse, 0x1, P6 ;  /* 0x0000001b120f7211 */ /* 0x080fe200030f0eff */
[----:B------:R-:W-:Y:S01]  /*48a0*/  IMAD R11, R0, 0x384, RZ ;  /* 0x00000384000b7824 */ /* 0x000fe200078e02ff */
[----:B------:R-:W-:Y:S01]  /*48b0*/  STL.64 [R1+0x210], R6 ;  /* 0x0002100601007387 */ /* 0x000fe20000100a00 */
[----:B------:R-:W-:Y:S01]  /*48c0*/  LEA.HI.X.SX32 R21, R10, R27, 0x1, P2 ;  /* 0x0000001b0a157211 */ /* 0x000fe200010f0eff */
[----:B------:R-:W-:-:S02]  /*48d0*/  IMAD R10, R0, 0xdd, RZ ;  /* 0x000000dd000a7824 */ /* 0x000fc400078e02ff */
[----:B------:R2:W-:Y:S01]  /*48e0*/  STL.64 [R1+0x4e8], R14 ;  /* 0x0004e80e01007387 */ /* 0x0005e20000100a00 */
[-C--:B------:R-:W-:Y:S02]  /*48f0*/  LEA.HI.X.SX32 R13, R19, R27.reuse, 0x1, P3 ;  /* 0x0000001b130d7211 */ /* 0x080fe400018f0eff */
[-C--:B0-----:R-:W-:Y:S01]  /*4900*/  IADD3 R8, P1, R11, R26.reuse, RZ ;  /* 0x0000001a0b087210 */ /* 0x081fe20007f3e0ff */
[----:B------:R-:W-:Y:S01]  /*4910*/  IMAD R11, R0, 0x394, RZ ;  /* 0x00000394000b7824 */ /* 0x000fe200078e02ff */
[CC--:B------:R-:W-:Y:S02]  /*4920*/  LEA.HI.X.SX32 R17, R4.reuse, R27.reuse, 0x1, P4 ;  /* 0x0000001b04117211 */ /* 0x0c0fe400020f0eff */
[-C--:B--2---:R-:W-:Y:S01]  /*4930*/  IADD3 R14, P6, R4, R26.reuse, RZ ;  /* 0x0000001a040e7210 */ /* 0x084fe20007fde0ff */
[----:B------:R0:W-:Y:S03]  /*4940*/  STL.64 [R1+0x1f8], R20 ;  /* 0x0001f81401007387 */ /* 0x0001e60000100a00 */
[----:B------:R-:W-:Y:S01]  /*4950*/  LEA.HI.X.SX32 R15, R10, R27, 0x1, P6 ;  /* 0x0000001b0a0f7211 */ /* 0x000fe200030f0eff */
[C---:B------:R-:W-:Y:S01]  /*4960*/  IMAD R18, R0.reuse, 0x1ca, RZ ;  /* 0x000001ca00127824 */ /* 0x040fe200078e02ff */
[----:B------:R-:W-:Y:S01]  /*4970*/  IADD3 R6, P5, R11, R26, RZ ;  /* 0x0000001a0b067210 */ /* 0x000fe20007fbe0ff */
[----:B------:R-:W-:Y:S01]  /*4980*/  STL.64 [R1+0x1e0], R12 ;  /* 0x0001e00c01007387 */ /* 0x000fe20000100a00 */
[----:B------:R-:W-:-:S02]  /*4990*/  IMAD R11, R0, 0x3a4, RZ ;  /* 0x000003a4000b7824 */ /* 0x000fc400078e02ff */
[----:B------:R-:W-:Y:S01]  /*49a0*/  IMAD R9, R0, 0x1c2, RZ ;  /* 0x000001c200097824 */ /* 0x000fe200078e02ff */
[----:B------:R2:W-:Y:S04]  /*49b0*/  STL.64 [R1+0x4b0], R14 ;  /* 0x0004b00e01007387 */ /* 0x0005e80000100a00 */
[----:B------:R3:W-:Y:S01]  /*49c0*/  STL.64 [R1+0x1c8], R16 ;  /* 0x0001c81001007387 */ /* 0x0007e20000100a00 */
[-C--:B0-----:R-:W-:Y:S02]  /*49d0*/  IADD3 R20, P2, R11, R26.reuse, RZ ;  /* 0x0000001a0b147210 */ /* 0x081fe40007f5e0ff */
[-C--:B------:R-:W-:Y:S02]  /*49e0*/  LEA.HI.X.SX32 R9, R9, R27.reuse, 0x1, P1 ;  /* 0x0000001b09097211 */ /* 0x080fe400008f0eff */
[----:B--2---:R-:W-:Y:S01]  /*49f0*/  IADD3 R14, P6, R18, R26, RZ ;  /* 0x0000001a120e7210 */ /* 0x004fe20007fde0ff */
[----:B---3--:R-:W-:Y:S01]  /*4a00*/  IMAD R16, R0, 0xe5, RZ ;  /* 0x000000e500107824 */ /* 0x008fe200078e02ff */
[-C--:B------:R-:W-:Y:S01]  /*4a10*/  LEA.HI.X.SX32 R7, R18, R27.reuse, 0x1, P5 ;  /* 0x0000001b12077211 */ /* 0x080fe200028f0eff */
[----:B------:R1:W2:Y:S01]  /*4a20*/  LDL.LU R17, [R1+0x1b30] ;  /* 0x001b300001117983 */ /* 0x0002a20000300800 */
[----:B------:R-:W-:-:S02]  /*4a30*/  LEA.HI.X.SX32 R21, R5, R27, 0x1, P2 ;  /* 0x0000001b05157211 */ /* 0x000fc400010f0eff */
[----:B------:R-:W-:Y:S01]  /*4a40*/  LEA.HI.X.SX32 R15, R16, R27, 0x1, P6 ;  /* 0x0000001b100f7211 */ /* 0x000fe200030f0eff */
[----:B------:R-:W-:Y:S04]  /*4a50*/  STL.64 [R1+0x1b0], R8 ;  /* 0x0001b00801007387 */ /* 0x000fe80000100a00 */
[----:B------:R-:W-:Y:S04]  /*4a60*/  STL.64 [R1+0x478], R14 ;  /* 0x0004780e01007387 */ /* 0x000fe80000100a00 */
[----:B------:R-:W-:Y:S04]  /*4a70*/  STL.64 [R1+0x198], R6 ;  /* 0x0001980601007387 */ /* 0x000fe80000100a00 */
[----:B------:R0:W-:Y:S04]  /*4a80*/  STL.64 [R1+0x180], R20 ;  /* 0x0001801401007387 */ /* 0x0001e80000100a00 */
[----:B0-----:R-:W3:Y:S01]  /*4a90*/  LDL.LU.64 R20, [R1+0x1b28] ;  /* 0x001b280001147983 */ /* 0x001ee20000300a00 */
[----:B------:R-:W-:-:S02]  /*4aa0*/  IMAD R11, R0, 0x3b4, RZ ;  /* 0x000003b4000b7824 */ /* 0x000fc400078e02ff */
[C---:B------:R-:W-:Y:S02]  /*4ab0*/  IMAD R19, R0.reuse, 0x1da, RZ ;  /* 0x000001da00137824 */ /* 0x040fe400078e02ff */
[C---:B------:R-:W-:Y:S01]  /*4ac0*/  IMAD R16, R0.reuse, 0xed, RZ ;  /* 0x000000ed00107824 */ /* 0x040fe200078e02ff */
[-C--:B------:R-:W-:Y:S02]  /*4ad0*/  IADD3 R12, P3, R11, R26.reuse, RZ ;  /* 0x0000001a0b0c7210 */ /* 0x080fe40007f7e0ff */
[C---:B------:R-:W-:Y:S02]  /*4ae0*/  IADD3 R14, P6, R19.reuse, R26, RZ ;  /* 0x0000001a130e7210 */ /* 0x040fe40007fde0ff */
[-C--:B------:R-:W-:Y:S01]  /*4af0*/  LEA.HI.X.SX32 R13, R19, R27.reuse, 0x1, P3 ;  /* 0x0000001b130d7211 */ /* 0x080fe200018f0eff */
[----:B------:R-:W-:Y:S01]  /*4b00*/  IMAD R18, R0, 0x1ea, RZ ;  /* 0x000001ea00127824 */ /* 0x000fe200078e02ff */
[----:B------:R-:W-:Y:S02]  /*4b10*/  LEA.HI.X.SX32 R15, R16, R27, 0x1, P6 ;  /* 0x0000001b100f7211 */ /* 0x000fe400030f0eff */
[----:B------:R-:W-:Y:S01]  /*4b20*/  MOV R19, c[0x0][0x198] ;  /* 0x0000660000137a02 */ /* 0x000fe20000000f00 */
[----:B------:R-:W-:-:S02]  /*4b30*/  IMAD R11, R0, 0x3c4, RZ ;  /* 0x000003c4000b7824 */ /* 0x000fc400078e02ff */
[----:B------:R0:W-:Y:S01]  /*4b40*/  STL.64 [R1+0x440], R14 ;  /* 0x0004400e01007387 */ /* 0x0001e20000100a00 */
[----:B------:R-:W-:Y:S02]  /*4b50*/  IMAD R4, R0, 0x3d4, RZ ;  /* 0x000003d400047824 */ /* 0x000fe400078e02ff */
[----:B------:R-:W-:Y:S01]  /*4b60*/  IMAD R19, R19, 0xf5, RZ ;  /* 0x000000f513137824 */ /* 0x000fe200078e02ff */
[-C--:B------:R-:W-:Y:S01]  /*4b70*/  IADD3 R10, P4, R11, R26.reuse, RZ ;  /* 0x0000001a0b0a7210 */ /* 0x080fe20007f9e0ff */
[----:B------:R-:W-:Y:S01]  /*4b80*/  IMAD.MOV.U32 R16, RZ, RZ, c[0x0][0x198] ;  /* 0x00006600ff107624 */ /* 0x000fe200078e00ff */
[-C--:B------:R-:W-:Y:S02]  /*4b90*/  IADD3 R8, P1, R4, R26.reuse, RZ ;  /* 0x0000001a04087210 */ /* 0x080fe40007f3e0ff */
[----:B0-----:R-:W-:Y:S01]  /*4ba0*/  IADD3 R14, P6, R18, R26, RZ ;  /* 0x0000001a120e7210 */ /* 0x001fe20007fde0ff */
[----:B------:R-:W-:-:S03]  /*4bb0*/  IMAD R4, R0, 0x3e4, RZ ;  /* 0x000003e400047824 */ /* 0x000fc600078e02ff */
[-C--:B------:R-:W-:Y:S02]  /*4bc0*/  LEA.HI.X.SX32 R15, R19, R27.reuse, 0x1, P6 ;  /* 0x0000001b130f7211 */ /* 0x080fe400030f0eff */
[----:B------:R-:W-:Y:S01]  /*4bd0*/  MOV R19, c[0x0][0x198] ;  /* 0x0000660000137a02 */ /* 0x000fe20000000f00 */
[----:B------:R-:W-:Y:S01]  /*4be0*/  IMAD R16, R16, 0x206, RZ ;  /* 0x0000020610107824 */ /* 0x000fe200078e02ff */
[-C--:B------:R-:W-:Y:S02]  /*4bf0*/  LEA.HI.X.SX32 R11, R23, R27.reuse, 0x1, P4 ;  /* 0x0000001b170b7211 */ /* 0x080fe400020f0eff */
[-C--:B------:R-:W-:Y:S01]  /*4c00*/  IADD3 R6, P5, R4, R26.reuse, RZ ;  /* 0x0000001a04067210 */ /* 0x080fe20007fbe0ff */
[----:B------:R-:W-:Y:S01]  /*4c10*/  IMAD R19, R19, 0x208, RZ ;  /* 0x0000020813137824 */ /* 0x000fe200078e02ff */
[----:B------:R-:W-:Y:S01]  /*4c20*/  MOV R23, c[0x0][0x198] ;  /* 0x0000660000177a02 */ /* 0x000fe20000000f00 */
[----:B------:R-:W-:Y:S01]  /*4c30*/  IMAD R4, R0, 0x3f4, RZ ;  /* 0x000003f400047824 */ /* 0x000fe200078e02ff */
[----:B------:R-:W-:Y:S01]  /*4c40*/  LEA.HI.X.SX32 R9, R18, R27, 0x1, P1 ;  /* 0x0000001b12097211 */ /* 0x000fe200008f0eff */
[----:B------:R-:W-:Y:S01]  /*4c50*/  STL.64 [R1+0x168], R12 ;  /* 0x0001680c01007387 */ /* 0x000fe20000100a00 */
[----:B------:R-:W-:Y:S01]  /*4c60*/  IADD3 R16, P4, R16, R26, RZ ;  /* 0x0000001a10107210 */ /* 0x000fe20007f9e0ff */
[----:B------:R-:W-:-:S02]  /*4c70*/  IMAD.MOV.U32 R18, RZ, RZ, c[0x0][0x198] ;  /* 0x00006600ff127624 */ /* 0x000fc400078e00ff */
[----:B------:R0:W-:Y:S01]  /*4c80*/  STL.64 [R1+0x1768], R10 ;  /* 0x0017680a01007387 */ /* 0x0001e20000100a00 */
[----:B------:R-:W-:Y:S01]  /*4c90*/  IMAD R23, R23, 0x1fa, RZ ;  /* 0x000001fa17177824 */ /* 0x000fe200078e02ff */
[----:B------:R-:W-:Y:S01]  /*4ca0*/  IADD3 R4, P2, R4, R26, RZ ;  /* 0x0000001a04047210 */ /* 0x000fe20007f5e0ff */
[----:B------:R-:W-:Y:S01]  /*4cb0*/  IMAD R18, R18, 0x104, RZ ;  /* 0x0000010412127824 */ /* 0x000fe200078e02ff */
[----:B------:R4:W-:Y:S01]  /*4cc0*/  STL.64 [R1+0x420], R14 ;  /* 0x0004200e01007387 */ /* 0x0009e20000100a00 */
[----:B------:R-:W-:-:S03]  /*4cd0*/  LEA.HI.X.SX32 R7, R3, R27, 0x1, P5 ;  /* 0x0000001b03077211 */ /* 0x000fc600028f0eff */
[----:B------:R-:W-:Y:S01]  /*4ce0*/  STL [R1+0x60], R16 ;  /* 0x0000601001007387 */ /* 0x000fe20000100800 */
[-C--:B0-----:R-:W-:Y:S02]  /*4cf0*/  IADD3 R10, P1, R19, R26.reuse, RZ ;  /* 0x0000001a130a7210 */ /* 0x081fe40007f3e0ff */
[----:B------:R-:W-:Y:S01]  /*4d00*/  MOV R19, c[0x0][0x198] ;  /* 0x0000660000137a02 */ /* 0x000fe20000000f00 */
[----:B------:R-:W-:Y:S01]  /*4d10*/  STL.64 [R1+0x1770], R8 ;  /* 0x0017700801007387 */ /* 0x000fe20000100a00 */
[C---:B----4-:R-:W-:Y:S02]  /*4d20*/  IADD3 R14, P6, R23.reuse, R26, RZ ;  /* 0x0000001a170e7210 */ /* 0x050fe40007fde0ff */
[----:B------:R-:W-:Y:S01]  /*4d30*/  LEA.HI.X.SX32 R5, R23, R27, 0x1, P2 ;  /* 0x0000001b17057211 */ /* 0x000fe200010f0eff */
[----:B------:R-:W-:Y:S01]  /*4d40*/  STL [R1+0x1b20], R9 ;  /* 0x001b200901007387 */ /* 0x000fe20000100800 */
[----:B------:R-:W-:Y:S01]  /*4d50*/  IMAD R19, R19, 0xfd, RZ ;  /* 0x000000fd13137824 */ /* 0x000fe200078e02ff */
[----:B------:R-:W-:-:S02]  /*4d60*/  MOV R23, c[0x0][0x198] ;  /* 0x0000660000177a02 */ /* 0x000fc40000000f00 */
[----:B------:R0:W-:Y:S01]  /*4d70*/  STL [R1+0x58], R10 ;  /* 0x0000580a01007387 */ /* 0x0001e20000100800 */
[----:B------:R-:W-:Y:S02]  /*4d80*/  MOV R3, c[0x0][0x198] ;  /* 0x0000660000037a02 */ /* 0x000fe40000000f00 */
[----:B------:R-:W-:Y:S01]  /*4d90*/  LEA.HI.X.SX32 R15, R19, R27, 0x1, P6 ;  /* 0x0000001b130f7211 */ /* 0x000fe200030f0eff */
[----:B------:R4:W-:Y:S01]  /*4da0*/  STL.64 [R1+0x1778], R6 ;  /* 0x0017780601007387 */ /* 0x0009e20000100a00 */
[----:B------:R-:W-:Y:S01]  /*4db0*/  IMAD R23, R23, 0x114, RZ ;  /* 0x0000011417177824 */ /* 0x000fe200078e02ff */
[----:B0-----:R-:W-:-:S04]  /*4dc0*/  IADD3 R10, P5, R18, R26, RZ ;  /* 0x0000001a120a7210 */ /* 0x001fc80007fbe0ff */
[----:B------:R-:W-:Y:S02]  /*4dd0*/  LEA.HI.X.SX32 R11, R28, R27, 0x1, P5 ;  /* 0x0000001b1c0b7211 */ /* 0x000fe400028f0eff */
[----:B------:R-:W-:Y:S02]  /*4de0*/  MOV R28, c[0x0][0x198] ;  /* 0x00006600001c7a02 */ /* 0x000fe40000000f00 */
[----:B----4-:R-:W-:Y:S01]  /*4df0*/  MOV R6, c[0x0][0x198] ;  /* 0x0000660000067a02 */ /* 0x010fe20000000f00 */
[----:B------:R-:W-:Y:S01]  /*4e00*/  IMAD R3, R3, 0x8a, RZ ;  /* 0x0000008a03037824 */ /* 0x000fe200078e02ff */
[----:B------:R0:W-:Y:S01]  /*4e10*/  STL.64 [R1+0x78], R14 ;  /* 0x0000780e01007387 */ /* 0x0001e20000100a00 */
[----:B------:R-:W-:Y:S02]  /*4e20*/  IMAD.MOV.U32 R19, RZ, RZ, c[0x0][0x198] ;  /* 0x00006600ff137624 */ /* 0x000fe400078e00ff */
[----:B------:R-:W-:Y:S02]  /*4e30*/  IMAD R28, R28, 0x134, RZ ;  /* 0x000001341c1c7824 */ /* 0x000fe400078e02ff */
[----:B------:R-:W-:Y:S01]  /*4e40*/  IMAD R6, R6, 0x124, RZ ;  /* 0x0000012406067824 */ /* 0x000fe200078e02ff */
[-C--:B------:R-:W-:Y:S01]  /*4e50*/  IADD3 R16, P6, R3, R26.reuse, RZ ;  /* 0x0000001a03107210 */ /* 0x080fe20007fde0ff */
[----:B------:R-:W-:Y:S01]  /*4e60*/  IMAD R19, R19, 0x45, RZ ;  /* 0x0000004513137824 */ /* 0x000fe200078e02ff */
[----:B------:R4:W-:Y:S01]  /*4e70*/  STL.64 [R1+0x1780], R4 ;  /* 0x0017800401007387 */ /* 0x0009e20000100a00 */
[----:B0-----:R-:W-:-:S03]  /*4e80*/  IADD3 R14, P2, R23, R26, RZ ;  /* 0x0000001a170e7210 */ /* 0x001fc60007f5e0ff */
[----:B------:R0:W-:Y:S01]  /*4e90*/  STL.64 [R1+0x128], R10 ;  /* 0x0001280a01007387 */ /* 0x0001e20000100a00 */
[----:B------:R-:W-:Y:S02]  /*4ea0*/  MOV R23, c[0x0][0x198] ;  /* 0x0000660000177a02 */ /* 0x000fe40000000f00 */
[----:B------:R-:W-:Y:S02]  /*4eb0*/  LEA.HI.X.SX32 R15, R3, R27, 0x1, P2 ;  /* 0x0000001b030f7211 */ /* 0x000fe400010f0eff */
[-C--:B----4-:R-:W-:Y:S02]  /*4ec0*/  IADD3 R4, P2, R28, R26.reuse, RZ ;  /* 0x0000001a1c047210 */ /* 0x090fe40007f5e0ff */
[----:B------:R-:W-:Y:S02]  /*4ed0*/  MOV R28, c[0x0][0x198] ;  /* 0x00006600001c7a02 */ /* 0x000fe40000000f00 */
[----:B0-----:R-:W-:Y:S01]  /*4ee0*/  IADD3 R10, P5, R6, R26, RZ ;  /* 0x0000001a060a7210 */ /* 0x001fe20007fbe0ff */
[----:B------:R-:W-:Y:S01]  /*4ef0*/  IMAD R23, R23, 0x9a, RZ ;  /* 0x0000009a17177824 */ /* 0x000fe200078e02ff */
[----:B------:R0:W-:Y:S01]  /*4f00*/  STL [R1+0x1b24], R6 ;  /* 0x001b240601007387 */ /* 0x0001e20000100800 */
[----:B------:R-:W-:-:S03]  /*4f10*/  IMAD R28, R28, 0x144, RZ ;  /* 0x000001441c1c7824 */ /* 0x000fc600078e02ff */
[----:B------:R-:W-:Y:S02]  /*4f20*/  LEA.HI.X.SX32 R5, R23, R27, 0x1, P2 ;  /* 0x0000001b17057211 */ /* 0x000fe400010f0eff */
[----:B------:R-:W-:-:S05]  /*4f30*/  MOV R3, c[0x0][0x198] ;  /* 0x0000660000037a02 */ /* 0x000fca0000000f00 */
[----:B------:R-:W-:Y:S01]  /*4f40*/  IMAD R3, R3, 0xaa, RZ ;  /* 0x000000aa03037824 */ /* 0x000fe200078e02ff */
[----:B------:R-:W-:-:S05]  /*4f50*/  MOV R18, c[0x0][0x198] ;  /* 0x0000660000127a02 */ /* 0x000fca0000000f00 */
[----:B------:R-:W-:Y:S01]  /*4f60*/  IMAD R18, R18, 0x1e4, RZ ;  /* 0x000001e412127824 */ /* 0x000fe200078e02ff */
[-C--:B------:R-:W-:Y:S02]  /*4f70*/  LEA R12, P3, R0, R26.reuse, 0x3 ;  /* 0x0000001a000c7211 */ /* 0x080fe400078618ff */
[----:B--2---:R-:W-:Y:S02]  /*4f80*/  LEA.HI.X.SX32 R17, R19, R27, 0x1, P6 ;  /* 0x0000001b13117211 */ /* 0x004fe400030f0eff */
[----:B0-----:R-:W-:-:S03]  /*4f90*/  IADD3 R6, P6, R23, R26, RZ ;  /* 0x0000001a17067210 */ /* 0x001fc60007fde0ff */
[----:B------:R-:W-:Y:S04]  /*4fa0*/  STL.64 [R1+0x158], R16 ;  /* 0x0001581001007387 */ /* 0x000fe80000100a00 */
[----:B------:R-:W-:Y:S01]  /*4fb0*/  STL.64 [R1+0x120], R14 ;  /* 0x0001200e01007387 */ /* 0x000fe20000100a00 */
[----:B---3--:R-:W-:Y:S01]  /*4fc0*/  LEA.HI.X.SX32 R11, R20, R27, 0x1, P5 ;  /* 0x0000001b140b7211 */ /* 0x008fe200028f0eff */
[----:B------:R-:W-:-:S04]  /*4fd0*/  IMAD.MOV.U32 R20, RZ, RZ, c[0x0][0x198] ;  /* 0x00006600ff147624 */ /* 0x000fc800078e00ff */
[----:B------:R-:W-:Y:S01]  /*4fe0*/  IMAD R20, R20, 0x4d, RZ ;  /* 0x0000004d14147824 */ /* 0x000fe200078e02ff */
[----:B------:R0:W-:Y:S04]  /*4ff0*/  STL.64 [R1+0x118], R10 ;  /* 0x0001180a01007387 */ /* 0x0001e80000100a00 */
[-C--:B------:R-:W-:Y:S02]  /*5000*/  LEA.HI.X.SX32 R7, R20, R27.reuse, 0x1, P6 ;  /* 0x0000001b14077211 */ /* 0x080fe400030f0eff */
[----:B0-----:R-:W-:Y:S02]  /*5010*/  IADD3 R10, P5, R28, R26, RZ ;  /* 0x0000001a1c0a7210 */ /* 0x001fe40007fbe0ff */
[----:B------:R-:W-:Y:S01]  /*5020*/  MOV R28, c[0x0][0x198] ;  /* 0x00006600001c7a02 */ /* 0x000fe20000000f00 */
[----:B------:R-:W-:Y:S04]  /*5030*/  STL.64 [R1+0x150], R6 ;  /* 0x0001500601007387 */ /* 0x000fe80000100a00 */
[----:B------:R-:W-:Y:S01]  /*5040*/  IMAD R28, R28, 0x154, RZ ;  /* 0x000001541c1c7824 */ /* 0x000fe200078e02ff */
[----:B------:R0:W-:Y:S01]  /*5050*/  STL.64 [R1+0x110], R4 ;  /* 0x0001100401007387 */ /* 0x0001e20000100a00 */
[----:B------:R-:W-:Y:S01]  /*5060*/  LEA.HI.X.SX32 R11, R21, R27, 0x1, P5 ;  /* 0x0000001b150b7211 */ /* 0x000fe200028f0eff */
[----:B------:R-:W-:-:S02]  /*5070*/  IMAD.MOV.U32 R21, RZ, RZ, c[0x0][0x198] ;  /* 0x00006600ff157624 */ /* 0x000fc400078e00ff */
[----:B0-----:R-:W-:Y:S02]  /*5080*/  IADD3 R4, P2, R28, R26, RZ ;  /* 0x0000001a1c047210 */ /* 0x001fe40007f5e0ff */
[----:B------:R-:W-:Y:S01]  /*5090*/  MOV R28, c[0x0][0x198] ;  /* 0x00006600001c7a02 */ /* 0x000fe20000000f00 */
[----:B------:R-:W-:-:S04]  /*50a0*/  IMAD R21, R21, 0x55, RZ ;  /* 0x0000005515157824 */ /* 0x000fc800078e02ff */
[----:B------:R-:W-:Y:S01]  /*50b0*/  IMAD R28, R28, 0x164, RZ ;  /* 0x000001641c1c7824 */ /* 0x000fe200078e02ff */
[----:B------:R0:W-:Y:S01]  /*50c0*/  STL.64 [R1+0x108], R10 ;  /* 0x0001080a01007387 */ /* 0x0001e20000100a00 */
[CC--:B------:R-:W-:Y:S02]  /*50d0*/  IADD3 R6, P6, R3.reuse, R26.reuse, RZ ;  /* 0x0000001a03067210 */ /* 0x0c0fe40007fde0ff */
[-C--:B------:R-:W-:Y:S02]  /*50e0*/  LEA.HI.X.SX32 R5, R3, R27.reuse, 0x1, P2 ;  /* 0x0000001b03057211 */ /* 0x080fe400010f0eff */
[----:B------:R-:W-:Y:S02]  /*50f0*/  LEA.HI.X.SX32 R7, R21, R27, 0x1, P6 ;  /* 0x0000001b15077211 */ /* 0x000fe400030f0eff */
[----:B0-----:R-:W-:Y:S02]  /*5100*/  IADD3 R10, P5, R28, R26, RZ ;  /* 0x0000001a1c0a7210 */ /* 0x001fe40007fbe0ff */
[----:B------:R-:W-:Y:S01]  /*5110*/  MOV R28, c[0x0][0x198] ;  /* 0x00006600001c7a02 */ /* 0x000fe20000000f00 */
[----:B------:R-:W-:Y:S04]  /*5120*/  STL.64 [R1+0x148], R6 ;  /* 0x0001480601007387 */ /* 0x000fe80000100a00 */
[----:B------:R-:W-:Y:S01]  /*5130*/  IMAD R28, R28, 0x174, RZ ;  /* 0x000001741c1c7824 */ /* 0x000fe200078e02ff */
[----:B------:R0:W-:Y:S01]  /*5140*/  STL.64 [R1+0x100], R4 ;  /* 0x0001000401007387 */ /* 0x0001e20000100a00 */
[----:B------:R-:W-:-:S02]  /*5150*/  MOV R23, c[0x0][0x198] ;  /* 0x0000660000177a02 */ /* 0x000fc40000000f00 */
[----:B------:R-:W-:Y:S01]  /*5160*/  LEA.HI.X.SX32 R11, R22, R27, 0x1, P5 ;  /* 0x0000001b160b7211 */ /* 0x000fe200028f0eff */
[----:B------:R-:W-:Y:S02]  /*5170*/  IMAD.MOV.U32 R22, RZ, RZ, c[0x0][0x198] ;  /* 0x00006600ff167624 */ /* 0x000fe400078e00ff */
[----:B------:R-:W-:Y:S01]  /*5180*/  IMAD R23, R23, 0xba, RZ ;  /* 0x000000ba17177824 */ /* 0x000fe200078e02ff */
        /* <DEDUP_REMOVED lines=27> */
[----:B------:R-:W-:Y:S01]  /*5340*/  STL.64 [R1+0x138], R6 ;  /* 0x0001380601007387 */ /* 0x000fe20000100a00 */
[----:B------:R-:W-:-:S03]  /*5350*/  MOV R23, c[0x0][0x198] ;  /* 0x0000660000177a02 */ /* 0x000fc60000000f00 */
[----:B------:R-:W-:Y:S01]  /*5360*/  IMAD R28, R28, 0x1b4, RZ ;  /* 0x000001b41c1c7824 */ /* 0x000fe200078e02ff */
[----:B------:R0:W-:Y:S01]  /*5370*/  STL.64 [R1+0xe0], R4 ;  /* 0x0000e00401007387 */ /* 0x0001e20000100a00 */
[----:B------:R-:W-:Y:S02]  /*5380*/  IMAD R23, R23, 0xda, RZ ;  /* 0x000000da17177824 */ /* 0x000fe400078e02ff */
[----:B------:R-:W-:Y:S01]  /*5390*/  IMAD.MOV.U32 R3, RZ, RZ, c[0x0][0x198] ;  /* 0x00006600ff037624 */ /* 0x000fe200078e00ff */
[-C--:B0-----:R-:W-:Y:S02]  /*53a0*/  IADD3 R4, P2, R28, R26.reuse, RZ ;  /* 0x0000001a1c047210 */ /* 0x081fe40007f5e0ff */
[----:B------:R-:W-:Y:S01]  /*53b0*/  MOV R28, c[0x0][0x198] ;  /* 0x00006600001c7a02 */ /* 0x000fe20000000f00 */
[----:B------:R-:W-:Y:S01]  /*53c0*/  IMAD R3, R3, 0x1c4, RZ ;  /* 0x000001c403037824 */ /* 0x000fe200078e02ff */
[----:B------:R-:W-:-:S03]  /*53d0*/  IADD3 R6, P6, R23, R26, RZ ;  /* 0x0000001a17067210 */ /* 0x000fc60007fde0ff */
[----:B------:R-:W-:Y:S01]  /*53e0*/  IMAD R28, R28, 0x6d, RZ ;  /* 0x0000006d1c1c7824 */ /* 0x000fe200078e02ff */
[-C--:B------:R-:W-:Y:S02]  /*53f0*/  LEA.HI.X.SX32 R11, R2, R27.reuse, 0x1, P5 ;  /* 0x0000001b020b7211 */ /* 0x080fe400028f0eff */
[----:B------:R-:W-:Y:S02]  /*5400*/  MOV R24, c[0x0][0x198] ;  /* 0x0000660000187a02 */ /* 0x000fe40000000f00 */
[----:B------:R-:W-:Y:S02]  /*5410*/  IADD3 R2, P5, R3, R26, RZ ;  /* 0x0000001a03027210 */ /* 0x000fe40007fbe0ff */
[-C--:B------:R-:W-:Y:S02]  /*5420*/  LEA.HI.X.SX32 R7, R28, R27.reuse, 0x1, P6 ;  /* 0x0000001b1c077211 */ /* 0x080fe400030f0eff */
[----:B------:R-:W-:Y:S01]  /*5430*/  MOV R28, c[0x0][0x198] ;  /* 0x00006600001c7a02 */ /* 0x000fe20000000f00 */
[----:B------:R-:W-:Y:S01]  /*5440*/  IMAD R24, R24, 0xea, RZ ;  /* 0x000000ea18187824 */ /* 0x000fe200078e02ff */
[-C--:B------:R-:W-:Y:S01]  /*5450*/  LEA.HI.X.SX32 R3, R29, R27.reuse, 0x1, P5 ;  /* 0x0000001b1d037211 */ /* 0x080fe200028f0eff */
[----:B------:R-:W-:Y:S01]  /*5460*/  IMAD.MOV.U32 R29, RZ, RZ, c[0x0][0x198] ;  /* 0x00006600ff1d7624 */ /* 0x000fe200078e00ff */
[----:B------:R-:W-:Y:S01]  /*5470*/  LEA.HI.X.SX32 R5, R23, R27, 0x1, P2 ;  /* 0x0000001b17057211 */ /* 0x000fe200010f0eff */
[----:B------:R-:W-:Y:S01]  /*5480*/  IMAD R28, R28, 0x1d4, RZ ;  /* 0x000001d41c1c7824 */ /* 0x000fe200078e02ff */
[----:B------:R0:W-:Y:S01]  /*5490*/  STL.64 [R1+0x130], R6 ;  /* 0x0001300601007387 */ /* 0x0001e20000100a00 */
[----:B------:R-:W-:Y:S01]  /*54a0*/  IMAD R29, R29, 0x75, RZ ;  /* 0x000000751d1d7824 */ /* 0x000fe200078e02ff */
[----:B------:R-:W-:-:S02]  /*54b0*/  MOV R22, c[0x0][0x198] ;  /* 0x0000660000167a02 */ /* 0x000fc40000000f00 */
[----:B------:R2:W-:Y:S04]  /*54c0*/  STL.64 [R1+0xd8], R10 ;  /* 0x0000d80a01007387 */ /* 0x0005e80000100a00 */
[----:B------:R3:W-:Y:S01]  /*54d0*/  STL.64 [R1+0xd0], R4 ;  /* 0x0000d00401007387 */ /* 0x0007e20000100a00 */
[-C--:B0-----:R-:W-:Y:S02]  /*54e0*/  IADD3 R6, P6, R24, R26.reuse, RZ ;  /* 0x0000001a18067210 */ /* 0x081fe40007fde0ff */
[-C--:B--2---:R-:W-:Y:S02]  /*54f0*/  IADD3 R10, P5, R18, R26.reuse, RZ ;  /* 0x0000001a120a7210 */ /* 0x084fe40007fbe0ff */
[----:B---3--:R-:W-:Y:S02]  /*5500*/  IADD3 R4, P2, R28, R26, RZ ;  /* 0x0000001a1c047210 */ /* 0x008fe40007f5e0ff */
[----:B------:R-:W-:-:S02]  /*5510*/  MOV R28, c[0x0][0x198] ;  /* 0x00006600001c7a02 */ /* 0x000fc40000000f00 */
[-C--:B------:R-:W-:Y:S01]  /*5520*/  LEA.HI.X.SX32 R7, R29, R27.reuse, 0x1, P6 ;  /* 0x0000001b1d077211 */ /* 0x080fe200030f0eff */
[----:B------:R-:W-:Y:S01]  /*5530*/  IMAD R22, R22, 0x1f4, RZ ;  /* 0x000001f416167824 */ /* 0x000fe200078e02ff */
[----:B------:R-:W-:Y:S02]  /*5540*/  MOV R29, c[0x0][0x198] ;  /* 0x00006600001d7a02 */ /* 0x000fe40000000f00 */
[-C--:B------:R-:W-:Y:S01]  /*5550*/  LEA.HI.X.SX32 R5, R24, R27.reuse, 0x1, P2 ;  /* 0x0000001b18057211 */ /* 0x080fe200010f0eff */
[----:B------:R-:W-:Y:S01]  /*5560*/  IMAD R28, R28, 0xfa, RZ ;  /* 0x000000fa1c1c7824 */ /* 0x000fe200078e02ff */
[----:B------:R-:W-:Y:S01]  /*5570*/  LEA.HI.X.SX32 R11, R25, R27, 0x1, P5 ;  /* 0x0000001b190b7211 */ /* 0x000fe200028f0eff */
[----:B------:R-:W-:Y:S01]  /*5580*/  IMAD.MOV.U32 R25, RZ, RZ, c[0x0][0x198] ;  /* 0x00006600ff197624 */ /* 0x000fe200078e00ff */
[----:B------:R-:W-:Y:S01]  /*5590*/  STL.64 [R1+0x1788], R2 ;  /* 0x0017880201007387 */ /* 0x000fe20000100a00 */
[----:B------:R-:W-:-:S03]  /*55a0*/  IMAD R29, R29, 0x20a, RZ ;  /* 0x0000020a1d1d7824 */ /* 0x000fc600078e02ff */
[----:B------:R0:W-:Y:S01]  /*55b0*/  STL.64 [R1+0x798], R6 ;  /* 0x0007980601007387 */ /* 0x0001e20000100a00 */
[----:B------:R-:W-:Y:S01]  /*55c0*/  IMAD R25, R25, 0x7d, RZ ;  /* 0x0000007d19197824 */ /* 0x000fe200078e02ff */
[----:B------:R-:W-:Y:S02]  /*55d0*/  MOV R15, c[0x0][0x198] ;  /* 0x00006600000f7a02 */ /* 0x000fe40000000f00 */
[----:B------:R2:W-:Y:S01]  /*55e0*/  STL.64 [R1+0xc0], R4 ;  /* 0x0000c00401007387 */ /* 0x0005e20000100a00 */
[-C--:B------:R-:W-:Y:S02]  /*55f0*/  IADD3 R8, P5, R29, R26.reuse, RZ ;  /* 0x0000001a1d087210 */ /* 0x080fe40007fbe0ff */
[----:B------:R-:W-:Y:S01]  /*5600*/  IMAD R15, R15, 0x86, RZ ;  /* 0x000000860f0f7824 */ /* 0x000fe200078e02ff */
[-C--:B0-----:R-:W-:Y:S02]  /*5610*/  IADD3 R6, P6, R28, R26.reuse, RZ ;  /* 0x0000001a1c067210 */ /* 0x081fe40007fde0ff */
[----:B--2---:R-:W-:-:S02]  /*5620*/  IADD3 R4, P2, R22, R26, RZ ;  /* 0x0000001a16047210 */ /* 0x004fc40007f5e0ff */
[-C--:B------:R-:W-:Y:S02]  /*5630*/  LEA.HI.X.SX32 R7, R25, R27.reuse, 0x1, P6 ;  /* 0x0000001b19077211 */ /* 0x080fe400030f0eff */
[----:B------:R-:W-:Y:S02]  /*5640*/  LEA.HI.X.SX32 R5, R28, R27, 0x1, P2 ;  /* 0x0000001b1c057211 */ /* 0x000fe400010f0eff */
[----:B------:R-:W-:Y:S02]  /*5650*/  MOV R28, c[0x0][0x198] ;  /* 0x00006600001c7a02 */ /* 0x000fe40000000f00 */
[----:B------:R-:W-:Y:S01]  /*5660*/  MOV R25, c[0x0][0x198] ;  /* 0x0000660000197a02 */ /* 0x000fe20000000f00 */
[----:B------:R-:W-:Y:S02]  /*5670*/  STL.64 [R1+0xa8], R10 ;  /* 0x0000a80a01007387 */ /* 0x000fe40000100a00 */
[----:B------:R-:W-:Y:S02]  /*5680*/  IMAD R28, R28, 0x43, RZ ;  /* 0x000000431c1c7824 */ /* 0x000fe400078e02ff */
[----:B------:R-:W-:Y:S01]  /*5690*/  STL [R1+0x50], R8 ;  /* 0x0000500801007387 */ /* 0x000fe20000100800 */
[----:B------:R-:W-:-:S03]  /*56a0*/  IMAD.SHL.U32 R25, R25, 0x4, RZ ;  /* 0x0000000419197824 */ /* 0x000fc600078e00ff */
[----:B------:R0:W-:Y:S01]  /*56b0*/  STL.64 [R1+0x758], R6 ;  /* 0x0007580601007387 */ /* 0x0001e20000100a00 */
[----:B------:R-:W-:Y:S02]  /*56c0*/  MOV R29, c[0x0][0x198] ;  /* 0x00006600001d7a02 */ /* 0x000fe40000000f00 */
[----:B------:R-:W-:Y:S01]  /*56d0*/  LEA.HI.X.SX32 R13, R25, R27, 0x1, P3 ;  /* 0x0000001b190d7211 */ /* 0x000fe200018f0eff */
[----:B------:R2:W-:Y:S01]  /*56e0*/  STL.64 [R1+0x88], R4 ;  /* 0x0000880401007387 */ /* 0x0005e20000100a00 */
[----:B0-----:R-:W-:-:S04]  /*56f0*/  IADD3 R6, P6, R15, R26, RZ ;  /* 0x0000001a0f067210 */ /* 0x001fc80007fde0ff */
[----:B------:R-:W-:Y:S01]  /*5700*/  LEA.HI.X.SX32 R7, R28, R27, 0x1, P6 ;  /* 0x0000001b1c077211 */ /* 0x000fe200030f0eff */
[----:B------:R-:W-:-:S04]  /*5710*/  IMAD R29, R29, 0x8e, RZ ;  /* 0x0000008e1d1d7824 */ /* 0x000fc800078e02ff */
[----:B------:R-:W-:Y:S04]  /*5720*/  STL.64 [R1+0x8f8], R6 ;  /* 0x0008f80601007387 */ /* 0x000fe80000100a00 */
[----:B------:R0:W-:Y:S01]  /*5730*/  STL.64 [R1+0xaf0], R12 ;  /* 0x000af00c01007387 */ /* 0x0001e20000100a00 */
[----:B--2---:R-:W-:Y:S01]  /*5740*/  IADD3 R4, P2, R29, R26, RZ ;  /* 0x0000001a1d047210 */ /* 0x004fe20007f5e0ff */
[----:B------:R-:W-:Y:S01]  /*5750*/  IMAD R0, R0, 0x96, RZ ;  /* 0x0000009600007824 */ /* 0x000fe200078e02ff */
[----:B------:R-:W-:Y:S02]  /*5760*/  MOV R2, c[0x0][0x198] ;  /* 0x0000660000027a02 */ /* 0x000fe40000000f00 */
[----:B------:R-:W-:Y:S01]  /*5770*/  MOV R28, c[0x0][0x198] ;  /* 0x00006600001c7a02 */ /* 0x000fe20000000f00 */
[----:B0-----:R-:W-:-:S04]  /*5780*/  IMAD.MOV.U32 R13, RZ, RZ, c[0x0][0x198] ;  /* 0x00006600ff0d7624 */ /* 0x001fc800078e00ff */
[----:B------:R-:W-:Y:S01]  /*5790*/  IMAD R13, R13, 0x47, RZ ;  /* 0x000000470d0d7824 */ /* 0x000fe200078e02ff */
[-C--:B------:R-:W-:Y:S01]  /*57a0*/  IADD3 R8, P3, R0, R26.reuse, RZ ;  /* 0x0000001a00087210 */ /* 0x080fe20007f7e0ff */
[----:B------:R-:W-:Y:S02]  /*57b0*/  IMAD R2, R2, 0x9e, RZ ;  /* 0x0000009e02027824 */ /* 0x000fe400078e02ff */
[----:B------:R-:W-:Y:S01]  /*57c0*/  IMAD R28, R28, 0x4b, RZ ;  /* 0x0000004b1c1c7824 */ /* 0x000fe200078e02ff */
[----:B------:R-:W-:Y:S01]  /*57d0*/  LEA.HI.X.SX32 R5, R13, R27, 0x1, P2 ;  /* 0x0000001b0d057211 */ /* 0x000fe200010f0eff */
[----:B------:R-:W-:Y:S01]  /*57e0*/  IMAD.MOV.U32 R13, RZ, RZ, c[0x0][0x198] ;  /* 0x00006600ff0d7624 */ /* 0x000fe200078e00ff */
[----:B------:R-:W-:Y:S02]  /*57f0*/  MOV R17, c[0x0][0x198] ;  /* 0x0000660000117a02 */ /* 0x000fe40000000f00 */
[----:B------:R-:W-:Y:S01]  /*5800*/  IADD3 R6, P6, R2, R26, RZ ;  /* 0x0000001a02067210 */ /* 0x000fe20007fde0ff */
[----:B------:R-:W-:Y:S01]  /*5810*/  IMAD R13, R13, 0x4f, RZ ;  /* 0x0000004f0d0d7824 */ /* 0x000fe200078e02ff */
[----:B------:R-:W-:-:S02]  /*5820*/  MOV R14, c[0x0][0x198] ;  /* 0x00006600000e7a02 */ /* 0x000fc40000000f00 */
[-C--:B------:R-:W-:Y:S01]  /*5830*/  LEA.HI.X.SX32 R9, R28, R27.reuse, 0x1, P3 ;  /* 0x0000001b1c097211 */ /* 0x080fe200018f0eff */
[----:B------:R-:W-:Y:S01]  /*5840*/  IMAD R17, R17, 0xa6, RZ ;  /* 0x000000a611117824 */ /* 0x000fe200078e02ff */
[----:B------:R-:W-:Y:S01]  /*5850*/  MOV R28, c[0x0][0x198] ;  /* 0x00006600001c7a02 */ /* 0x000fe20000000f00 */
[----:B------:R-:W-:Y:S01]  /*5860*/  IMAD R14, R14, 0xae, RZ ;  /* 0x000000ae0e0e7824 */ /* 0x000fe200078e02ff */
[----:B------:R-:W-:Y:S01]  /*5870*/  LEA.HI.X.SX32 R7, R13, R27, 0x1, P6 ;  /* 0x0000001b0d077211 */ /* 0x000fe200030f0eff */
[----:B------:R-:W-:Y:S01]  /*5880*/  IMAD.MOV.U32 R13, RZ, RZ, c[0x0][0x198] ;  /* 0x00006600ff0d7624 */ /* 0x000fe200078e00ff */
[----:B------:R0:W-:Y:S01]  /*5890*/  STL.64 [R1+0x8e0], R4 ;  /* 0x0008e00401007387 */ /* 0x0001e20000100a00 */
[----:B------:R-:W-:Y:S01]  /*58a0*/  IMAD R28, R28, 0x53, RZ ;  /* 0x000000531c1c7824 */ /* 0x000fe200078e02ff */
[----:B------:R-:W-:Y:S01]  /*58b0*/  MOV R19, c[0x0][0x198] ;  /* 0x0000660000137a02 */ /* 0x000fe20000000f00 */
[----:B------:R-:W-:Y:S01]  /*58c0*/  IMAD R13, R13, 0x57, RZ ;  /* 0x000000570d0d7824 */ /* 0x000fe200078e02ff */
[----:B------:R2:W-:Y:S01]  /*58d0*/  STL.64 [R1+0x8c0], R8 ;  /* 0x0008c00801007387 */ /* 0x0005e20000100a00 */
[----:B------:R-:W-:-:S02]  /*58e0*/  MOV R16, c[0x0][0x198] ;  /* 0x0000660000107a02 */ /* 0x000fc40000000f00 */
[-C--:B0-----:R-:W-:Y:S01]  /*58f0*/  IADD3 R4, P2, R17, R26.reuse, RZ ;  /* 0x0000001a11047210 */ /* 0x081fe20007f5e0ff */
[----:B------:R-:W-:Y:S01]  /*5900*/  IMAD R19, R19, 0xb6, RZ ;  /* 0x000000b613137824 */ /* 0x000fe200078e02ff */
[----:B--2---:R-:W-:Y:S02]  /*5910*/  IADD3 R8, P3, R14, R26, RZ ;  /* 0x0000001a0e087210 */ /* 0x004fe40007f7e0ff */
[-C--:B------:R-:W-:Y:S02]  /*5920*/  LEA.HI.X.SX32 R5, R28, R27.reuse, 0x1, P2 ;  /* 0x0000001b1c057211 */ /* 0x080fe400010f0eff */
        /* <DEDUP_REMOVED lines=8> */
[----:B------:R-:W-:Y:S01]  /*59b0*/  STL.64 [R1+0x1b18], R18 ;  /* 0x001b181201007387 */ /* 0x000fe20000100a00 */
[----:B------:R-:W-:-:S03]  /*59c0*/  MOV R21, c[0x0][0x198] ;  /* 0x0000660000157a02 */ /* 0x000fc60000000f00 */
[----:B------:R2:W-:Y:S01]  /*59d0*/  STL.64 [R1+0x888], R4 ;  /* 0x0008880401007387 */ /* 0x0005e20000100a00 */
[----:B------:R-:W-:Y:S02]  /*59e0*/  MOV R23, c[0x0][0x198] ;  /* 0x0000660000177a02 */ /* 0x000fe40000000f00 */
[----:B0-----:R-:W-:Y:S01]  /*59f0*/  IADD3 R6, P6, R19, R26, RZ ;  /* 0x0000001a13067210 */ /* 0x001fe20007fde0ff */
[----:B------:R-:W-:-:S03]  /*5a00*/  IMAD R20, R20, 0xc6, RZ ;  /* 0x000000c614147824 */ /* 0x000fc600078e02ff */
[-C--:B------:R-:W-:Y:S02]  /*5a10*/  LEA.HI.X.SX32 R7, R28, R27.reuse, 0x1, P6 ;  /* 0x0000001b1c077211 */ /* 0x080fe400030f0eff */
[----:B--2---:R-:W-:Y:S02]  /*5a20*/  IADD3 R4, P2, R16, R26, RZ ;  /* 0x0000001a10047210 */ /* 0x004fe40007f5e0ff */
[----:B------:R-:W-:Y:S01]  /*5a30*/  MOV R28, c[0x0][0x198] ;  /* 0x00006600001c7a02 */ /* 0x000fe20000000f00 */
[----:B------:R-:W-:Y:S01]  /*5a40*/  IMAD R21, R21, 0xce, RZ ;  /* 0x000000ce15157824 */ /* 0x000fe200078e02ff */
[----:B------:R-:W-:Y:S01]  /*5a50*/  LEA.HI.X.SX32 R5, R13, R27, 0x1, P2 ;  /* 0x0000001b0d057211 */ /* 0x000fe200010f0eff */
[----:B------:R-:W-:Y:S01]  /*5a60*/  IMAD.MOV.U32 R24, RZ, RZ, c[0x0][0x198] ;  /* 0x00006600ff187624 */ /* 0x000fe200078e00ff */
[----:B------:R-:W-:Y:S01]  /*5a70*/  MOV R13, c[0x0][0x198] ;  /* 0x00006600000d7a02 */ /* 0x000fe20000000f00 */
[----:B------:R-:W-:Y:S01]  /*5a80*/  IMAD R23, R23, 0xd6, RZ ;  /* 0x000000d617177824 */ /* 0x000fe200078e02ff */
[----:B------:R0:W-:Y:S01]  /*5a90*/  STL.64 [R1+0x870], R8 ;  /* 0x0008700801007387 */ /* 0x0001e20000100a00 */
[----:B------:R-:W-:Y:S01]  /*5aa0*/  IMAD R28, R28, 0x63, RZ ;  /* 0x000000631c1c7824 */ /* 0x000fe200078e02ff */
[----:B------:R-:W-:Y:S01]  /*5ab0*/  MOV R12, c[0x0][0x198] ;  /* 0x00006600000c7a02 */ /* 0x000fe20000000f00 */
[----:B------:R-:W-:Y:S01]  /*5ac0*/  IMAD R24, R24, 0x67, RZ ;  /* 0x0000006718187824 */ /* 0x000fe200078e02ff */
[----:B------:R2:W-:Y:S01]  /*5ad0*/  STL.64 [R1+0x850], R6 ;  /* 0x0008500601007387 */ /* 0x0005e20000100a00 */
[----:B------:R-:W-:-:S03]  /*5ae0*/  IMAD R13, R13, 0x6b, RZ ;  /* 0x0000006b0d0d7824 */ /* 0x000fc600078e02ff */
[----:B------:R3:W-:Y:S01]  /*5af0*/  STL.64 [R1+0x838], R4 ;  /* 0x0008380401007387 */ /* 0x0007e20000100a00 */
[-C--:B0-----:R-:W-:Y:S02]  /*5b00*/  IADD3 R8, P3, R20, R26.reuse, RZ ;  /* 0x0000001a14087210 */ /* 0x081fe40007f7e0ff */
[-C--:B--2---:R-:W-:Y:S02]  /*5b10*/  IADD3 R6, P6, R21, R26.reuse, RZ ;  /* 0x0000001a15067210 */ /* 0x084fe40007fde0ff */
[-C--:B------:R-:W-:Y:S02]  /*5b20*/  LEA.HI.X.SX32 R9, R28, R27.reuse, 0x1, P3 ;  /* 0x0000001b1c097211 */ /* 0x080fe400018f0eff */
[----:B---3--:R-:W-:Y:S01]  /*5b30*/  IADD3 R4, P2, R23, R26, RZ ;  /* 0x0000001a17047210 */ /* 0x008fe20007f5e0ff */
[----:B------:R-:W-:Y:S01]  /*5b40*/  IMAD R12, R12, 0xde, RZ ;  /* 0x000000de0c0c7824 */ /* 0x000fe200078e02ff */
[-C--:B------:R-:W-:Y:S01]  /*5b50*/  LEA.HI.X.SX32 R7, R24, R27.reuse, 0x1, P6 ;  /* 0x0000001b18077211 */ /* 0x080fe200030f0eff */
[----:B------:R-:W-:Y:S01]  /*5b60*/  IMAD.MOV.U32 R24, RZ, RZ, c[0x0][0x198] ;  /* 0x00006600ff187624 */ /* 0x000fe200078e00ff */
[----:B------:R-:W-:Y:S01]  /*5b70*/  LEA.HI.X.SX32 R5, R13, R27, 0x1, P2 ;  /* 0x0000001b0d057211 */ /* 0x000fe200010f0eff */
[----:B------:R0:W-:Y:S01]  /*5b80*/  STL.64 [R1+0x818], R8 ;  /* 0x0008180801007387 */ /* 0x0001e20000100a00 */
[----:B------:R-:W-:Y:S01]  /*5b90*/  MOV R25, c[0x0][0x198] ;  /* 0x0000660000197a02 */ /* 0x000fe20000000f00 */
[----:B------:R-:W-:Y:S01]  /*5ba0*/  IMAD R24, R24, 0x6f, RZ ;  /* 0x0000006f18187824 */ /* 0x000fe200078e02ff */
[----:B------:R-:W-:Y:S01]  /*5bb0*/  MOV R28, c[0x0][0x198] ;  /* 0x00006600001c7a02 */ /* 0x000fe20000000f00 */
[----:B------:R-:W-:Y:S01]  /*5bc0*/  STL.64 [R1+0x800], R6 ;  /* 0x0008000601007387 */ /* 0x000fe20000100a00 */
[----:B------:R-:W-:-:S03]  /*5bd0*/  MOV R13, c[0x0][0x198] ;  /* 0x00006600000d7a02 */ /* 0x000fc60000000f00 */
[----:B------:R2:W-:Y:S01]  /*5be0*/  STL.64 [R1+0x7e0], R4 ;  /* 0x0007e00401007387 */ /* 0x0005e20000100a00 */
[----:B0-----:R-:W-:Y:S01]  /*5bf0*/  IADD3 R8, P3, R12, R26, RZ ;  /* 0x0000001a0c087210 */ /* 0x001fe20007f7e0ff */
[----:B------:R-:W-:Y:S01]  /*5c00*/  IMAD R25, R25, 0xe6, RZ ;  /* 0x000000e619197824 */ /* 0x000fe200078e02ff */
[----:B------:R-:W-:Y:S01]  /*5c10*/  MOV R10, c[0x0][0x198] ;  /* 0x00006600000a7a02 */ /* 0x000fe20000000f00 */
[----:B------:R-:W-:Y:S01]  /*5c20*/  IMAD R28, R28, 0xee, RZ ;  /* 0x000000ee1c1c7824 */ /* 0x000fe200078e02ff */
[----:B------:R-:W-:Y:S02]  /*5c30*/  LEA.HI.X.SX32 R9, R24, R27, 0x1, P3 ;  /* 0x0000001b18097211 */ /* 0x000fe400018f0eff */
[----:B--2---:R-:W-:Y:S02]  /*5c40*/  MOV R4, c[0x0][0x198] ;  /* 0x0000660000047a02 */ /* 0x004fe40000000f00 */
[----:B------:R-:W-:Y:S01]  /*5c50*/  MOV R24, c[0x0][0x198] ;  /* 0x0000660000187a02 */ /* 0x000fe20000000f00 */
[----:B------:R-:W-:-:S02]  /*5c60*/  IMAD R13, R13, 0x73, RZ ;  /* 0x000000730d0d7824 */ /* 0x000fc400078e02ff */
[----:B------:R-:W-:Y:S01]  /*5c70*/  IMAD R4, R4, 0xf6, RZ ;  /* 0x000000f604047824 */ /* 0x000fe200078e02ff */
[-C--:B------:R-:W-:Y:S01]  /*5c80*/  IADD3 R6, P6, R25, R26.reuse, RZ ;  /* 0x0000001a19067210 */ /* 0x080fe20007fde0ff */
[----:B------:R-:W-:Y:S01]  /*5c90*/  IMAD R10, R10, 0x77, RZ ;  /* 0x000000770a0a7824 */ /* 0x000fe200078e02ff */
[----:B------:R-:W-:Y:S01]  /*5ca0*/  IADD3 R18, P2, R28, R26, RZ ;  /* 0x0000001a1c127210 */ /* 0x000fe20007f5e0ff */
[----:B------:R0:W-:Y:S01]  /*5cb0*/  STL.64 [R1+0x7c8], R8 ;  /* 0x0007c80801007387 */ /* 0x0001e20000100a00 */
[----:B------:R-:W-:Y:S01]  /*5cc0*/  IMAD R24, R24, 0x7b, RZ ;  /* 0x0000007b18187824 */ /* 0x000fe200078e02ff */
[-C--:B------:R-:W-:Y:S02]  /*5cd0*/  LEA.HI.X.SX32 R7, R13, R27.reuse, 0x1, P6 ;  /* 0x0000001b0d077211 */ /* 0x080fe400030f0eff */
[----:B------:R-:W-:Y:S02]  /*5ce0*/  LEA.HI.X.SX32 R19, R10, R27, 0x1, P2 ;  /* 0x0000001b0a137211 */ /* 0x000fe400010f0eff */
[----:B------:R-:W-:-:S02]  /*5cf0*/  MOV R5, c[0x0][0x198] ;  /* 0x0000660000057a02 */ /* 0x000fc40000000f00 */
[----:B0-----:R-:W-:Y:S01]  /*5d00*/  IADD3 R8, P3, R4, R26, RZ ;  /* 0x0000001a04087210 */ /* 0x001fe20007f7e0ff */
[----:B------:R0:W-:Y:S03]  /*5d10*/  STL.64 [R1+0x7a8], R6 ;  /* 0x0007a80601007387 */ /* 0x0001e60000100a00 */
[----:B------:R-:W-:Y:S01]  /*5d20*/  LEA.HI.X.SX32 R9, R24, R27, 0x1, P3 ;  /* 0x0000001b18097211 */ /* 0x000fe200018f0eff */
[----:B------:R-:W-:Y:S01]  /*5d30*/  STL.64 [R1+0x788], R18 ;  /* 0x0007881201007387 */ /* 0x000fe20000100a00 */
[----:B------:R-:W-:Y:S01]  /*5d40*/  MOV R13, c[0x0][0x198] ;  /* 0x00006600000d7a02 */ /* 0x000fe20000000f00 */
[----:B------:R-:W-:Y:S02]  /*5d50*/  IMAD.MOV.U32 R11, RZ, RZ, c[0x0][0x198] ;  /* 0x00006600ff0b7624 */ /* 0x000fe400078e00ff */
[----:B------:R2:W-:Y:S01]  /*5d60*/  STL.64 [R1+0x768], R8 ;  /* 0x0007680801007387 */ /* 0x0005e20000100a00 */
[----:B------:R-:W-:Y:S01]  /*5d70*/  IMAD R5, R5, 0xfe, RZ ;  /* 0x000000fe05057824 */ /* 0x000fe200078e02ff */
[----:B------:R-:W-:Y:S01]  /*5d80*/  MOV R24, c[0x0][0x198] ;  /* 0x0000660000187a02 */ /* 0x000fe20000000f00 */
[----:B------:R-:W-:-:S02]  /*5d90*/  IMAD R13, R13, 0x10c, RZ ;  /* 0x0000010c0d0d7824 */ /* 0x000fc400078e02ff */
[----:B------:R-:W-:Y:S01]  /*5da0*/  IMAD R11, R11, 0x106, RZ ;  /* 0x000001060b0b7824 */ /* 0x000fe200078e02ff */
[-C--:B0-----:R-:W-:Y:S02]  /*5db0*/  IADD3 R6, P6, R5, R26.reuse, RZ ;  /* 0x0000001a05067210 */ /* 0x081fe40007fde0ff */
[----:B--2---:R-:W-:Y:S01]  /*5dc0*/  MOV R9, c[0x0][0x198] ;  /* 0x0000660000097a02 */ /* 0x004fe20000000f00 */
[----:B------:R-:W-:Y:S01]  /*5dd0*/  IMAD R24, R24, 0x83, RZ ;  /* 0x0000008318187824 */ /* 0x000fe200078e02ff */
[----:B------:R-:W-:-:S03]  /*5de0*/  IADD3 R10, P3, R13, R26, RZ ;  /* 0x0000001a0d0a7210 */ /* 0x000fc60007f7e0ff */
[----:B------:R-:W-:Y:S01]  /*5df0*/  IMAD R9, R9, 0x7f, RZ ;  /* 0x0000007f09097824 */ /* 0x000fe200078e02ff */
[----:B------:R-:W-:Y:S02]  /*5e00*/  IADD3 R18, P2, R11, R26, RZ ;  /* 0x0000001a0b127210 */ /* 0x000fe40007f5e0ff */
[----:B------:R-:W-:Y:S02]  /*5e10*/  MOV R13, c[0x0][0x198] ;  /* 0x00006600000d7a02 */ /* 0x000fe40000000f00 */
[-C--:B------:R-:W-:Y:S02]  /*5e20*/  LEA.HI.X.SX32 R7, R9, R27.reuse, 0x1, P6 ;  /* 0x0000001b09077211 */ /* 0x080fe400030f0eff */
[----:B------:R-:W-:Y:S01]  /*5e30*/  LEA.HI.X.SX32 R19, R24, R27, 0x1, P2 ;  /* 0x0000001b18137211 */ /* 0x000fe200010f0eff */
[----:B------:R-:W-:Y:S02]  /*5e40*/  IMAD R13, R13, 0x116, RZ ;  /* 0x000001160d0d7824 */ /* 0x000fe400078e02ff */
[----:B------:R0:W-:Y:S01]  /*5e50*/  STL.64 [R1+0x748], R6 ;  /* 0x0007480601007387 */ /* 0x0001e20000100a00 */
[----:B------:R-:W-:-:S04]  /*5e60*/  IMAD.MOV.U32 R8, RZ, RZ, c[0x0][0x198] ;  /* 0x00006600ff087624 */ /* 0x000fc800078e00ff */
[----:B------:R-:W-:Y:S01]  /*5e70*/  IMAD R8, R8, 0x10e, RZ ;  /* 0x0000010e08087824 */ /* 0x000fe200078e02ff */
[----:B0-----:R-:W2:Y:S04]  /*5e80*/  LDL.LU R6, [R1+0x1b24] ;  /* 0x001b240001067983 */ /* 0x001ea80000300800 */
[----:B------:R0:W-:Y:S01]  /*5e90*/  STL.64 [R1+0x730], R18 ;  /* 0x0007301201007387 */ /* 0x0001e20000100a00 */
[-C--:B------:R-:W-:Y:S02]  /*5ea0*/  IADD3 R8, P6, R8, R26.reuse, RZ ;  /* 0x0000001a08087210 */ /* 0x080fe40007fde0ff */
[----:B0-----:R-:W-:Y:S02]  /*5eb0*/  IADD3 R18, P2, R13, R26, RZ ;  /* 0x0000001a0d127210 */ /* 0x001fe40007f5e0ff */
[----:B------:R-:W-:-:S05]  /*5ec0*/  MOV R13, c[0x0][0x198] ;  /* 0x00006600000d7a02 */ /* 0x000fca0000000f00 */
[----:B------:R-:W-:Y:S01]  /*5ed0*/  IMAD R13, R13, 0x87, RZ ;  /* 0x000000870d0d7824 */ /* 0x000fe200078e02ff */
[----:B------:R-:W-:-:S04]  /*5ee0*/  LEA.HI.X.SX32 R11, R15, R27, 0x1, P3 ;  /* 0x0000001b0f0b7211 */ /* 0x000fc800018f0eff */
[----:B------:R-:W-:Y:S01]  /*5ef0*/  LEA.HI.X.SX32 R9, R13, R27, 0x1, P6 ;  /* 0x0000001b0d097211 */ /* 0x000fe200030f0eff */
[----:B------:R-:W-:Y:S04]  /*5f00*/  STL.64 [R1+0x718], R10 ;  /* 0x0007180a01007387 */ /* 0x000fe80000100a00 */
[----:B------:R0:W-:Y:S04]  /*5f10*/  STL.64 [R1+0x708], R8 ;  /* 0x0007080801007387 */ /* 0x0001e80000100a00 */
[----:B0-----:R-:W3:Y:S01]  /*5f20*/  LDL.LU R9, [R1+0x1b20] ;  /* 0x001b200001097983 */ /* 0x001ee20000300800 */
[----:B------:R-:W-:Y:S01]  /*5f30*/  IMAD.MOV.U32 R24, RZ, RZ, c[0x0][0x198] ;  /* 0x00006600ff187624 */ /* 0x000fe200078e00ff */
[----:B------:R-:W-:-:S03]  /*5f40*/  MOV R7, c[0x0][0x198] ;  /* 0x0000660000077a02 */ /* 0x000fc60000000f00 */
[----:B------:R-:W-:Y:S02]  /*5f50*/  IMAD R24, R24, 0x11c, RZ ;  /* 0x0000011c18187824 */ /* 0x000fe400078e02ff */
[----:B------:R-:W-:-:S03]  /*5f60*/  IMAD R7, R7, 0x11e, RZ ;  /* 0x0000011e07077824 */ /* 0x000fc600078e02ff */
[-C--:B------:R-:W-:Y:S01]  /*5f70*/  IADD3 R10, P3, R24, R26.reuse, RZ ;  /* 0x0000001a180a7210 */ /* 0x080fe20007f7e0ff */
[----:B------:R-:W-:Y:S01]  /*5f80*/  IMAD.MOV.U32 R24, RZ, RZ, c[0x0][0x198] ;  /* 0x00006600ff187624 */ /* 0x000fe200078e00ff */
[----:B------:R-:W-:-:S03]  /*5f90*/  IADD3 R8, P6, R7, R26, RZ ;  /* 0x0000001a07087210 */ /* 0x000fc60007fde0ff */
[----:B------:R-:W-:Y:S01]  /*5fa0*/  IMAD R24, R24, 0x8b, RZ ;  /* 0x0000008b18187824 */ /* 0x000fe200078e02ff */
[----:B------:R-:W-:Y:S01]  /*5fb0*/  MOV R13, c[0x0][0x198] ;  /* 0x00006600000d7a02 */ /* 0x000fe20000000f00 */
[----:B------:R-:W-:Y:S01]  /*5fc0*/  IMAD.MOV.U32 R15, RZ, RZ, c[0x0][0x198] ;  /* 0x00006600ff0f7624 */ /* 0x000fe200078e00ff */
[-C--:B------:R-:W-:Y:S02]  /*5fd0*/  LEA.HI.X.SX32 R11, R29, R27.reuse, 0x1, P3 ;  /* 0x0000001b1d0b7211 */ /* 0x080fe400018f0eff */
[----:B------:R-:W-:Y:S01]  /*5fe0*/  LEA.HI.X.SX32 R19, R24, R27, 0x1, P2 ;  /* 0x0000001b18137211 */ /* 0x000fe200010f0eff */
[----:B------:R-:W-:Y:S01]  /*5ff0*/  IMAD R13, R13, 0x126, RZ ;  /* 0x000001260d0d7824 */ /* 0x000fe200078e02ff */
[----:B------:R-:W-:Y:S01]  /*6000*/  MOV R24, c[0x0][0x198] ;  /* 0x0000660000187a02 */ /* 0x000fe20000000f00 */
[----:B------:R-:W-:-:S04]  /*6010*/  IMAD R15, R15, 0x8f, RZ ;  /* 0x0000008f0f0f7824 */ /* 0x000fc800078e02ff */
[----:B------:R-:W-:Y:S01]  /*6020*/  IMAD R24, R24, 0x93, RZ ;  /* 0x0000009318187824 */ /* 0x000fe200078e02ff */
[----:B------:R-:W-:-:S05]  /*6030*/  MOV R29, c[0x0][0x198] ;  /* 0x00006600001d7a02 */ /* 0x000fca0000000f00 */
[----:B------:R-:W-:Y:S01]  /*6040*/  IMAD R29, R29, 0x136, RZ ;  /* 0x000001361d1d7824 */ /* 0x000fe200078e02ff */
[----:B--2---:R-:W-:Y:S04]  /*6050*/  STL.64 [R1+0x1b10], R6 ;  /* 0x001b100601007387 */ /* 0x004fe80000100a00 */
[----:B------:R-:W-:Y:S04]  /*6060*/  STL [R1+0x6d0], R8 ;  /* 0x0006d00801007387 */ /* 0x000fe80000100800 */
[----:B------:R0:W-:Y:S04]  /*6070*/  STL.64 [R1+0x6f0], R18 ;  /* 0x0006f01201007387 */ /* 0x0001e80000100a00 */
[----:B------:R2:W-:Y:S01]  /*6080*/  STL.64 [R1+0x6d8], R10 ;  /* 0x0006d80a01007387 */ /* 0x0005e20000100a00 */
[----:B0-----:R-:W-:-:S02]  /*6090*/  IADD3 R18, P2, R13, R26, RZ ;  /* 0x0000001a0d127210 */ /* 0x001fc40007f5e0ff */
[----:B------:R-:W-:Y:S02]  /*60a0*/  MOV R13, c[0x0][0x198] ;  /* 0x00006600000d7a02 */ /* 0x000fe40000000f00 */
[----:B------:R-:W-:Y:S02]  /*60b0*/  LEA.HI.X.SX32 R19, R24, R27, 0x1, P2 ;  /* 0x0000001b18137211 */ /* 0x000fe400010f0eff */
[----:B---3--:R-:W-:Y:S02]  /*60c0*/  MOV R7, R9 ;  /* 0x0000000900077202 */ /* 0x008fe40000000f00 */
[----:B------:R-:W-:-:S05]  /*60d0*/  MOV R9, c[0x0][0x198] ;  /* 0x0000660000097a02 */ /* 0x000fca0000000f00 */
[----:B------:R-:W-:Y:S01]  /*60e0*/  IMAD R9, R9, 0x12c, RZ ;  /* 0x0000012c09097824 */ /* 0x000fe200078e02ff */
[----:B------:R-:W-:Y:S01]  /*60f0*/  LEA.HI.X.SX32 R7, R15, R27, 0x1, P6 ;  /* 0x0000001b0f077211 */ /* 0x000fe200030f0eff */
[----:B------:R-:W-:-:S03]  /*6100*/  IMAD.MOV.U32 R15, RZ, RZ, c[0x0][0x198] ;  /* 0x00006600ff0f7624 */ /* 0x000fc600078e00ff */
[----:B--2---:R-:W-:Y:S01]  /*6110*/  IADD3 R10, P3, R9, R26, RZ ;  /* 0x0000001a090a7210 */ /* 0x004fe20007f7e0ff */
[----:B------:R-:W-:-:S03]  /*6120*/  IMAD R15, R15, 0x13c, RZ ;  /* 0x0000013c0f0f7824 */ /* 0x000fc600078e02ff */
[----:B------:R-:W-:Y:S01]  /*6130*/  LEA.HI.X.SX32 R11, R0, R27, 0x1, P3 ;  /* 0x0000001b000b7211 */ /* 0x000fe200018f0eff */
[----:B------:R-:W-:Y:S01]  /*6140*/  STL [R1+0x6d4], R7 ;  /* 0x0006d40701007387 */ /* 0x000fe20000100800 */
[----:B------:R-:W-:Y:S01]  /*6150*/  MOV R24, c[0x0][0x198] ;  /* 0x0000660000187a02 */ /* 0x000fe20000000f00 */
[----:B------:R-:W-:Y:S02]  /*6160*/  IMAD R13, R13, 0x12e, RZ ;  /* 0x0000012e0d0d7824 */ /* 0x000fe400078e02ff */
[----:B------:R-:W-:Y:S04]  /*6170*/  STL.64 [R1+0x6b8], R18 ;  /* 0x0006b81201007387 */ /* 0x000fe80000100a00 */
[----:B------:R0:W-:Y:S01]  /*6180*/  STL.64 [R1+0x6a0], R10 ;  /* 0x0006a00a01007387 */ /* 0x0001e20000100a00 */
[----:B------:R-:W-:Y:S01]  /*6190*/  MOV R6, R8 ;  /* 0x0000000800067202 */ /* 0x000fe20000000f00 */
[----:B------:R-:W-:Y:S01]  /*61a0*/  IMAD R24, R24, 0x97, RZ ;  /* 0x0000009718187824 */ /* 0x000fe200078e02ff */
[----:B------:R-:W-:-:S02]  /*61b0*/  IADD3 R6, P6, R13, R26, RZ ;  /* 0x0000001a0d067210 */ /* 0x000fc40007fde0ff */
[----:B------:R-:W-:Y:S02]  /*61c0*/  MOV R8, c[0x0][0x198] ;  /* 0x0000660000087a02 */ /* 0x000fe40000000f00 */
[-C--:B0-----:R-:W-:Y:S02]  /*61d0*/  IADD3 R10, P3, R15, R26.reuse, RZ ;  /* 0x0000001a0f0a7210 */ /* 0x081fe40007f7e0ff */
[----:B------:R-:W-:Y:S02]  /*61e0*/  MOV R15, c[0x0][0x198] ;  /* 0x00006600000f7a02 */ /* 0x000fe40000000f00 */
[----:B------:R-:W-:-:S03]  /*61f0*/  IADD3 R18, P2, R29, R26, RZ ;  /* 0x0000001a1d127210 */ /* 0x000fc60007f5e0ff */
[----:B------:R-:W-:Y:S01]  /*6200*/  IMAD R15, R15, 0x9b, RZ ;  /* 0x0000009b0f0f7824 */ /* 0x000fe200078e02ff */
[----:B------:R-:W-:Y:S01]  /*6210*/  LEA.HI.X.SX32 R7, R24, R27, 0x1, P6 ;  /* 0x0000001b18077211 */ /* 0x000fe200030f0eff */
[----:B------:R-:W-:-:S03]  /*6220*/  IMAD R8, R8, 0x13e, RZ ;  /* 0x0000013e08087824 */ /* 0x000fc600078e02ff */
[----:B------:R-:W-:Y:S01]  /*6230*/  LEA.HI.X.SX32 R19, R15, R27, 0x1, P2 ;  /* 0x0000001b0f137211 */ /* 0x000fe200010f0eff */
[----:B------:R-:W-:Y:S04]  /*6240*/  STL.64 [R1+0x698], R6 ;  /* 0x0006980601007387 */ /* 0x000fe80000100a00 */
[----:B------:R-:W-:Y:S04]  /*6250*/  STL.64 [R1+0x1b00], R8 ;  /* 0x001b000801007387 */ /* 0x000fe80000100a00 */
[----:B------:R0:W-:Y:S04]  /*6260*/  STL.64 [R1+0x680], R18 ;  /* 0x0006801201007387 */ /* 0x0001e80000100a00 */
[----:B0-----:R-:W2:Y:S01]  /*6270*/  LDL.LU.64 R18, [R1+0x1b18] ;  /* 0x001b180001127983 */ /* 0x001ea20000300a00 */
[----:B------:R-:W-:-:S02]  /*6280*/  MOV R0, c[0x0][0x198] ;  /* 0x0000660000007a02 */ /* 0x000fc40000000f00 */
[-C--:B------:R-:W-:Y:S01]  /*6290*/  LEA.HI.X.SX32 R11, R2, R27.reuse, 0x1, P3 ;  /* 0x0000001b020b7211 */ /* 0x080fe200018f0eff */
[----:B------:R-:W-:Y:S02]  /*62a0*/  IMAD.MOV.U32 R15, RZ, RZ, c[0x0][0x198] ;  /* 0x00006600ff0f7624 */ /* 0x000fe400078e00ff */
[----:B------:R-:W-:Y:S01]  /*62b0*/  IMAD R0, R0, 0x14c, RZ ;  /* 0x0000014c00007824 */ /* 0x000fe200078e02ff */
[----:B------:R-:W-:Y:S01]  /*62c0*/  MOV R24, c[0x0][0x198] ;  /* 0x0000660000187a02 */ /* 0x000fe20000000f00 */
[----:B------:R0:W-:Y:S01]  /*62d0*/  STL.64 [R1+0x668], R10 ;  /* 0x0006680a01007387 */ /* 0x0001e20000100a00 */
[----:B------:R-:W-:Y:S01]  /*62e0*/  IMAD R15, R15, 0x9f, RZ ;  /* 0x0000009f0f0f7824 */ /* 0x000fe200078e02ff */
[----:B------:R-:W-:Y:S02]  /*62f0*/  IADD3 R6, P6, R8, R26, RZ ;  /* 0x0000001a08067210 */ /* 0x000fe40007fde0ff */
[----:B------:R-:W-:Y:S02]  /*6300*/  IMAD R24, R24, 0x146, RZ ;  /* 0x0000014618187824 */ /* 0x000fe400078e02ff */
[----:B------:R-:W-:-:S02]  /*6310*/  LEA.HI.X.SX32 R7, R15, R27, 0x1, P6 ;  /* 0x0000001b0f077211 */ /* 0x000fc400030f0eff */
[-C--:B0-----:R-:W-:Y:S02]  /*6320*/  IADD3 R10, P3, R0, R26.reuse, RZ ;  /* 0x0000001a000a7210 */ /* 0x081fe40007f7e0ff */
[----:B------:R-:W-:Y:S02]  /*6330*/  MOV R0, c[0x0][0x198] ;  /* 0x0000660000007a02 */ /* 0x000fe40000000f00 */
[----:B------:R-:W-:Y:S02]  /*6340*/  IADD3 R8, P2, R24, R26, RZ ;  /* 0x0000001a18087210 */ /* 0x000fe40007f5e0ff */
[----:B------:R-:W-:Y:S01]  /*6350*/  MOV R15, c[0x0][0x198] ;  /* 0x00006600000f7a02 */ /* 0x000fe20000000f00 */
[----:B------:R-:W-:Y:S01]  /*6360*/  IMAD R0, R0, 0xa3, RZ ;  /* 0x000000a300007824 */ /* 0x000fe200078e02ff */
[----:B------:R-:W-:-:S03]  /*6370*/  MOV R24, c[0x0][0x198] ;  /* 0x0000660000187a02 */ /* 0x000fc60000000f00 */
[----:B------:R-:W-:Y:S01]  /*6380*/  IMAD R15, R15, 0x156, RZ ;  /* 0x000001560f0f7824 */ /* 0x000fe200078e02ff */
[-C--:B------:R-:W-:Y:S01]  /*6390*/  LEA.HI.X.SX32 R9, R0, R27.reuse, 0x1, P2 ;  /* 0x0000001b00097211 */ /* 0x080fe200010f0eff */
[----:B------:R-:W-:Y:S02]  /*63a0*/  IMAD R24, R24, 0x14e, RZ ;  /* 0x0000014e18187824 */ /* 0x000fe400078e02ff */
[----:B------:R-:W-:Y:S01]  /*63b0*/  IMAD.MOV.U32 R0, RZ, RZ, c[0x0][0x198] ;  /* 0x00006600ff007624 */ /* 0x000fe200078e00ff */
[----:B------:R0:W-:Y:S03]  /*63c0*/  STL.64 [R1+0x660], R6 ;  /* 0x0006600601007387 */ /* 0x0001e60000100a00 */
[----:B------:R-:W-:Y:S01]  /*63d0*/  IMAD R0, R0, 0xa7, RZ ;  /* 0x000000a700007824 */ /* 0x000fe200078e02ff */
[----:B------:R3:W-:Y:S01]  /*63e0*/  STL.64 [R1+0x648], R8 ;  /* 0x0006480801007387 */ /* 0x0007e20000100a00 */
[----:B------:R-:W-:-:S02]  /*63f0*/  LEA.HI.X.SX32 R11, R17, R27, 0x1, P3 ;  /* 0x0000001b110b7211 */ /* 0x000fc400018f0eff */
[----:B------:R-:W-:Y:S02]  /*6400*/  MOV R17, c[0x0][0x198] ;  /* 0x0000660000117a02 */ /* 0x000fe40000000f00 */
[-C--:B0-----:R-:W-:Y:S01]  /*6410*/  IADD3 R6, P6, R24, R26.reuse, RZ ;  /* 0x0000001a18067210 */ /* 0x081fe20007fde0ff */
[----:B------:R-:W-:Y:S01]  /*6420*/  IMAD.MOV.U32 R24, RZ, RZ, c[0x0][0x198] ;  /* 0x00006600ff187624 */ /* 0x000fe200078e00ff */
[----:B---3--:R-:W-:Y:S02]  /*6430*/  IADD3 R8, P2, R15, R26, RZ ;  /* 0x0000001a0f087210 */ /* 0x008fe40007f5e0ff */
[----:B------:R-:W-:Y:S02]  /*6440*/  MOV R15, c[0x0][0x198] ;  /* 0x00006600000f7a02 */ /* 0x000fe40000000f00 */
[----:B------:R-:W-:Y:S01]  /*6450*/  LEA.HI.X.SX32 R7, R0, R27, 0x1, P6 ;  /* 0x0000001b00077211 */ /* 0x000fe200030f0eff */
[----:B------:R-:W-:Y:S02]  /*6460*/  IMAD R24, R24, 0x15c, RZ ;  /* 0x0000015c18187824 */ /* 0x000fe400078e02ff */
[----:B------:R-:W-:Y:S01]  /*6470*/  IMAD R15, R15, 0x15e, RZ ;  /* 0x0000015e0f0f7824 */ /* 0x000fe200078e02ff */
[----:B------:R0:W-:Y:S01]  /*6480*/  STL.64 [R1+0x630], R10 ;  /* 0x0006300a01007387 */ /* 0x0001e20000100a00 */
[----:B------:R-:W-:-:S03]  /*6490*/  IMAD R17, R17, 0xab, RZ ;  /* 0x000000ab11117824 */ /* 0x000fc600078e02ff */
[----:B------:R3:W-:Y:S02]  /*64a0*/  STL.64 [R1+0x628], R6 ;  /* 0x0006280601007387 */ /* 0x0007e40000100a00 */
[----:B------:R-:W-:Y:S02]  /*64b0*/  LEA.HI.X.SX32 R9, R17, R27, 0x1, P2 ;  /* 0x0000001b11097211 */ /* 0x000fe400010f0eff */
[-C--:B0-----:R-:W-:Y:S02]  /*64c0*/  IADD3 R10, P3, R24, R26.reuse, RZ ;  /* 0x0000001a180a7210 */ /* 0x081fe40007f7e0ff */
[----:B---3--:R-:W-:Y:S02]  /*64d0*/  IADD3 R6, P6, R15, R26, RZ ;  /* 0x0000001a0f067210 */ /* 0x008fe40007fde0ff */
[----:B------:R-:W-:Y:S02]  /*64e0*/  MOV R15, c[0x0][0x198] ;  /* 0x00006600000f7a02 */ /* 0x000fe40000000f00 */
[----:B------:R-:W-:-:S02]  /*64f0*/  MOV R24, c[0x0][0x198] ;  /* 0x0000660000187a02 */ /* 0x000fc40000000f00 */
[----:B------:R-:W-:Y:S01]  /*6500*/  LEA.HI.X.SX32 R11, R14, R27, 0x1, P3 ;  /* 0x0000001b0e0b7211 */ /* 0x000fe200018f0eff */
[----:B------:R-:W-:Y:S01]  /*6510*/  IMAD R15, R15, 0x16c, RZ ;  /* 0x0000016c0f0f7824 */ /* 0x000fe200078e02ff */
[----:B------:R-:W-:Y:S01]  /*6520*/  MOV R17, c[0x0][0x198] ;  /* 0x0000660000117a02 */ /* 0x000fe20000000f00 */
[----:B------:R-:W-:Y:S01]  /*6530*/  IMAD R24, R24, 0x166, RZ ;  /* 0x0000016618187824 */ /* 0x000fe200078e02ff */
[----:B------:R0:W-:Y:S04]  /*6540*/  STL.64 [R1+0x610], R8 ;  /* 0x0006100801007387 */ /* 0x0001e80000100a00 */
[----:B------:R3:W-:Y:S01]  /*6550*/  STL.64 [R1+0x5f8], R10 ;  /* 0x0005f80a01007387 */ /* 0x0007e20000100a00 */
[----:B------:R-:W-:Y:S01]  /*6560*/  IMAD R17, R17, 0xaf, RZ ;  /* 0x000000af11117824 */ /* 0x000fe200078e02ff */
[----:B0-----:R-:W-:-:S02]  /*6570*/  IADD3 R8, P2, R24, R26, RZ ;  /* 0x0000001a18087210 */ /* 0x001fc40007f5e0ff */
[----:B---3--:R-:W-:Y:S02]  /*6580*/  IADD3 R10, P3, R15, R26, RZ ;  /* 0x0000001a0f0a7210 */ /* 0x008fe40007f7e0ff */
[----:B------:R-:W-:Y:S02]  /*6590*/  MOV R15, c[0x0][0x198] ;  /* 0x00006600000f7a02 */ /* 0x000fe40000000f00 */
[----:B------:R-:W-:Y:S02]  /*65a0*/  MOV R24, c[0x0][0x198] ;  /* 0x0000660000187a02 */ /* 0x000fe40000000f00 */
[-C--:B------:R-:W-:Y:S01]  /*65b0*/  LEA.HI.X.SX32 R7, R17, R27.reuse, 0x1, P6 ;  /* 0x0000001b11077211 */ /* 0x080fe200030f0eff */
[----:B------:R-:W-:Y:S02]  /*65c0*/  IMAD R15, R15, 0xb3, RZ ;  /* 0x000000b30f0f7824 */ /* 0x000fe400078e02ff */
[----:B------:R-:W-:Y:S02]  /*65d0*/  IMAD R24, R24, 0x16e, RZ ;  /* 0x0000016e18187824 */ /* 0x000fe400078e02ff */
[----:B------:R-:W-:Y:S01]  /*65e0*/  IMAD.MOV.U32 R17, RZ, RZ, c[0x0][0x198] ;  /* 0x00006600ff117624 */ /* 0x000fe200078e00ff */
[----:B------:R-:W-:Y:S01]  /*65f0*/  LEA.HI.X.SX32 R9, R15, R27, 0x1, P2 ;  /* 0x0000001b0f097211 */ /* 0x000fe200010f0eff */
[----:B------:R0:W-:Y:S01]  /*6600*/  STL.64 [R1+0x5f0], R6 ;  /* 0x0005f00601007387 */ /* 0x0001e20000100a00 */
[----:B------:R-:W-:Y:S01]  /*6610*/  MOV R15, c[0x0][0x198] ;  /* 0x00006600000f7a02 */ /* 0x000fe20000000f00 */
[----:B------:R-:W-:-:S02]  /*6620*/  IMAD R17, R17, 0x176, RZ ;  /* 0x0000017611117824 */ /* 0x000fc400078e02ff */
[----:B------:R3:W-:Y:S02]  /*6630*/  STL.64 [R1+0x5d8], R8 ;  /* 0x0005d80801007387 */ /* 0x0007e40000100a00 */
[----:B------:R-:W-:Y:S01]  /*6640*/  IMAD R15, R15, 0xb7, RZ ;  /* 0x000000b70f0f7824 */ /* 0x000fe200078e02ff */
[-C--:B0-----:R-:W-:Y:S02]  /*6650*/  IADD3 R6, P6, R24, R26.reuse, RZ ;  /* 0x0000001a18067210 */ /* 0x081fe40007fde0ff */
[----:B------:R-:W-:Y:S02]  /*6660*/  MOV R24, c[0x0][0x198] ;  /* 0x0000660000187a02 */ /* 0x000fe40000000f00 */
[----:B---3--:R-:W-:Y:S02]  /*6670*/  IADD3 R8, P2, R17, R26, RZ ;  /* 0x0000001a11087210 */ /* 0x008fe40007f5e0ff */
[----:B------:R-:W-:Y:S01]  /*6680*/  MOV R17, c[0x0][0x198] ;  /* 0x0000660000117a02 */ /* 0x000fe20000000f00 */
[----:B------:R-:W-:Y:S01]  /*6690*/  IMAD R24, R24, 0x17c, RZ ;  /* 0x0000017c18187824 */ /* 0x000fe200078e02ff */
[----:B------:R-:W-:-:S03]  /*66a0*/  LEA.HI.X.SX32 R7, R15, R27, 0x1, P6 ;  /* 0x0000001b0f077211 */ /* 0x000fc600030f0eff */
[----:B------:R-:W-:Y:S01]  /*66b0*/  IMAD R17, R17, 0x17e, RZ ;  /* 0x0000017e11117824 */ /* 0x000fe200078e02ff */
[----:B------:R-:W-:-:S05]  /*66c0*/  MOV R2, c[0x0][0x198] ;  /* 0x0000660000027a02 */ /* 0x000fca0000000f00 */
[----:B------:R-:W-:Y:S01]  /*66d0*/  IMAD R2, R2, 0x1d6, RZ ;  /* 0x000001d602027824 */ /* 0x000fe200078e02ff */
[----:B--2---:R-:W-:Y:S01]  /*66e0*/  LEA.HI.X.SX32 R11, R19, R27, 0x1, P3 ;  /* 0x0000001b130b7211 */ /* 0x004fe200018f0eff */
[----:B------:R-:W-:-:S04]  /*66f0*/  IMAD.MOV.U32 R19, RZ, RZ, c[0x0][0x198] ;  /* 0x00006600ff137624 */ /* 0x000fc800078e00ff */
[----:B------:R0:W-:Y:S01]  /*6700*/  STL.64 [R1+0x5c0], R10 ;  /* 0x0005c00a01007387 */ /* 0x0001e20000100a00 */
[----:B------:R-:W-:-:S03]  /*6710*/  IMAD R19, R19, 0xbb, RZ ;  /* 0x000000bb13137824 */ /* 0x000fc600078e02ff */
[----:B------:R2:W-:Y:S02]  /*6720*/  STL.64 [R1+0x5b8], R6 ;  /* 0x0005b80601007387 */ /* 0x0005e40000100a00 */
[----:B------:R-:W-:Y:S02]  /*6730*/  LEA.HI.X.SX32 R9, R19, R27, 0x1, P2 ;  /* 0x0000001b13097211 */ /* 0x000fe400010f0eff */
[-C--:B0-----:R-:W-:Y:S02]  /*6740*/  IADD3 R10, P3, R24, R26.reuse, RZ ;  /* 0x0000001a180a7210 */ /* 0x081fe40007f7e0ff */
[----:B------:R-:W-:Y:S02]  /*6750*/  MOV R24, c[0x0][0x198] ;  /* 0x0000660000187a02 */ /* 0x000fe40000000f00 */
[----:B--2---:R-:W-:Y:S02]  /*6760*/  IADD3 R6, P6, R17, R26, RZ ;  /* 0x0000001a11067210 */ /* 0x004fe40007fde0ff */
[----:B------:R-:W-:Y:S01]  /*6770*/  MOV R17, c[0x0][0x198] ;  /* 0x0000660000117a02 */ /* 0x000fe20000000f00 */
[----:B------:R-:W-:-:S02]  /*6780*/  IMAD R24, R24, 0x186, RZ ;  /* 0x0000018618187824 */ /* 0x000fc400078e02ff */
[----:B------:R-:W-:Y:S01]  /*6790*/  IMAD.MOV.U32 R19, RZ, RZ, c[0x0][0x198] ;  /* 0x00006600ff137624 */ /* 0x000fe200078e00ff */
[----:B------:R-:W-:Y:S01]  /*67a0*/  LEA.HI.X.SX32 R11, R16, R27, 0x1, P3 ;  /* 0x0000001b100b7211 */ /* 0x000fe200018f0eff */
[----:B------:R0:W-:Y:S01]  /*67b0*/  STL.64 [R1+0x5a0], R8 ;  /* 0x0005a00801007387 */ /* 0x0001e20000100a00 */
[----:B------:R-:W-:Y:S02]  /*67c0*/  IMAD R17, R17, 0x18c, RZ ;  /* 0x0000018c11117824 */ /* 0x000fe400078e02ff */
[----:B------:R-:W-:Y:S01]  /*67d0*/  IMAD R19, R19, 0xbf, RZ ;  /* 0x000000bf13137824 */ /* 0x000fe200078e02ff */
[----:B------:R2:W-:Y:S01]  /*67e0*/  STL.64 [R1+0x588], R10 ;  /* 0x0005880a01007387 */ /* 0x0005e20000100a00 */
[-C--:B0-----:R-:W-:Y:S02]  /*67f0*/  IADD3 R8, P2, R24, R26.reuse, RZ ;  /* 0x0000001a18087210 */ /* 0x081fe40007f5e0ff */
[----:B------:R-:W-:Y:S02]  /*6800*/  MOV R24, c[0x0][0x198] ;  /* 0x0000660000187a02 */ /* 0x000fe40000000f00 */
[----:B--2---:R-:W-:-:S02]  /*6810*/  IADD3 R10, P3, R17, R26, RZ ;  /* 0x0000001a110a7210 */ /* 0x004fc40007f7e0ff */
[----:B------:R-:W-:Y:S01]  /*6820*/  LEA.HI.X.SX32 R7, R19, R27, 0x1, P6 ;  /* 0x0000001b13077211 */ /* 0x000fe200030f0eff */
[----:B------:R-:W-:Y:S01]  /*6830*/  IMAD R24, R24, 0x18e, RZ ;  /* 0x0000018e18187824 */ /* 0x000fe200078e02ff */
[----:B------:R-:W-:-:S03]  /*6840*/  MOV R17, c[0x0][0x198] ;  /* 0x0000660000117a02 */ /* 0x000fc60000000f00 */
[----:B------:R0:W-:Y:S02]  /*6850*/  STL.64 [R1+0x580], R6 ;  /* 0x0005800601007387 */ /* 0x0001e40000100a00 */
[----:B------:R-:W-:Y:S01]  /*6860*/  IMAD R17, R17, 0xc3, RZ ;  /* 0x000000c311117824 */ /* 0x000fe200078e02ff */
[----:B------:R-:W-:Y:S02]  /*6870*/  MOV R19, c[0x0][0x198] ;  /* 0x0000660000137a02 */ /* 0x000fe40000000f00 */
[-C--:B------:R-:W-:Y:S02]  /*6880*/  LEA.HI.X.SX32 R11, R20, R27.reuse, 0x1, P3 ;  /* 0x0000001b140b7211 */ /* 0x080fe400018f0eff */
[----:B------:R-:W-:Y:S02]  /*6890*/  LEA.HI.X.SX32 R9, R17, R27, 0x1, P2 ;  /* 0x0000001b11097211 */ /* 0x000fe400010f0eff */
[----:B0-----:R-:W-:Y:S01]  /*68a0*/  IADD3 R6, P6, R24, R26, RZ ;  /* 0x0000001a18067210 */ /* 0x001fe20007fde0ff */
[----:B------:R-:W-:Y:S01]  /*68b0*/  IMAD.MOV.U32 R24, RZ, RZ, c[0x0][0x198] ;  /* 0x00006600ff187624 */ /* 0x000fe200078e00ff */
[----:B------:R-:W-:Y:S01]  /*68c0*/  MOV R20, c[0x0][0x198] ;  /* 0x0000660000147a02 */ /* 0x000fe20000000f00 */
[----:B------:R-:W-:-:S02]  /*68d0*/  IMAD.MOV.U32 R17, RZ, RZ, c[0x0][0x198] ;  /* 0x00006600ff117624 */ /* 0x000fc400078e00ff */
[----:B------:R-:W-:Y:S02]  /*68e0*/  IMAD R24, R24, 0x19c, RZ ;  /* 0x0000019c18187824 */ /* 0x000fe400078e02ff */
[----:B------:R-:W-:Y:S01]  /*68f0*/  IMAD R19, R19, 0x196, RZ ;  /* 0x0000019613137824 */ /* 0x000fe200078e02ff */
[----:B------:R0:W-:Y:S01]  /*6900*/  STL.64 [R1+0x568], R8 ;  /* 0x0005680801007387 */ /* 0x0001e20000100a00 */
[----:B------:R-:W-:Y:S01]  /*6910*/  IMAD R17, R17, 0xc7, RZ ;  /* 0x000000c711117824 */ /* 0x000fe200078e02ff */
[-C--:B------:R-:W-:Y:S01]  /*6920*/  IADD3 R14, P3, R24, R26.reuse, RZ ;  /* 0x0000001a180e7210 */ /* 0x080fe20007f7e0ff */
[----:B------:R-:W-:Y:S01]  /*6930*/  IMAD R20, R20, 0xcb, RZ ;  /* 0x000000cb14147824 */ /* 0x000fe200078e02ff */
[----:B------:R-:W-:Y:S02]  /*6940*/  MOV R24, c[0x0][0x198] ;  /* 0x0000660000187a02 */ /* 0x000fe40000000f00 */
[----:B------:R-:W-:Y:S02]  /*6950*/  LEA.HI.X.SX32 R7, R17, R27, 0x1, P6 ;  /* 0x0000001b11077211 */ /* 0x000fe400030f0eff */
[----:B0-----:R-:W-:Y:S01]  /*6960*/  IADD3 R8, P2, R19, R26, RZ ;  /* 0x0000001a13087210 */ /* 0x001fe20007f5e0ff */
[----:B------:R-:W-:-:S03]  /*6970*/  IMAD R24, R24, 0x1a6, RZ ;  /* 0x000001a618187824 */ /* 0x000fc600078e02ff */
[----:B------:R-:W-:Y:S01]  /*6980*/  LEA.HI.X.SX32 R9, R20, R27, 0x1, P2 ;  /* 0x0000001b14097211 */ /* 0x000fe200010f0eff */
[----:B------:R-:W-:Y:S01]  /*6990*/  STL.64 [R1+0x550], R10 ;  /* 0x0005500a01007387 */ /* 0x000fe20000100a00 */
[----:B------:R-:W-:-:S03]  /*69a0*/  MOV R19, c[0x0][0x198] ;  /* 0x0000660000137a02 */ /* 0x000fc60000000f00 */
[----:B------:R-:W-:Y:S04]  /*69b0*/  STL.64 [R1+0x548], R6 ;  /* 0x0005480601007387 */ /* 0x000fe80000100a00 */
[----:B------:R0:W-:Y:S01]  /*69c0*/  STL.64 [R1+0x530], R8 ;  /* 0x0005300801007387 */ /* 0x0001e20000100a00 */
[----:B------:R-:W-:Y:S01]  /*69d0*/  IMAD R19, R19, 0x19e, RZ ;  /* 0x0000019e13137824 */ /* 0x000fe200078e02ff */
[----:B------:R-:W-:Y:S02]  /*69e0*/  LEA.HI.X.SX32 R15, R21, R27, 0x1, P3 ;  /* 0x0000001b150f7211 */ /* 0x000fe400018f0eff */
[----:B------:R-:W-:Y:S02]  /*69f0*/  MOV R21, c[0x0][0x198] ;  /* 0x0000660000157a02 */ /* 0x000fe40000000f00 */
[----:B0-----:R-:W-:-:S02]  /*6a00*/  IADD3 R8, P2, R24, R26, RZ ;  /* 0x0000001a18087210 */ /* 0x001fc40007f5e0ff */
[----:B------:R-:W-:Y:S02]  /*6a10*/  MOV R24, c[0x0][0x198] ;  /* 0x0000660000187a02 */ /* 0x000fe40000000f00 */
[----:B------:R-:W-:-:S03]  /*6a20*/  IADD3 R6, P6, R19, R26, RZ ;  /* 0x0000001a13067210 */ /* 0x000fc60007fde0ff */
[----:B------:R-:W-:Y:S01]  /*6a30*/  IMAD R24, R24, 0xcf, RZ ;  /* 0x000000cf18187824 */ /* 0x000fe200078e02ff */
[----:B------:R-:W-:Y:S01]  /*6a40*/  MOV R10, c[0x0][0x198] ;  /* 0x00006600000a7a02 */ /* 0x000fe20000000f00 */
[----:B------:R-:W-:Y:S01]  /*6a50*/  IMAD R21, R21, 0xd3, RZ ;  /* 0x000000d315157824 */ /* 0x000fe200078e02ff */
[----:B------:R-:W-:Y:S02]  /*6a60*/  MOV R11, c[0x0][0x198] ;  /* 0x00006600000b7a02 */ /* 0x000fe40000000f00 */
[-C--:B------:R-:W-:Y:S01]  /*6a70*/  LEA.HI.X.SX32 R7, R24, R27.reuse, 0x1, P6 ;  /* 0x0000001b18077211 */ /* 0x080fe200030f0eff */
[----:B------:R-:W-:Y:S01]  /*6a80*/  IMAD.MOV.U32 R24, RZ, RZ, c[0x0][0x198] ;  /* 0x00006600ff187624 */ /* 0x000fe200078e00ff */
[----:B------:R-:W-:Y:S01]  /*6a90*/  LEA.HI.X.SX32 R9, R21, R27, 0x1, P2 ;  /* 0x0000001b15097211 */ /* 0x000fe200010f0eff */
[----:B------:R-:W-:Y:S02]  /*6aa0*/  IMAD R10, R10, 0x1ac, RZ ;  /* 0x000001ac0a0a7824 */ /* 0x000fe400078e02ff */
[----:B------:R-:W-:Y:S01]  /*6ab0*/  IMAD R11, R11, 0x1ae, RZ ;  /* 0x000001ae0b0b7824 */ /* 0x000fe200078e02ff */
[----:B------:R-:W-:Y:S01]  /*6ac0*/  STL.64 [R1+0x518], R14 ;  /* 0x0005180e01007387 */ /* 0x000fe20000100a00 */
[----:B------:R-:W-:-:S03]  /*6ad0*/  IMAD R24, R24, 0x1b6, RZ ;  /* 0x000001b618187824 */ /* 0x000fc600078e02ff */
[----:B------:R0:W-:Y:S01]  /*6ae0*/  STL.64 [R1+0x510], R6 ;  /* 0x0005100601007387 */ /* 0x0001e20000100a00 */
[----:B------:R-:W-:-:S03]  /*6af0*/  IADD3 R16, P3, R10, R26, RZ ;  /* 0x0000001a0a107210 */ /* 0x000fc60007f7e0ff */
[----:B------:R-:W-:Y:S04]  /*6b00*/  STL.64 [R1+0x1af0], R10 ;  /* 0x001af00a01007387 */ /* 0x000fe80000100a00 */
[----:B------:R2:W-:Y:S01]  /*6b10*/  STL.64 [R1+0x4f8], R8 ;  /* 0x0004f80801007387 */ /* 0x0005e20000100a00 */
[----:B------:R-:W-:Y:S02]  /*6b20*/  LEA.HI.X.SX32 R17, R23, R27, 0x1, P3 ;  /* 0x0000001b17117211 */ /* 0x000fe400018f0eff */
[----:B------:R-:W-:Y:S02]  /*6b30*/  MOV R23, c[0x0][0x198] ;  /* 0x0000660000177a02 */ /* 0x000fe40000000f00 */
[-C--:B0-----:R-:W-:Y:S02]  /*6b40*/  IADD3 R6, P6, R11, R26.reuse, RZ ;  /* 0x0000001a0b067210 */ /* 0x081fe40007fde0ff */
[----:B--2---:R-:W-:Y:S01]  /*6b50*/  IADD3 R8, P2, R24, R26, RZ ;  /* 0x0000001a18087210 */ /* 0x004fe20007f5e0ff */
[----:B------:R-:W-:-:S04]  /*6b60*/  IMAD.MOV.U32 R24, RZ, RZ, c[0x0][0x198] ;  /* 0x00006600ff187624 */ /* 0x000fc800078e00ff */
[----:B------:R-:W-:Y:S01]  /*6b70*/  IMAD R24, R24, 0xd7, RZ ;  /* 0x000000d718187824 */ /* 0x000fe200078e02ff */
[----:B------:R-:W-:Y:S01]  /*6b80*/  MOV R14, c[0x0][0x198] ;  /* 0x00006600000e7a02 */ /* 0x000fe20000000f00 */
[----:B------:R-:W-:Y:S01]  /*6b90*/  IMAD R23, R23, 0xdb, RZ ;  /* 0x000000db17177824 */ /* 0x000fe200078e02ff */
[----:B------:R-:W-:Y:S02]  /*6ba0*/  MOV R15, c[0x0][0x198] ;  /* 0x00006600000f7a02 */ /* 0x000fe40000000f00 */
[-C--:B------:R-:W-:Y:S02]  /*6bb0*/  LEA.HI.X.SX32 R7, R24, R27.reuse, 0x1, P6 ;  /* 0x0000001b18077211 */ /* 0x080fe400030f0eff */
[----:B------:R-:W-:Y:S01]  /*6bc0*/  MOV R24, c[0x0][0x198] ;  /* 0x0000660000187a02 */ /* 0x000fe20000000f00 */
[----:B------:R-:W-:Y:S01]  /*6bd0*/  IMAD R14, R14, 0x1bc, RZ ;  /* 0x000001bc0e0e7824 */ /* 0x000fe200078e02ff */
[----:B------:R-:W-:Y:S01]  /*6be0*/  LEA.HI.X.SX32 R9, R23, R27, 0x1, P2 ;  /* 0x0000001b17097211 */ /* 0x000fe200010f0eff */
[----:B------:R-:W-:Y:S01]  /*6bf0*/  IMAD R15, R15, 0x1be, RZ ;  /* 0x000001be0f0f7824 */ /* 0x000fe200078e02ff */
[----:B------:R-:W-:Y:S01]  /*6c00*/  STL.64 [R1+0x4d8], R6 ;  /* 0x0004d80601007387 */ /* 0x000fe20000100a00 */
[----:B------:R-:W-:Y:S01]  /*6c10*/  IMAD R24, R24, 0x1c6, RZ ;  /* 0x000001c618187824 */ /* 0x000fe200078e02ff */
[----:B------:R-:W-:-:S02]  /*6c20*/  IADD3 R10, P3, R14, R26, RZ ;  /* 0x0000001a0e0a7210 */ /* 0x000fc40007f7e0ff */
[----:B------:R0:W-:Y:S04]  /*6c30*/  STL.64 [R1+0x4e0], R16 ;  /* 0x0004e01001007387 */ /* 0x0001e80000100a00 */
[----:B------:R-:W-:Y:S01]  /*6c40*/  STL.64 [R1+0x1ae8], R14 ;  /* 0x001ae80e01007387 */ /* 0x000fe20000100a00 */
[----:B------:R-:W-:-:S03]  /*6c50*/  LEA.HI.X.SX32 R11, R12, R27, 0x1, P3 ;  /* 0x0000001b0c0b7211 */ /* 0x000fc600018f0eff */
[----:B------:R2:W-:Y:S01]  /*6c60*/  STL.64 [R1+0x4c0], R8 ;  /* 0x0004c00801007387 */ /* 0x0005e20000100a00 */
[----:B------:R-:W-:Y:S02]  /*6c70*/  MOV R12, c[0x0][0x198] ;  /* 0x00006600000c7a02 */ /* 0x000fe40000000f00 */
[----:B0-----:R-:W-:Y:S02]  /*6c80*/  MOV R16, c[0x0][0x198] ;  /* 0x0000660000107a02 */ /* 0x001fe40000000f00 */
[-C--:B--2---:R-:W-:Y:S02]  /*6c90*/  IADD3 R8, P2, R24, R26.reuse, RZ ;  /* 0x0000001a18087210 */ /* 0x084fe40007f5e0ff */
[----:B------:R-:W-:Y:S01]  /*6ca0*/  MOV R24, c[0x0][0x198] ;  /* 0x0000660000187a02 */ /* 0x000fe20000000f00 */
[----:B------:R-:W-:Y:S01]  /*6cb0*/  IMAD R16, R16, 0x1cc, RZ ;  /* 0x000001cc10107824 */ /* 0x000fe200078e02ff */
[----:B------:R-:W-:Y:S01]  /*6cc0*/  IADD3 R6, P6, R15, R26, RZ ;  /* 0x0000001a0f067210 */ /* 0x000fe20007fde0ff */
[----:B------:R-:W-:-:S02]  /*6cd0*/  IMAD.MOV.U32 R17, RZ, RZ, c[0x0][0x198] ;  /* 0x00006600ff117624 */ /* 0x000fc400078e00ff */
[----:B------:R-:W-:Y:S02]  /*6ce0*/  IMAD R24, R24, 0xdf, RZ ;  /* 0x000000df18187824 */ /* 0x000fe400078e02ff */
[----:B------:R-:W-:Y:S01]  /*6cf0*/  IMAD R12, R12, 0xe3, RZ ;  /* 0x000000e30c0c7824 */ /* 0x000fe200078e02ff */
[----:B------:R0:W-:Y:S01]  /*6d00*/  STL.64 [R1+0x4a8], R10 ;  /* 0x0004a80a01007387 */ /* 0x0001e20000100a00 */
[----:B------:R-:W-:Y:S01]  /*6d10*/  IMAD R17, R17, 0x1ce, RZ ;  /* 0x000001ce11117824 */ /* 0x000fe200078e02ff */
[-C--:B------:R-:W-:Y:S02]  /*6d20*/  LEA.HI.X.SX32 R7, R24, R27.reuse, 0x1, P6 ;  /* 0x0000001b18077211 */ /* 0x080fe400030f0eff */
[----:B------:R-:W-:-:S03]  /*6d30*/  LEA.HI.X.SX32 R9, R12, R27, 0x1, P2 ;  /* 0x0000001b0c097211 */ /* 0x000fc600010f0eff */
[----:B------:R-:W-:Y:S01]  /*6d40*/  STL.64 [R1+0x4a0], R6 ;  /* 0x0004a00601007387 */ /* 0x000fe20000100a00 */
[----:B0-----:R-:W-:-:S03]  /*6d50*/  IADD3 R10, P3, R16, R26, RZ ;  /* 0x0000001a100a7210 */ /* 0x001fc60007f7e0ff */
[----:B------:R-:W-:Y:S01]  /*6d60*/  STL.64 [R1+0x1ae0], R16 ;  /* 0x001ae01001007387 */ /* 0x000fe20000100a00 */
[----:B------:R-:W-:-:S03]  /*6d70*/  LEA.HI.X.SX32 R11, R25, R27, 0x1, P3 ;  /* 0x0000001b190b7211 */ /* 0x000fc600018f0eff */
[----:B------:R-:W-:Y:S04]  /*6d80*/  STL.64 [R1+0x488], R8 ;  /* 0x0004880801007387 */ /* 0x000fe80000100a00 */
[----:B------:R-:W-:Y:S04]  /*6d90*/  STL.64 [R1+0x1af8], R2 ;  /* 0x001af80201007387 */ /* 0x000fe80000100a00 */
[----:B------:R0:W-:Y:S04]  /*6da0*/  STL.64 [R1+0x470], R10 ;  /* 0x0004700a01007387 */ /* 0x0001e80000100a00 */
[----:B0-----:R1:W2:Y:S01]  /*6db0*/  LDL.64 R10, [R1+0x60] ;  /* 0x00006000010a7983 */ /* 0x0012a20000100a00 */
[----:B------:R-:W-:-:S02]  /*6dc0*/  MOV R12, c[0x0][0x198] ;  /* 0x00006600000c7a02 */ /* 0x000fc40000000f00 */
[----:B------:R-:W-:-:S03]  /*6dd0*/  IADD3 R6, P6, R17, R26, RZ ;  /* 0x0000001a11067210 */ /* 0x000fc60007fde0ff */
[----:B------:R-:W-:Y:S01]  /*6de0*/  IMAD R12, R12, 0xe7, RZ ;  /* 0x000000e70c0c7824 */ /* 0x000fe200078e02ff */
[----:B------:R-:W-:-:S04]  /*6df0*/  MOV R21, c[0x0][0x198] ;  /* 0x0000660000157a02 */ /* 0x000fc80000000f00 */
[-C--:B------:R-:W-:Y:S01]  /*6e00*/  LEA.HI.X.SX32 R7, R12, R27.reuse, 0x1, P6 ;  /* 0x0000001b0c077211 */ /* 0x080fe200030f0eff */
[----:B------:R-:W-:Y:S01]  /*6e10*/  IMAD.MOV.U32 R12, RZ, RZ, c[0x0][0x198] ;  /* 0x00006600ff0c7624 */ /* 0x000fe200078e00ff */
[-C--:B------:R-:W-:Y:S01]  /*6e20*/  IADD3 R8, P2, R2, R26.reuse, RZ ;  /* 0x0000001a02087210 */ /* 0x080fe20007f5e0ff */
[----:B------:R-:W-:Y:S02]  /*6e30*/  IMAD.MOV.U32 R20, RZ, RZ, c[0x0][0x198] ;  /* 0x00006600ff147624 */ /* 0x000fe400078e00ff */
[----:B------:R-:W-:Y:S02]  /*6e40*/  IMAD R12, R12, 0xeb, RZ ;  /* 0x000000eb0c0c7824 */ /* 0x000fe400078e02ff */
[----:B------:R-:W-:Y:S02]  /*6e50*/  IMAD R20, R20, 0x1dc, RZ ;  /* 0x000001dc14147824 */ /* 0x000fe400078e02ff */
[----:B------:R-:W-:Y:S01]  /*6e60*/  IMAD R21, R21, 0x1de, RZ ;  /* 0x000001de15157824 */ /* 0x000fe200078e02ff */
[----:B------:R-:W-:Y:S01]  /*6e70*/  LEA.HI.X.SX32 R9, R12, R27, 0x1, P2 ;  /* 0x0000001b0c097211 */ /* 0x000fe200010f0eff */
[----:B------:R-:W-:Y:S04]  /*6e80*/  STL.64 [R1+0x468], R6 ;  /* 0x0004680601007387 */ /* 0x000fe80000100a00 */
[----:B------:R-:W-:Y:S04]  /*6e90*/  STL.64 [R1+0x1b08], R20 ;  /* 0x001b081401007387 */ /* 0x000fe80000100a00 */
[----:B------:R0:W-:Y:S04]  /*6ea0*/  STL.64 [R1+0x450], R8 ;  /* 0x0004500801007387 */ /* 0x0001e80000100a00 */
[----:B------:R1:W3:Y:S04]  /*6eb0*/  LDL.64 R16, [R1+0x58] ;  /* 0x0000580001107983 */ /* 0x0002e80000100a00 */
[----:B0-----:R1:W4:Y:S01]  /*6ec0*/  LDL.64 R8, [R1+0x50] ;  /* 0x0000500001087983 */ /* 0x0013220000100a00 */
[----:B------:R-:W-:-:S02]  /*6ed0*/  IADD3 R2, P3, R20, R26, RZ ;  /* 0x0000001a14027210 */ /* 0x000fc40007f7e0ff */
[----:B------:R-:W-:Y:S02]  /*6ee0*/  MOV R19, c[0x0][0x198] ;  /* 0x0000660000137a02 */ /* 0x000fe40000000f00 */
[----:B------:R-:W-:Y:S01]  /*6ef0*/  LEA.HI.X.SX32 R3, R28, R27, 0x1, P3 ;  /* 0x0000001b1c037211 */ /* 0x000fe200018f0eff */
[----:B------:R-:W-:Y:S01]  /*6f00*/  IMAD.MOV.U32 R12, RZ, RZ, c[0x0][0x198] ;  /* 0x00006600ff0c7624 */ /* 0x000fe200078e00ff */
[----:B------:R-:W-:Y:S01]  /*6f10*/  MOV R28, c[0x0][0x198] ;  /* 0x00006600001c7a02 */ /* 0x000fe20000000f00 */
[----:B------:R-:W-:Y:S01]  /*6f20*/  IMAD R19, R19, 0x1e6, RZ ;  /* 0x000001e613137824 */ /* 0x000fe200078e02ff */
[----:B------:R-:W-:Y:S01]  /*6f30*/  MOV R23, c[0x0][0x198] ;  /* 0x0000660000177a02 */ /* 0x000fe20000000f00 */
[----:B------:R-:W-:Y:S01]  /*6f40*/  IMAD R12, R12, 0xef, RZ ;  /* 0x000000ef0c0c7824 */ /* 0x000fe200078e02ff */
[-C--:B------:R-:W-:Y:S01]  /*6f50*/  IADD3 R6, P6, R21, R26.reuse, RZ ;  /* 0x0000001a15067210 */ /* 0x080fe20007fde0ff */
[----:B------:R-:W-:Y:S01]  /*6f60*/  IMAD R28, R28, 0xf3, RZ ;  /* 0x000000f31c1c7824 */ /* 0x000fe200078e02ff */
[----:B------:R-:W-:-:S02]  /*6f70*/  IADD3 R14, P2, R19, R26, RZ ;  /* 0x0000001a130e7210 */ /* 0x000fc40007f5e0ff */
[----:B------:R-:W-:Y:S02]  /*6f80*/  MOV R24, c[0x0][0x198] ;  /* 0x0000660000187a02 */ /* 0x000fe40000000f00 */
[----:B------:R-:W-:Y:S01]  /*6f90*/  MOV R25, c[0x0][0x198] ;  /* 0x0000660000197a02 */ /* 0x000fe20000000f00 */
[----:B------:R-:W-:Y:S01]  /*6fa0*/  IMAD R23, R23, 0x1ec, RZ ;  /* 0x000001ec17177824 */ /* 0x000fe200078e02ff */
[-C--:B------:R-:W-:Y:S01]  /*6fb0*/  LEA.HI.X.SX32 R7, R12, R27.reuse, 0x1, P6 ;  /* 0x0000001b0c077211 */ /* 0x080fe200030f0eff */
[----:B------:R-:W-:Y:S01]  /*6fc0*/  IMAD R24, R24, 0x1ee, RZ ;  /* 0x000001ee18187824 */ /* 0x000fe200078e02ff */
[----:B------:R-:W-:Y:S01]  /*6fd0*/  LEA.HI.X.SX32 R15, R28, R27, 0x1, P2 ;  /* 0x0000001b1c0f7211 */ /* 0x000fe200010f0eff */
[----:B------:R-:W-:Y:S02]  /*6fe0*/  IMAD.MOV.U32 R28, RZ, RZ, c[0x0][0x198] ;  /* 0x00006600ff1c7624 */ /* 0x000fe400078e00ff */
[----:B------:R-:W-:Y:S01]  /*6ff0*/  IMAD R25, R25, 0x1f6, RZ ;  /* 0x000001f619197824 */ /* 0x000fe200078e02ff */
[----:B------:R0:W-:Y:S01]  /*7000*/  STL.64 [R1+0xb8], R2 ;  /* 0x0000b80201007387 */ /* 0x0001e20000100a00 */
[----:B------:R-:W-:-:S03]  /*7010*/  IMAD R28, R28, 0xf7, RZ ;  /* 0x000000f71c1c7824 */ /* 0x000fc600078e02ff */
[----:B------:R5:W-:Y:S04]  /*7020*/  STL.64 [R1+0xb0], R6 ;  /* 0x0000b00601007387 */ /* 0x000be80000100a00 */
[----:B------:R1:W-:Y:S01]  /*7030*/  STL.64 [R1+0xa0], R14 ;  /* 0x0000a00e01007387 */ /* 0x0003e20000100a00 */
[-C--:B0-----:R-:W-:Y:S02]  /*7040*/  IADD3 R2, P3, R23, R26.reuse, RZ ;  /* 0x0000001a17027210 */ /* 0x081fe40007f7e0ff */
[-C--:B-----5:R-:W-:Y:S02]  /*7050*/  IADD3 R6, P6, R24, R26.reuse, RZ ;  /* 0x0000001a18067210 */ /* 0x0a0fe40007fde0ff */
[----:B------:R-:W-:Y:S02]  /*7060*/  LEA.HI.X.SX32 R3, R4, R27, 0x1, P3 ;  /* 0x0000001b04037211 */ /* 0x000fe400018f0eff */
[----:B-1----:R-:W-:-:S02]  /*7070*/  IADD3 R14, P2, R25, R26, RZ ;  /* 0x0000001a190e7210 */ /* 0x002fc40007f5e0ff */
[----:B------:R-:W-:Y:S02]  /*7080*/  LEA.HI.X.SX32 R7, R28, R27, 0x1, P6 ;  /* 0x0000001b1c077211 */ /* 0x000fe400030f0eff */
[----:B------:R-:W-:Y:S01]  /*7090*/  MOV R12, c[0x0][0x198] ;  /* 0x00006600000c7a02 */ /* 0x000fe20000000f00 */
[----:B------:R0:W-:Y:S01]  /*70a0*/  STL.64 [R1+0x98], R2 ;  /* 0x0000980201007387 */ /* 0x0001e20000100a00 */
[----:B------:R-:W-:-:S03]  /*70b0*/  MOV R0, c[0x0][0x198] ;  /* 0x0000660000007a02 */ /* 0x000fc60000000f00 */
[----:B------:R1:W-:Y:S01]  /*70c0*/  STL.64 [R1+0x90], R6 ;  /* 0x0000900601007387 */ /* 0x0003e20000100a00 */
[----:B------:R-:W-:Y:S02]  /*70d0*/  IMAD R12, R12, 0x1fc, RZ ;  /* 0x000001fc0c0c7824 */ /* 0x000fe400078e02ff */
[----:B------:R-:W-:-:S03]  /*70e0*/  IMAD R0, R0, 0x1fe, RZ ;  /* 0x000001fe00007824 */ /* 0x000fc600078e02ff */
[-C--:B0-----:R-:W-:Y:S02]  /*70f0*/  IADD3 R2, P3, R12, R26.reuse, RZ ;  /* 0x0000001a0c027210 */ /* 0x081fe40007f7e0ff */
[----:B-1----:R-:W-:Y:S02]  /*7100*/  IADD3 R6, P6, R0, R26, RZ ;  /* 0x0000001a00067210 */ /* 0x002fe40007fde0ff */
[----:B------:R-:W-:Y:S02]  /*7110*/  LEA.HI.X.SX32 R3, R5, R27, 0x1, P3 ;  /* 0x0000001b05037211 */ /* 0x000fe400018f0eff */
[----:B--2---:R-:W-:-:S05]  /*7120*/  MOV R11, c[0x0][0x198] ;  /* 0x00006600000b7a02 */ /* 0x004fca0000000f00 */
[----:B------:R-:W-:-:S05]  /*7130*/  IMAD R11, R11, 0xfb, RZ ;  /* 0x000000fb0b0b7824 */ /* 0x000fca00078e02ff */
[----:B------:R-:W-:-:S05]  /*7140*/  LEA.HI.X.SX32 R15, R11, R27, 0x1, P2 ;  /* 0x0000001b0b0f7211 */ /* 0x000fca00010f0eff */
[----:B------:R0:W-:Y:S02]  /*7150*/  STL.64 [R1+0x80], R14 ;  /* 0x0000800e01007387 */ /* 0x0001e40000100a00 */
[----:B0-----:R-:W-:-:S05]  /*7160*/  MOV R14, c[0x0][0x198] ;  /* 0x00006600000e7a02 */ /* 0x001fca0000000f00 */
[----:B------:R-:W-:Y:S01]  /*7170*/  IMAD R14, R14, 0xff, RZ ;  /* 0x000000ff0e0e7824 */ /* 0x000fe200078e02ff */
[----:B------:R-:W-:Y:S04]  /*7180*/  STL.64 [R1+0x70], R2 ;  /* 0x0000700201007387 */ /* 0x000fe80000100a00 */
[----:B------:R-:W-:-:S05]  /*7190*/  LEA.HI.X.SX32 R7, R14, R27, 0x1, P6 ;  /* 0x0000001b0e077211 */ /* 0x000fca00030f0eff */
[----:B------:R0:W-:Y:S04]  /*71a0*/  STL.64 [R1+0x68], R6 ;  /* 0x0000680601007387 */ /* 0x0001e80000100a00 */
[----:B0-----:R-:W2:Y:S01]  /*71b0*/  LDL.LU.64 R6, [R1+0x1b10] ;  /* 0x001b100001067983 */ /* 0x001ea20000300a00 */
[----:B------:R-:W-:-:S05]  /*71c0*/  MOV R3, c[0x0][0x198] ;  /* 0x0000660000037a02 */ /* 0x000fca0000000f00 */
[----:B------:R-:W-:-:S05]  /*71d0*/  IMAD R3, R3, 0x103, RZ ;  /* 0x0000010303037824 */ /* 0x000fca00078e02ff */
[----:B------:R-:W-:Y:S02]  /*71e0*/  LEA.HI.X.SX32 R11, R3, R27, 0x1, P4 ;  /* 0x0000001b030b7211 */ /* 0x000fe400020f0eff */
[----:B----4-:R-:W-:-:S03]  /*71f0*/  MOV R9, c[0x0][0x198] ;  /* 0x0000660000097a02 */ /* 0x010fc60000000f00 */
[----:B------:R0:W-:Y:S02]  /*7200*/  STL [R1+0x64], R11 ;  /* 0x0000640b01007387 */ /* 0x0001e40000100800 */
[----:B------:R-:W-:Y:S01]  /*7210*/  IMAD R9, R9, 0x104, RZ ;  /* 0x0000010409097824 */ /* 0x000fe200078e02ff */
[----:B------:R-:W-:Y:S02]  /*7220*/  MOV R4, c[0x0][0x198] ;  /* 0x0000660000047a02 */ /* 0x000fe40000000f00 */
[----:B0-----:R-:W-:Y:S02]  /*7230*/  MOV R11, c[0x0][0x198] ;  /* 0x00006600000b7a02 */ /* 0x001fe40000000f00 */
[----:B------:R-:W-:-:S03]  /*7240*/  MOV R28, c[0x0][0x198] ;  /* 0x00006600001c7a02 */ /* 0x000fc60000000f00 */
[----:B------:R-:W-:Y:S01]  /*7250*/  IMAD R11, R11, 0x105, RZ ;  /* 0x000001050b0b7824 */ /* 0x000fe200078e02ff */
[----:B---3--:R-:W-:Y:S01]  /*7260*/  LEA.HI.X.SX32 R17, R9, R27, 0x1, P1 ;  /* 0x0000001b09117211 */ /* 0x008fe200008f0eff */
[----:B------:R-:W-:-:S03]  /*7270*/  IMAD R4, R4, 0x20c, RZ ;  /* 0x0000020c04047824 */ /* 0x000fc600078e02ff */
[----:B------:R-:W-:Y:S01]  /*7280*/  LEA.HI.X.SX32 R9, R11, R27, 0x1, P5 ;  /* 0x0000001b0b097211 */ /* 0x000fe200028f0eff */
[----:B------:R-:W-:Y:S01]  /*7290*/  IMAD R28, R28, 0x20e, RZ ;  /* 0x0000020e1c1c7824 */ /* 0x000fe200078e02ff */
[----:B------:R-:W-:Y:S02]  /*72a0*/  MOV R11, c[0x0][0x198] ;  /* 0x00006600000b7a02 */ /* 0x000fe40000000f00 */
[-C--:B------:R-:W-:Y:S02]  /*72b0*/  IADD3 R20, P2, R4, R26.reuse, RZ ;  /* 0x0000001a04147210 */ /* 0x080fe40007f5e0ff */
[----:B------:R-:W-:Y:S01]  /*72c0*/  IADD3 R4, P3, R28, R26, RZ ;  /* 0x0000001a1c047210 */ /* 0x000fe20007f7e0ff */
[----:B------:R-:W-:Y:S02]  /*72d0*/  IMAD R11, R11, 0x107, RZ ;  /* 0x000001070b0b7824 */ /* 0x000fe400078e02ff */
[----:B------:R-:W-:-:S03]  /*72e0*/  IMAD.MOV.U32 R28, RZ, RZ, c[0x0][0x198] ;  /* 0x00006600ff1c7624 */ /* 0x000fc600078e00ff */
[-C--:B------:R-:W-:Y:S01]  /*72f0*/  LEA.HI.X.SX32 R5, R11, R27.reuse, 0x1, P3 ;  /* 0x0000001b0b057211 */ /* 0x080fe200018f0eff */
[----:B------:R-:W-:Y:S01]  /*7300*/  IMAD R28, R28, 0x218, RZ ;  /* 0x000002181c1c7824 */ /* 0x000fe200078e02ff */
[----:B------:R-:W-:Y:S02]  /*7310*/  MOV R11, c[0x0][0x198] ;  /* 0x00006600000b7a02 */ /* 0x000fe40000000f00 */
[----:B------:R-:W-:Y:S02]  /*7320*/  MOV R10, c[0x0][0x198] ;  /* 0x00006600000a7a02 */ /* 0x000fe40000000f00 */
[----:B------:R-:W-:Y:S01]  /*7330*/  IADD3 R2, P4, R28, R26, RZ ;  /* 0x0000001a1c027210 */ /* 0x000fe20007f9e0ff */
[----:B------:R-:W-:Y:S02]  /*7340*/  IMAD R11, R11, 0x10c, RZ ;  /* 0x0000010c0b0b7824 */ /* 0x000fe400078e02ff */
[----:B------:R-:W-:Y:S01]  /*7350*/  IMAD.MOV.U32 R28, RZ, RZ, c[0x0][0x198] ;  /* 0x00006600ff1c7624 */ /* 0x000fe200078e00ff */
[----:B------:R-:W-:Y:S01]  /*7360*/  MOV R15, c[0x0][0x198] ;  /* 0x00006600000f7a02 */ /* 0x000fe20000000f00 */
[----:B------:R-:W-:Y:S01]  /*7370*/  IMAD R10, R10, 0x21a, RZ ;  /* 0x0000021a0a0a7824 */ /* 0x000fe200078e02ff */
[----:B------:R-:W-:Y:S01]  /*7380*/  LEA.HI.X.SX32 R3, R11, R27, 0x1, P4 ;  /* 0x0000001b0b037211 */ /* 0x000fe200020f0eff */
[----:B------:R-:W-:Y:S01]  /*7390*/  IMAD R28, R28, 0x21c, RZ ;  /* 0x0000021c1c1c7824 */ /* 0x000fe200078e02ff */
[----:B------:R-:W-:-:S02]  /*73a0*/  MOV R21, c[0x0][0x198] ;  /* 0x0000660000157a02 */ /* 0x000fc40000000f00 */
[----:B------:R-:W-:Y:S01]  /*73b0*/  MOV R11, c[0x0][0x198] ;  /* 0x00006600000b7a02 */ /* 0x000fe20000000f00 */
[----:B------:R-:W-:Y:S01]  /*73c0*/  IMAD R15, R15, 0x216, RZ ;  /* 0x000002160f0f7824 */ /* 0x000fe200078e02ff */
[-C--:B------:R-:W-:Y:S01]  /*73d0*/  IADD3 R16, P1, R10, R26.reuse, RZ ;  /* 0x0000001a0a107210 */ /* 0x080fe20007f3e0ff */
[----:B------:R-:W-:Y:S01]  /*73e0*/  IMAD R21, R21, 0x106, RZ ;  /* 0x0000010615157824 */ /* 0x000fe200078e02ff */
[-C--:B------:R-:W-:Y:S01]  /*73f0*/  IADD3 R8, P5, R28, R26.reuse, RZ ;  /* 0x0000001a1c087210 */ /* 0x080fe20007fbe0ff */
[----:B------:R-:W-:Y:S01]  /*7400*/  IMAD R11, R11, 0x10e, RZ ;  /* 0x0000010e0b0b7824 */ /* 0x000fe200078e02ff */
[----:B------:R-:W-:Y:S01]  /*7410*/  MOV R10, c[0x0][0x198] ;  /* 0x00006600000a7a02 */ /* 0x000fe20000000f00 */
[----:B------:R-:W-:Y:S01]  /*7420*/  STL [R1+0x5c], R17 ;  /* 0x00005c1101007387 */ /* 0x000fe20000100800 */
[----:B------:R-:W-:Y:S01]  /*7430*/  IMAD.MOV.U32 R28, RZ, RZ, c[0x0][0x198] ;  /* 0x00006600ff1c7624 */ /* 0x000fe200078e00ff */
[----:B------:R-:W-:Y:S02]  /*7440*/  IADD3 R14, P6, R15, R26, RZ ;  /* 0x0000001a0f0e7210 */ /* 0x000fe40007fde0ff */
[----:B------:R0:W-:Y:S01]  /*7450*/  STL [R1+0x54], R9 ;  /* 0x0000540901007387 */ /* 0x0001e20000100800 */
[-C--:B------:R-:W-:Y:S01]  /*7460*/  LEA.HI.X.SX32 R21, R21, R27.reuse, 0x1, P2 ;  /* 0x0000001b15157211 */ /* 0x080fe200010f0eff */
[----:B------:R-:W-:Y:S01]  /*7470*/  IMAD R10, R10, 0x21e, RZ ;  /* 0x0000021e0a0a7824 */ /* 0x000fe200078e02ff */
[----:B------:R-:W-:Y:S01]  /*7480*/  MOV R15, c[0x0][0x198] ;  /* 0x00006600000f7a02 */ /* 0x000fe20000000f00 */
[----:B------:R-:W-:Y:S01]  /*7490*/  IMAD R28, R28, 0x226, RZ ;  /* 0x000002261c1c7824 */ /* 0x000fe200078e02ff */
[----:B0-----:R-:W-:-:S02]  /*74a0*/  LEA.HI.X.SX32 R9, R11, R27, 0x1, P5 ;  /* 0x0000001b0b097211 */ /* 0x001fc400028f0eff */
[----:B------:R-:W-:Y:S01]  /*74b0*/  MOV R11, c[0x0][0x198] ;  /* 0x00006600000b7a02 */ /* 0x000fe20000000f00 */
[----:B------:R0:W-:Y:S01]  /*74c0*/  STL.64 [R1+0x48], R20 ;  /* 0x0000481401007387 */ /* 0x0001e20000100a00 */
[----:B------:R-:W-:Y:S01]  /*74d0*/  IMAD R15, R15, 0x10b, RZ ;  /* 0x0000010b0f0f7824 */ /* 0x000fe200078e02ff */
[----:B------:R-:W-:Y:S02]  /*74e0*/  MOV R17, c[0x0][0x198] ;  /* 0x0000660000117a02 */ /* 0x000fe40000000f00 */
[----:B------:R1:W-:Y:S01]  /*74f0*/  STL.64 [R1+0x40], R4 ;  /* 0x0000400401007387 */ /* 0x0003e20000100a00 */
[----:B------:R-:W-:Y:S01]  /*7500*/  IMAD R11, R11, 0x113, RZ ;  /* 0x000001130b0b7824 */ /* 0x000fe200078e02ff */
[----:B------:R-:W-:Y:S01]  /*7510*/  LEA.HI.X.SX32 R15, R15, R27, 0x1, P6 ;  /* 0x0000001b0f0f7211 */ /* 0x000fe200030f0eff */
[----:B------:R-:W-:Y:S01]  /*7520*/  IMAD R17, R17, 0x10d, RZ ;  /* 0x0000010d11117824 */ /* 0x000fe200078e02ff */
[----:B0-----:R-:W-:Y:S02]  /*7530*/  IADD3 R20, P2, R10, R26, RZ ;  /* 0x0000001a0a147210 */ /* 0x001fe40007f5e0ff */
[----:B------:R-:W-:-:S02]  /*7540*/  MOV R10, c[0x0][0x198] ;  /* 0x00006600000a7a02 */ /* 0x000fc40000000f00 */
[----:B-1----:R-:W-:Y:S01]  /*7550*/  IADD3 R4, P3, R28, R26, RZ ;  /* 0x0000001a1c047210 */ /* 0x002fe20007f7e0ff */
[----:B------:R-:W-:Y:S02]  /*7560*/  IMAD.MOV.U32 R28, RZ, RZ, c[0x0][0x198] ;  /* 0x00006600ff1c7624 */ /* 0x000fe400078e00ff */
[----:B------:R-:W-:Y:S01]  /*7570*/  IMAD R10, R10, 0x228, RZ ;  /* 0x000002280a0a7824 */ /* 0x000fe200078e02ff */
[-C--:B------:R-:W-:Y:S01]  /*7580*/  LEA.HI.X.SX32 R5, R11, R27.reuse, 0x1, P3 ;  /* 0x0000001b0b057211 */ /* 0x080fe200018f0eff */
[----:B------:R-:W-:Y:S01]  /*7590*/  IMAD R28, R28, 0x22a, RZ ;  /* 0x0000022a1c1c7824 */ /* 0x000fe200078e02ff */
[----:B------:R-:W-:Y:S01]  /*75a0*/  MOV R11, c[0x0][0x198] ;  /* 0x00006600000b7a02 */ /* 0x000fe20000000f00 */
[----:B------:R0:W-:Y:S01]  /*75b0*/  STL.64 [R1+0x38], R14 ;  /* 0x0000380e01007387 */ /* 0x0001e20000100a00 */
[----:B------:R-:W-:Y:S02]  /*75c0*/  LEA.HI.X.SX32 R17, R17, R27, 0x1, P1 ;  /* 0x0000001b11117211 */ /* 0x000fe400008f0eff */
[----:B------:R-:W-:Y:S01]  /*75d0*/  MOV R21, c[0x0][0x198] ;  /* 0x0000660000157a02 */ /* 0x000fe20000000f00 */
[----:B------:R1:W-:Y:S01]  /*75e0*/  STL.64 [R1+0x30], R2 ;  /* 0x0000300201007387 */ /* 0x0003e20000100a00 */
[----:B------:R-:W-:-:S03]  /*75f0*/  IMAD R11, R11, 0x115, RZ ;  /* 0x000001150b0b7824 */ /* 0x000fc600078e02ff */
[----:B------:R3:W-:Y:S01]  /*7600*/  STL.64 [R1+0xbc8], R16 ;  /* 0x000bc81001007387 */ /* 0x0007e20000100a00 */
[-C--:B0-----:R-:W-:Y:S02]  /*7610*/  IADD3 R14, P6, R10, R26.reuse, RZ ;  /* 0x0000001a0a0e7210 */ /* 0x081fe40007fde0ff */
[----:B------:R-:W-:Y:S02]  /*7620*/  MOV R10, c[0x0][0x198] ;  /* 0x00006600000a7a02 */ /* 0x000fe40000000f00 */
[-C--:B-1----:R-:W-:Y:S01]  /*7630*/  IADD3 R2, P4, R28, R26.reuse, RZ ;  /* 0x0000001a1c027210 */ /* 0x082fe20007f9e0ff */
[----:B------:R-:W-:Y:S01]  /*7640*/  IMAD.MOV.U32 R28, RZ, RZ, c[0x0][0x198] ;  /* 0x00006600ff1c7624 */ /* 0x000fe200078e00ff */
[----:B------:R-:W-:Y:S01]  /*7650*/  MOV R15, c[0x0][0x198] ;  /* 0x00006600000f7a02 */ /* 0x000fe20000000f00 */
[----:B------:R-:W-:Y:S01]  /*7660*/  IMAD R21, R21, 0x10f, RZ ;  /* 0x0000010f15157824 */ /* 0x000fe200078e02ff */
[-C--:B------:R-:W-:Y:S01]  /*7670*/  LEA.HI.X.SX32 R3, R11, R27.reuse, 0x1, P4 ;  /* 0x0000001b0b037211 */ /* 0x080fe200020f0eff */
[----:B------:R-:W-:Y:S01]  /*7680*/  IMAD R10, R10, 0x22c, RZ ;  /* 0x0000022c0a0a7824 */ /* 0x000fe200078e02ff */
[----:B---3--:R-:W-:Y:S01]  /*7690*/  MOV R17, c[0x0][0x198] ;  /* 0x0000660000117a02 */ /* 0x008fe20000000f00 */
[----:B------:R-:W-:Y:S01]  /*76a0*/  IMAD R28, R28, 0x22e, RZ ;  /* 0x0000022e1c1c7824 */ /* 0x000fe200078e02ff */
[----:B------:R-:W-:Y:S01]  /*76b0*/  MOV R11, c[0x0][0x198] ;  /* 0x00006600000b7a02 */ /* 0x000fe20000000f00 */
[----:B------:R-:W-:Y:S01]  /*76c0*/  IMAD R15, R15, 0x114, RZ ;  /* 0x000001140f0f7824 */ /* 0x000fe200078e02ff */
[----:B------:R-:W-:Y:S01]  /*76d0*/  LEA.HI.X.SX32 R21, R21, R27, 0x1, P2 ;  /* 0x0000001b15157211 */ /* 0x000fe200010f0eff */
[----:B------:R-:W-:Y:S01]  /*76e0*/  IMAD R17, R17, 0x116, RZ ;  /* 0x0000011611117824 */ /* 0x000fe200078e02ff */
[----:B------:R-:W-:Y:S01]  /*76f0*/  IADD3 R16, P1, R10, R26, RZ ;  /* 0x0000001a0a107210 */ /* 0x000fe20007f3e0ff */
[----:B------:R0:W-:Y:S01]  /*7700*/  STL.64 [R1+0xbd0], R8 ;  /* 0x000bd00801007387 */ /* 0x0001e20000100a00 */
[----:B------:R-:W-:Y:S01]  /*7710*/  IMAD R11, R11, 0x117, RZ ;  /* 0x000001170b0b7824 */ /* 0x000fe200078e02ff */
[----:B------:R-:W-:-:S02]  /*7720*/  MOV R10, c[0x0][0x198] ;  /* 0x00006600000a7a02 */ /* 0x000fc40000000f00 */
[-C--:B------:R-:W-:Y:S01]  /*7730*/  LEA.HI.X.SX32 R15, R15, R27.reuse, 0x1, P6 ;  /* 0x0000001b0f0f7211 */ /* 0x080fe200030f0eff */
[----:B------:R1:W-:Y:S01]  /*7740*/  STL.64 [R1+0xbd8], R20 ;  /* 0x000bd81401007387 */ /* 0x0003e20000100a00 */
[-C--:B------:R-:W-:Y:S01]  /*7750*/  LEA.HI.X.SX32 R17, R17, R27.reuse, 0x1, P1 ;  /* 0x0000001b11117211 */ /* 0x080fe200008f0eff */
[----:B------:R-:W-:Y:S01]  /*7760*/  IMAD R10, R10, 0x236, RZ ;  /* 0x000002360a0a7824 */ /* 0x000fe200078e02ff */
[----:B0-----:R-:W-:Y:S01]  /*7770*/  IADD3 R8, P5, R28, R26, RZ ;  /* 0x0000001a1c087210 */ /* 0x001fe20007fbe0ff */
[----:B------:R0:W-:Y:S03]  /*7780*/  STL.64 [R1+0x28], R4 ;  /* 0x0000280401007387 */ /* 0x0001e60000100a00 */
[----:B------:R-:W-:Y:S02]  /*7790*/  LEA.HI.X.SX32 R9, R11, R27, 0x1, P5 ;  /* 0x0000001b0b097211 */ /* 0x000fe400028f0eff */
[----:B-1----:R-:W-:Y:S01]  /*77a0*/  MOV R21, c[0x0][0x198] ;  /* 0x0000660000157a02 */ /* 0x002fe20000000f00 */
[----:B------:R-:W-:Y:S01]  /*77b0*/  STL.64 [R1+0xbe0], R14 ;  /* 0x000be00e01007387 */ /* 0x000fe20000100a00 */
[----:B------:R-:W-:-:S03]  /*77c0*/  IMAD.MOV.U32 R28, RZ, RZ, c[0x0][0x198] ;  /* 0x00006600ff1c7624 */ /* 0x000fc600078e00ff */
[----:B------:R-:W-:Y:S01]  /*77d0*/  STL.64 [R1+0xcd0], R2 ;  /* 0x000cd00201007387 */ /* 0x000fe20000100a00 */
[----:B------:R-:W-:Y:S01]  /*77e0*/  IMAD R21, R21, 0x11b, RZ ;  /* 0x0000011b15157824 */ /* 0x000fe200078e02ff */
[----:B------:R-:W-:Y:S02]  /*77f0*/  IADD3 R20, P2, R10, R26, RZ ;  /* 0x0000001a0a147210 */ /* 0x000fe40007f5e0ff */
[----:B------:R-:W-:Y:S01]  /*7800*/  STL.64 [R1+0xcd8], R16 ;  /* 0x000cd81001007387 */ /* 0x000fe20000100a00 */
[----:B------:R-:W-:-:S03]  /*7810*/  IMAD R28, R28, 0x238, RZ ;  /* 0x000002381c1c7824 */ /* 0x000fc600078e02ff */
[----:B------:R1:W-:Y:S01]  /*7820*/  STL.64 [R1+0xce0], R8 ;  /* 0x000ce00801007387 */ /* 0x0003e20000100a00 */
[----:B------:R-:W-:Y:S02]  /*7830*/  LEA.HI.X.SX32 R21, R21, R27, 0x1, P2 ;  /* 0x0000001b15157211 */ /* 0x000fe400010f0eff */
[----:B------:R-:W-:Y:S02]  /*7840*/  MOV R10, c[0x0][0x198] ;  /* 0x00006600000a7a02 */ /* 0x000fe40000000f00 */
[----:B0-----:R-:W-:Y:S02]  /*7850*/  IADD3 R4, P3, R28, R26, RZ ;  /* 0x0000001a1c047210 */ /* 0x001fe40007f7e0ff */
[----:B-1----:R-:W-:Y:S01]  /*7860*/  MOV R8, c[0x0][0x198] ;  /* 0x0000660000087a02 */ /* 0x002fe20000000f00 */
[----:B------:R-:W-:-:S04]  /*7870*/  IMAD.MOV.U32 R28, RZ, RZ, c[0x0][0x198] ;  /* 0x00006600ff1c7624 */ /* 0x000fc800078e00ff */
[----:B------:R-:W-:Y:S01]  /*7880*/  IMAD R8, R8, 0x248, RZ ;  /* 0x0000024808087824 */ /* 0x000fe200078e02ff */
[----:B------:R0:W-:Y:S01]  /*7890*/  STL.64 [R1+0x20], R20 ;  /* 0x0000201401007387 */ /* 0x0001e20000100a00 */
[----:B------:R-:W-:Y:S02]  /*78a0*/  IMAD R10, R10, 0x23a, RZ ;  /* 0x0000023a0a0a7824 */ /* 0x000fe400078e02ff */
[----:B------:R-:W-:-:S03]  /*78b0*/  IMAD R28, R28, 0x23c, RZ ;  /* 0x0000023c1c1c7824 */ /* 0x000fc600078e02ff */
[-C--:B------:R-:W-:Y:S02]  /*78c0*/  IADD3 R14, P6, R10, R26.reuse, RZ ;  /* 0x0000001a0a0e7210 */ /* 0x080fe40007fde0ff */
[-C--:B0-----:R-:W-:Y:S02]  /*78d0*/  IADD3 R20, P2, R8, R26.reuse, RZ ;  /* 0x0000001a08147210 */ /* 0x081fe40007f5e0ff */
[----:B------:R-:W-:Y:S02]  /*78e0*/  MOV R8, c[0x0][0x198] ;  /* 0x0000660000087a02 */ /* 0x000fe40000000f00 */
[----:B------:R-:W-:Y:S02]  /*78f0*/  MOV R10, c[0x0][0x198] ;  /* 0x00006600000a7a02 */ /* 0x000fe40000000f00 */
[----:B------:R-:W-:Y:S01]  /*7900*/  IADD3 R2, P4, R28, R26, RZ ;  /* 0x0000001a1c027210 */ /* 0x000fe20007f9e0ff */
[----:B------:R-:W-:Y:S01]  /*7910*/  IMAD R8, R8, 0x11d, RZ ;  /* 0x0000011d08087824 */ /* 0x000fe200078e02ff */
[----:B------:R-:W-:Y:S01]  /*7920*/  MOV R9, c[0x0][0x198] ;  /* 0x0000660000097a02 */ /* 0x000fe20000000f00 */
[----:B------:R-:W-:-:S02]  /*7930*/  IMAD.MOV.U32 R28, RZ, RZ, c[0x0][0x198] ;  /* 0x00006600ff1c7624 */ /* 0x000fc400078e00ff */
[----:B------:R-:W-:Y:S01]  /*7940*/  IMAD R10, R10, 0x23e, RZ ;  /* 0x0000023e0a0a7824 */ /* 0x000fe200078e02ff */
[-C--:B------:R-:W-:Y:S01]  /*7950*/  LEA.HI.X.SX32 R15, R8, R27.reuse, 0x1, P6 ;  /* 0x0000001b080f7211 */ /* 0x080fe200030f0eff */
[----:B------:R-:W-:Y:S01]  /*7960*/  IMAD R28, R28, 0x246, RZ ;  /* 0x000002461c1c7824 */ /* 0x000fe200078e02ff */
[----:B------:R-:W-:Y:S01]  /*7970*/  MOV R8, c[0x0][0x198] ;  /* 0x0000660000087a02 */ /* 0x000fe20000000f00 */
[----:B------:R-:W-:Y:S01]  /*7980*/  IMAD R9, R9, 0x11c, RZ ;  /* 0x0000011c09097824 */ /* 0x000fe200078e02ff */
[-C--:B------:R-:W-:Y:S02]  /*7990*/  IADD3 R16, P1, R10, R26.reuse, RZ ;  /* 0x0000001a0a107210 */ /* 0x080fe40007f3e0ff */
[----:B------:R-:W-:Y:S01]  /*79a0*/  IADD3 R10, P5, R28, R26, RZ ;  /* 0x0000001a1c0a7210 */ /* 0x000fe20007fbe0ff */
[----:B------:R-:W-:Y:S01]  /*79b0*/  IMAD R8, R8, 0x11f, RZ ;  /* 0x0000011f08087824 */ /* 0x000fe200078e02ff */
[----:B------:R-:W-:Y:S01]  /*79c0*/  LEA.HI.X.SX32 R5, R9, R27, 0x1, P3 ;  /* 0x0000001b09057211 */ /* 0x000fe200018f0eff */
[----:B------:R-:W-:-:S03]  /*79d0*/  IMAD.MOV.U32 R28, RZ, RZ, c[0x0][0x198] ;  /* 0x00006600ff1c7624 */ /* 0x000fc600078e00ff */
[----:B------:R-:W-:Y:S01]  /*79e0*/  LEA.HI.X.SX32 R17, R8, R27, 0x1, P1 ;  /* 0x0000001b08117211 */ /* 0x000fe200008f0eff */
[----:B------:R0:W-:Y:S04]  /*79f0*/  STL.64 [R1+0xbe8], R4 ;  /* 0x000be80401007387 */ /* 0x0001e80000100a00 */
[----:B------:R1:W-:Y:S01]  /*7a00*/  STL.64 [R1+0xce8], R14 ;  /* 0x000ce80e01007387 */ /* 0x0003e20000100a00 */
[----:B------:R-:W-:-:S05]  /*7a10*/  IMAD R28, R28, 0x24a, RZ ;  /* 0x0000024a1c1c7824 */ /* 0x000fca00078e02ff */
[-C--:B0-----:R-:W-:Y:S01]  /*7a20*/  IADD3 R4, P3, R28, R26.reuse, RZ ;  /* 0x0000001a1c047210 */ /* 0x081fe20007f7e0ff */
[----:B------:R-:W-:Y:S01]  /*7a30*/  IMAD.MOV.U32 R9, RZ, RZ, c[0x0][0x198] ;  /* 0x00006600ff097624 */ /* 0x000fe200078e00ff */
[----:B------:R-:W-:Y:S02]  /*7a40*/  MOV R28, c[0x0][0x198] ;  /* 0x00006600001c7a02 */ /* 0x000fe40000000f00 */
[----:B-1----:R-:W-:Y:S01]  /*7a50*/  MOV R15, c[0x0][0x198] ;  /* 0x00006600000f7a02 */ /* 0x002fe20000000f00 */
[----:B------:R-:W-:Y:S02]  /*7a60*/  IMAD R9, R9, 0x24c, RZ ;  /* 0x0000024c09097824 */ /* 0x000fe400078e02ff */
[----:B------:R-:W-:Y:S02]  /*7a70*/  IMAD R28, R28, 0x24e, RZ ;  /* 0x0000024e1c1c7824 */ /* 0x000fe400078e02ff */
[----:B------:R-:W-:Y:S01]  /*7a80*/  IMAD R15, R15, 0x126, RZ ;  /* 0x000001260f0f7824 */ /* 0x000fe200078e02ff */
[----:B------:R-:W-:-:S04]  /*7a90*/  IADD3 R14, P6, R9, R26, RZ ;  /* 0x0000001a090e7210 */ /* 0x000fc80007fde0ff */
[-C--:B------:R-:W-:Y:S02]  /*7aa0*/  LEA.HI.X.SX32 R15, R15, R27.reuse, 0x1, P6 ;  /* 0x0000001b0f0f7211 */ /* 0x080fe400030f0eff */
[----:B------:R-:W-:Y:S02]  /*7ab0*/  MOV R9, c[0x0][0x198] ;  /* 0x0000660000097a02 */ /* 0x000fe40000000f00 */
[----:B--2---:R-:W-:Y:S01]  /*7ac0*/  LEA.HI.X.SX32 R3, R7, R27, 0x1, P4 ;  /* 0x0000001b07037211 */ /* 0x004fe200020f0eff */
[----:B------:R-:W-:-:S04]  /*7ad0*/  IMAD.MOV.U32 R7, RZ, RZ, c[0x0][0x198] ;  /* 0x00006600ff077624 */ /* 0x000fc800078e00ff */
[----:B------:R-:W-:Y:S01]  /*7ae0*/  IMAD R7, R7, 0x123, RZ ;  /* 0x0000012307077824 */ /* 0x000fe200078e02ff */
[----:B------:R-:W-:Y:S04]  /*7af0*/  STL.64 [R1+0xdd0], R2 ;  /* 0x000dd00201007387 */ /* 0x000fe80000100a00 */
[----:B------:R-:W-:-:S05]  /*7b00*/  LEA.HI.X.SX32 R11, R7, R27, 0x1, P5 ;  /* 0x0000001b070b7211 */ /* 0x000fca00028f0eff */
[----:B------:R-:W-:Y:S04]  /*7b10*/  STL.64 [R1+0x18], R10 ;  /* 0x0000180a01007387 */ /* 0x000fe80000100a00 */
[----:B------:R0:W-:Y:S01]  /*7b20*/  STL.64 [R1+0xdd8], R16 ;  /* 0x000dd81001007387 */ /* 0x0001e20000100a00 */
[----:B------:R-:W-:Y:S01]  /*7b30*/  LEA.HI.X.SX32 R21, R6, R27, 0x1, P2 ;  /* 0x0000001b06157211 */ /* 0x000fe200010f0eff */
[----:B0-----:R-:W-:-:S04]  /*7b40*/  IMAD.MOV.U32 R17, RZ, RZ, c[0x0][0x198] ;  /* 0x00006600ff117624 */ /* 0x001fc800078e00ff */
[----:B------:R-:W-:Y:S01]  /*7b50*/  IMAD R17, R17, 0x125, RZ ;  /* 0x0000012511117824 */ /* 0x000fe200078e02ff */
[----:B------:R0:W-:Y:S04]  /*7b60*/  STL.64 [R1+0xbf0], R20 ;  /* 0x000bf01401007387 */ /* 0x0001e80000100a00 */
[----:B------:R-:W-:Y:S01]  /*7b70*/  LEA.HI.X.SX32 R5, R17, R27, 0x1, P3 ;  /* 0x0000001b11057211 */ /* 0x000fe200018f0eff */
[----:B0-----:R-:W2:Y:S04]  /*7b80*/  LDL.LU.64 R20, [R1+0x1b08] ;  /* 0x001b080001147983 */ /* 0x001ea80000300a00 */
[----:B------:R0:W-:Y:S01]  /*7b90*/  STL.64 [R1+0xcf0], R4 ;  /* 0x000cf00401007387 */ /* 0x0001e20000100a00 */
[----:B------:R-:W-:-:S02]  /*7ba0*/  IADD3 R2, P4, R28, R26, RZ ;  /* 0x0000001a1c027210 */ /* 0x000fc40007f9e0ff */
[----:B0-----:R-:W-:-:S05]  /*7bb0*/  MOV R5, c[0x0][0x198] ;  /* 0x0000660000057a02 */ /* 0x001fca0000000f00 */
[----:B------:R-:W-:Y:S01]  /*7bc0*/  IMAD R5, R5, 0x127, RZ ;  /* 0x0000012705057824 */ /* 0x000fe200078e02ff */
[----:B------:R-:W-:Y:S04]  /*7bd0*/  STL.64 [R1+0xde0], R14 ;  /* 0x000de00e01007387 */ /* 0x000fe80000100a00 */
[----:B------:R-:W-:Y:S01]  /*7be0*/  LEA.HI.X.SX32 R3, R5, R27, 0x1, P4 ;  /* 0x0000001b05037211 */ /* 0x000fe200020f0eff */
[----:B------:R-:W-:-:S04]  /*7bf0*/  IMAD R9, R9, 0x256, RZ ;  /* 0x0000025609097824 */ /* 0x000fc800078e02ff */
[----:B------:R0:W-:Y:S01]  /*7c00*/  STL.64 [R1+0xde8], R2 ;  /* 0x000de80201007387 */ /* 0x0001e20000100a00 */
[----:B------:R-:W-:Y:S02]  /*7c10*/  IADD3 R8, P1, R9, R26, RZ ;  /* 0x0000001a09087210 */ /* 0x000fe40007f3e0ff */
[----:B0-----:R-:W-:-:S05]  /*7c20*/  MOV R2, c[0x0][0x198] ;  /* 0x0000660000027a02 */ /* 0x001fca0000000f00 */
[----:B------:R-:W-:-:S05]  /*7c30*/  IMAD R2, R2, 0x12b, RZ ;  /* 0x0000012b02027824 */ /* 0x000fca00078e02ff */
[----:B------:R-:W-:-:S05]  /*7c40*/  LEA.HI.X.SX32 R9, R2, R27, 0x1, P1 ;  /* 0x0000001b02097211 */ /* 0x000fca00008f0eff */
[----:B------:R0:W-:Y:S04]  /*7c50*/  STL.64 [R1+0x10], R8 ;  /* 0x0000100801007387 */ /* 0x0001e80000100a00 */
[----:B0-----:R-:W3:Y:S01]  /*7c60*/  LDL.LU.64 R8, [R1+0x1b00] ;  /* 0x001b000001087983 */ /* 0x001ee20000300a00 */
[----:B------:R-:W-:-:S05]  /*7c70*/  MOV R28, c[0x0][0x198] ;  /* 0x00006600001c7a02 */ /* 0x000fca0000000f00 */
[----:B------:R-:W-:-:S05]  /*7c80*/  IMAD R28, R28, 0x258, RZ ;  /* 0x000002581c1c7824 */ /* 0x000fca00078e02ff */
[----:B------:R-:W-:Y:S02]  /*7c90*/  IADD3 R10, P5, R28, R26, RZ ;  /* 0x0000001a1c0a7210 */ /* 0x000fe40007fbe0ff */
[----:B------:R-:W-:-:S05]  /*7ca0*/  MOV R28, c[0x0][0x198] ;  /* 0x00006600001c7a02 */ /* 0x000fca0000000f00 */
[----:B------:R-:W-:Y:S02]  /*7cb0*/  IMAD R28, R28, 0x25c, RZ ;  /* 0x0000025c1c1c7824 */ /* 0x000fe400078e02ff */
[----:B------:R-:W-:-:S03]  /*7cc0*/  IMAD.MOV.U32 R4, RZ, RZ, c[0x0][0x198] ;  /* 0x00006600ff047624 */ /* 0x000fc600078e00ff */
[----:B------:R-:W-:Y:S02]  /*7cd0*/  IADD3 R16, P3, R28, R26, RZ ;  /* 0x0000001a1c107210 */ /* 0x000fe40007f7e0ff */
[----:B------:R-:W-:Y:S01]  /*7ce0*/  MOV R28, c[0x0][0x198] ;  /* 0x00006600001c7a02 */ /* 0x000fe20000000f00 */
[----:B------:R-:W-:Y:S01]  /*7cf0*/  IMAD R4, R4, 0x25e, RZ ;  /* 0x0000025e04047824 */ /* 0x000fe200078e02ff */
[----:B------:R-:W-:-:S03]  /*7d00*/  MOV R7, c[0x0][0x198] ;  /* 0x0000660000077a02 */ /* 0x000fc60000000f00 */
[----:B------:R-:W-:Y:S01]  /*7d10*/  IMAD R28, R28, 0x266, RZ ;  /* 0x000002661c1c7824 */ /* 0x000fe200078e02ff */
[----:B------:R-:W-:Y:S01]  /*7d20*/  IADD3 R14, P6, R4, R26, RZ ;  /* 0x0000001a040e7210 */ /* 0x000fe20007fde0ff */
[----:B------:R-:W-:-:S03]  /*7d30*/  IMAD R7, R7, 0x25a, RZ ;  /* 0x0000025a07077824 */ /* 0x000fc600078e02ff */
[-C--:B------:R-:W-:Y:S01]  /*7d40*/  IADD3 R4, P4, R28, R26.reuse, RZ ;  /* 0x0000001a1c047210 */ /* 0x080fe20007f9e0ff */
[----:B------:R-:W-:Y:S01]  /*7d50*/  IMAD.MOV.U32 R28, RZ, RZ, c[0x0][0x198] ;  /* 0x00006600ff1c7624 */ /* 0x000fe200078e00ff */
[----:B------:R-:W-:Y:S02]  /*7d60*/  IADD3 R6, P2, R7, R26, RZ ;  /* 0x0000001a07067210 */ /* 0x000fe40007f5e0ff */
[----:B------:R-:W-:Y:S01]  /*7d70*/  MOV R7, c[0x0][0x198] ;  /* 0x0000660000077a02 */ /* 0x000fe20000000f00 */
[----:B------:R-:W-:-:S04]  /*7d80*/  IMAD R28, R28, 0x26a, RZ ;  /* 0x0000026a1c1c7824 */ /* 0x000fc800078e02ff */
[----:B------:R-:W-:Y:S01]  /*7d90*/  IMAD R7, R7, 0x12d, RZ ;  /* 0x0000012d07077824 */ /* 0x000fe200078e02ff */
[----:B------:R-:W-:Y:S02]  /*7da0*/  MOV R3, c[0x0][0x198] ;  /* 0x0000660000037a02 */ /* 0x000fe40000000f00 */
[-C--:B------:R-:W-:Y:S02]  /*7db0*/  LEA.HI.X.SX32 R17, R13, R27.reuse, 0x1, P3 ;  /* 0x0000001b0d117211 */ /* 0x080fe400018f0eff */
[----:B------:R-:W-:Y:S02]  /*7dc0*/  LEA.HI.X.SX32 R7, R7, R27, 0x1, P2 ;  /* 0x0000001b07077211 */ /* 0x000fe400010f0eff */
[----:B------:R-:W-:Y:S02]  /*7dd0*/  MOV R13, c[0x0][0x198] ;  /* 0x00006600000d7a02 */ /* 0x000fe40000000f00 */
[----:B------:R-:W-:Y:S01]  /*7de0*/  MOV R15, c[0x0][0x198] ;  /* 0x00006600000f7a02 */ /* 0x000fe20000000f00 */
[----:B------:R-:W-:-:S02]  /*7df0*/  IMAD R3, R3, 0x268, RZ ;  /* 0x0000026803037824 */ /* 0x000fc400078e02ff */
[----:B------:R-:W-:Y:S02]  /*7e00*/  IMAD R13, R13, 0x133, RZ ;  /* 0x000001330d0d7824 */ /* 0x000fe400078e02ff */
[----:B------:R-:W-:Y:S01]  /*7e10*/  IMAD R15, R15, 0x12f, RZ ;  /* 0x0000012f0f0f7824 */ /* 0x000fe200078e02ff */
[----:B------:R-:W-:Y:S02]  /*7e20*/  IADD3 R2, P1, R3, R26, RZ ;  /* 0x0000001a03027210 */ /* 0x000fe40007f3e0ff */
[-C--:B------:R-:W-:Y:S02]  /*7e30*/  LEA.HI.X.SX32 R5, R13, R27.reuse, 0x1, P4 ;  /* 0x0000001b0d057211 */ /* 0x080fe400020f0eff */
[----:B------:R-:W-:Y:S02]  /*7e40*/  LEA.HI.X.SX32 R15, R15, R27, 0x1, P6 ;  /* 0x0000001b0f0f7211 */ /* 0x000fe400030f0eff */
[----:B------:R-:W-:Y:S02]  /*7e50*/  MOV R3, c[0x0][0x198] ;  /* 0x0000660000037a02 */ /* 0x000fe40000000f00 */
[----:B------:R-:W-:-:S03]  /*7e60*/  MOV R13, c[0x0][0x198] ;  /* 0x00006600000d7a02 */ /* 0x000fc60000000f00 */
[----:B------:R-:W-:Y:S02]  /*7e70*/  IMAD R3, R3, 0x134, RZ ;  /* 0x0000013403037824 */ /* 0x000fe400078e02ff */
[----:B------:R-:W-:-:S03]  /*7e80*/  IMAD R13, R13, 0x135, RZ ;  /* 0x000001350d0d7824 */ /* 0x000fc600078e02ff */
[-C--:B------:R-:W-:Y:S02]  /*7e90*/  LEA.HI.X.SX32 R3, R3, R27.reuse, 0x1, P1 ;  /* 0x0000001b03037211 */ /* 0x080fe400008f0eff */
[----:B---3--:R-:W-:-:S05]  /*7ea0*/  LEA.HI.X.SX32 R11, R9, R27, 0x1, P5 ;  /* 0x0000001b090b7211 */ /* 0x008fca00028f0eff */
[----:B------:R0:W-:Y:S02]  /*7eb0*/  STL.64 [R1+0xbf8], R10 ;  /* 0x000bf80a01007387 */ /* 0x0001e40000100a00 */
[----:B0-----:R-:W-:Y:S02]  /*7ec0*/  IADD3 R10, P5, R28, R26, RZ ;  /* 0x0000001a1c0a7210 */ /* 0x001fe40007fbe0ff */
[----:B------:R-:W-:Y:S01]  /*7ed0*/  MOV R28, c[0x0][0x198] ;  /* 0x00006600001c7a02 */ /* 0x000fe20000000f00 */
[----:B------:R-:W-:Y:S04]  /*7ee0*/  STL.64 [R1+0xcf8], R6 ;  /* 0x000cf80601007387 */ /* 0x000fe80000100a00 */
[----:B------:R-:W-:Y:S01]  /*7ef0*/  IMAD R28, R28, 0x26e, RZ ;  /* 0x0000026e1c1c7824 */ /* 0x000fe200078e02ff */
[----:B------:R0:W-:Y:S01]  /*7f00*/  STL.64 [R1+0xdf0], R16 ;  /* 0x000df01001007387 */ /* 0x0001e20000100a00 */
[----:B------:R-:W-:-:S03]  /*7f10*/  MOV R9, c[0x0][0x198] ;  /* 0x0000660000097a02 */ /* 0x000fc60000000f00 */
[----:B------:R-:W-:Y:S01]  /*7f20*/  STL.64 [R1+0xdf8], R14 ;  /* 0x000df80e01007387 */ /* 0x000fe20000100a00 */
[-C--:B0-----:R-:W-:Y:S01]  /*7f30*/  IADD3 R16, P3, R28, R26.reuse, RZ ;  /* 0x0000001a1c107210 */ /* 0x081fe20007f7e0ff */
[----:B------:R-:W-:Y:S02]  /*7f40*/  IMAD.MOV.U32 R28, RZ, RZ, c[0x0][0x198] ;  /* 0x00006600ff1c7624 */ /* 0x000fe400078e00ff */
[----:B------:R-:W-:Y:S02]  /*7f50*/  IMAD R9, R9, 0x26c, RZ ;  /* 0x0000026c09097824 */ /* 0x000fe400078e02ff */
[----:B------:R-:W-:Y:S01]  /*7f60*/  IMAD R28, R28, 0x278, RZ ;  /* 0x000002781c1c7824 */ /* 0x000fe200078e02ff */
[----:B------:R0:W-:Y:S02]  /*7f70*/  STL.64 [R1+0x8], R4 ;  /* 0x0000080401007387 */ /* 0x0001e40000100a00 */
[----:B------:R-:W-:Y:S02]  /*7f80*/  IADD3 R6, P2, R9, R26, RZ ;  /* 0x0000001a09067210 */ /* 0x000fe40007f5e0ff */
[----:B------:R-:W-:-:S02]  /*7f90*/  MOV R9, c[0x0][0x198] ;  /* 0x0000660000097a02 */ /* 0x000fc40000000f00 */
[----:B------:R-:W-:Y:S02]  /*7fa0*/  LEA.HI.X.SX32 R11, R13, R27, 0x1, P5 ;  /* 0x0000001b0d0b7211 */ /* 0x000fe400028f0eff */
[----:B0-----:R-:W-:Y:S01]  /*7fb0*/  IADD3 R4, P4, R28, R26, RZ ;  /* 0x0000001a1c047210 */ /* 0x001fe20007f9e0ff */
[----:B------:R-:W-:Y:S01]  /*7fc0*/  IMAD.MOV.U32 R28, RZ, RZ, c[0x0][0x198] ;  /* 0x00006600ff1c7624 */ /* 0x000fe200078e00ff */
[----:B------:R-:W-:Y:S03]  /*7fd0*/  STL.64 [R1+0xc00], R2 ;  /* 0x000c000201007387 */ /* 0x000fe60000100a00 */
[----:B------:R-:W-:Y:S01]  /*7fe0*/  IMAD R28, R28, 0x27c, RZ ;  /* 0x0000027c1c1c7824 */ /* 0x000fe200078e02ff */
[----:B------:R0:W-:Y:S01]  /*7ff0*/  STL.64 [R1+0xd00], R10 ;  /* 0x000d000a01007387 */ /* 0x0001e20000100a00 */
[----:B------:R-:W-:Y:S02]  /*8000*/  IMAD R9, R9, 0x276, RZ ;  /* 0x0000027609097824 */ /* 0x000fe400078e02ff */
[----:B------:R-:W-:-:S03]  /*8010*/  IMAD.MOV.U32 R13, RZ, RZ, c[0x0][0x198] ;  /* 0x00006600ff0d7624 */ /* 0x000fc600078e00ff */
[-C--:B------:R-:W-:Y:S01]  /*8020*/  IADD3 R14, P6, R9, R26.reuse, RZ ;  /* 0x0000001a090e7210 */ /* 0x080fe20007fde0ff */
[----:B------:R-:W-:Y:S01]  /*8030*/  IMAD R13, R13, 0x13b, RZ ;  /* 0x0000013b0d0d7824 */ /* 0x000fe200078e02ff */
[----:B------:R-:W-:Y:S02]  /*8040*/  MOV R9, c[0x0][0x198] ;  /* 0x0000660000097a02 */ /* 0x000fe40000000f00 */
[----:B0-----:R-:W-:Y:S02]  /*8050*/  IADD3 R10, P5, R28, R26, RZ ;  /* 0x0000001a1c0a7210 */ /* 0x001fe40007fbe0ff */
[----:B------:R-:W-:Y:S01]  /*8060*/  MOV R28, c[0x0][0x198] ;  /* 0x00006600001c7a02 */ /* 0x000fe20000000f00 */
[----:B------:R-:W-:Y:S01]  /*8070*/  IMAD R9, R9, 0x27a, RZ ;  /* 0x0000027a09097824 */ /* 0x000fe200078e02ff */
[----:B------:R-:W-:-:S03]  /*8080*/  LEA.HI.X.SX32 R15, R13, R27, 0x1, P6 ;  /* 0x0000001b0d0f7211 */ /* 0x000fc600030f0eff */
[----:B------:R-:W-:Y:S01]  /*8090*/  IMAD R28, R28, 0x137, RZ ;  /* 0x000001371c1c7824 */ /* 0x000fe200078e02ff */
[----:B------:R-:W-:Y:S01]  /*80a0*/  LEA.HI.X.SX32 R7, R29, R27, 0x1, P2 ;  /* 0x0000001b1d077211 */ /* 0x000fe200010f0eff */
[----:B------:R-:W-:-:S03]  /*80b0*/  IMAD.MOV.U32 R13, RZ, RZ, c[0x0][0x198] ;  /* 0x00006600ff0d7624 */ /* 0x000fc600078e00ff */
[----:B------:R-:W-:Y:S01]  /*80c0*/  LEA.HI.X.SX32 R17, R28, R27, 0x1, P3 ;  /* 0x0000001b1c117211 */ /* 0x000fe200018f0eff */
[----:B------:R-:W-:Y:S01]  /*80d0*/  IMAD R13, R13, 0x13d, RZ ;  /* 0x0000013d0d0d7824 */ /* 0x000fe200078e02ff */
[----:B------:R-:W-:Y:S01]  /*80e0*/  IADD3 R2, P1, R9, R26, RZ ;  /* 0x0000001a09027210 */ /* 0x000fe20007f3e0ff */
[----:B------:R-:W-:Y:S01]  /*80f0*/  STL.64 [R1+0xe00], R6 ;  /* 0x000e000601007387 */ /* 0x000fe20000100a00 */
[----:B------:R-:W-:-:S03]  /*8100*/  MOV R9, c[0x0][0x198] ;  /* 0x0000660000097a02 */ /* 0x000fc60000000f00 */
[----:B------:R0:W-:Y:S01]  /*8110*/  STL.64 [R1+0xe08], R16 ;  /* 0x000e081001007387 */ /* 0x0001e20000100a00 */
[----:B------:R-:W-:Y:S01]  /*8120*/  LEA.HI.X.SX32 R3, R13, R27, 0x1, P1 ;  /* 0x0000001b0d037211 */ /* 0x000fe200008f0eff */
[----:B------:R-:W-:Y:S02]  /*8130*/  IMAD R9, R9, 0x27e, RZ ;  /* 0x0000027e09097824 */ /* 0x000fe400078e02ff */
[----:B------:R-:W-:Y:S01]  /*8140*/  IMAD.MOV.U32 R13, RZ, RZ, c[0x0][0x198] ;  /* 0x00006600ff0d7624 */ /* 0x000fe200078e00ff */
[----:B0-----:R-:W-:-:S03]  /*8150*/  MOV R17, c[0x0][0x198] ;  /* 0x0000660000117a02 */ /* 0x001fc60000000f00 */
[----:B------:R-:W-:Y:S01]  /*8160*/  IMAD R13, R13, 0x13f, RZ ;  /* 0x0000013f0d0d7824 */ /* 0x000fe200078e02ff */
[----:B------:R-:W-:Y:S01]  /*8170*/  IADD3 R6, P2, R9, R26, RZ ;  /* 0x0000001a09067210 */ /* 0x000fe20007f5e0ff */
[----:B------:R-:W-:-:S03]  /*8180*/  IMAD R17, R17, 0x13c, RZ ;  /* 0x0000013c11117824 */ /* 0x000fc600078e02ff */
[-C--:B------:R-:W-:Y:S02]  /*8190*/  LEA.HI.X.SX32 R7, R13, R27.reuse, 0x1, P2 ;  /* 0x0000001b0d077211 */ /* 0x080fe400010f0eff */
[-C--:B------:R-:W-:Y:S01]  /*81a0*/  LEA.HI.X.SX32 R5, R17, R27.reuse, 0x1, P4 ;  /* 0x0000001b11057211 */ /* 0x080fe200020f0eff */
[----:B------:R-:W-:Y:S01]  /*81b0*/  STL.64 [R1], R14 ;  /* 0x0000000e01007387 */ /* 0x000fe20000100a00 */
[----:B------:R-:W-:Y:S02]  /*81c0*/  LEA.HI.X.SX32 R11, R8, R27, 0x1, P5 ;  /* 0x0000001b080b7211 */ /* 0x000fe400028f0eff */
[----:B------:R-:W-:Y:S01]  /*81d0*/  MOV R9, c[0x0][0x198] ;  /* 0x0000660000097a02 */ /* 0x000fe20000000f00 */
[----:B------:R0:W-:Y:S04]  /*81e0*/  STL.64 [R1+0xc08], R4 ;  /* 0x000c080401007387 */ /* 0x0001e80000100a00 */
[----:B------:R-:W-:Y:S01]  /*81f0*/  STL.64 [R1+0xd08], R2 ;  /* 0x000d080201007387 */ /* 0x000fe20000100a00 */
[----:B------:R-:W-:-:S03]  /*8200*/  IMAD R9, R9, 0x28a, RZ ;  /* 0x0000028a09097824 */ /* 0x000fc600078e02ff */
[----:B------:R-:W-:Y:S04]  /*8210*/  STL.64 [R1+0xed8], R6 ;  /* 0x000ed80601007387 */ /* 0x000fe80000100a00 */
[----:B------:R1:W-:Y:S01]  /*8220*/  STL.64 [R1+0xe10], R10 ;  /* 0x000e100a01007387 */ /* 0x0003e20000100a00 */
[----:B0-----:R-:W-:Y:S02]  /*8230*/  IADD3 R4, P4, R9, R26, RZ ;  /* 0x0000001a09047210 */ /* 0x001fe40007f9e0ff */
[----:B------:R-:W-:Y:S02]  /*8240*/  MOV R9, c[0x0][0x198] ;  /* 0x0000660000097a02 */ /* 0x000fe40000000f00 */
[----:B-1----:R-:W-:-:S05]  /*8250*/  MOV R11, c[0x0][0x198] ;  /* 0x00006600000b7a02 */ /* 0x002fca0000000f00 */
[----:B------:R-:W-:Y:S01]  /*8260*/  IMAD R11, R11, 0x145, RZ ;  /* 0x000001450b0b7824 */ /* 0x000fe200078e02ff */
[----:B------:R-:W-:Y:S01]  /*8270*/  MOV R15, c[0x0][0x198] ;  /* 0x00006600000f7a02 */ /* 0x000fe20000000f00 */
[----:B------:R-:W-:-:S03]  /*8280*/  IMAD R9, R9, 0x28e, RZ ;  /* 0x0000028e09097824 */ /* 0x000fc600078e02ff */
[-C--:B------:R-:W-:Y:S02]  /*8290*/  LEA.HI.X.SX32 R5, R11, R27.reuse, 0x1, P4 ;  /* 0x0000001b0b057211 */ /* 0x080fe400020f0eff */
[----:B------:R-:W-:Y:S02]  /*82a0*/  MOV R11, c[0x0][0x198] ;  /* 0x00006600000b7a02 */ /* 0x000fe40000000f00 */
[----:B------:R-:W-:Y:S01]  /*82b0*/  MOV R29, c[0x0][0x198] ;  /* 0x00006600001d7a02 */ /* 0x000fe20000000f00 */
[----:B------:R-:W-:Y:S01]  /*82c0*/  IMAD R15, R15, 0x288, RZ ;  /* 0x000002880f0f7824 */ /* 0x000fe200078e02ff */
[-C--:B------:R-:W-:Y:S01]  /*82d0*/  IADD3 R8, P5, R9, R26.reuse, RZ ;  /* 0x0000001a09087210 */ /* 0x080fe20007fbe0ff */
[----:B------:R-:W-:Y:S01]  /*82e0*/  IMAD R11, R11, 0x147, RZ ;  /* 0x000001470b0b7824 */ /* 0x000fe200078e02ff */
[----:B------:R-:W-:Y:S01]  /*82f0*/  MOV R7, c[0x0][0x198] ;  /* 0x0000660000077a02 */ /* 0x000fe20000000f00 */
[----:B------:R-:W-:Y:S01]  /*8300*/  IMAD R29, R29, 0x286, RZ ;  /* 0x000002861d1d7824 */ /* 0x000fe200078e02ff */
[----:B------:R-:W-:Y:S01]  /*8310*/  MOV R13, c[0x0][0x198] ;  /* 0x00006600000d7a02 */ /* 0x000fe20000000f00 */
[----:B------:R-:W-:Y:S01]  /*8320*/  IMAD.MOV.U32 R6, RZ, RZ, c[0x0][0x198] ;  /* 0x00006600ff067624 */ /* 0x000fe200078e00ff */
[----:B------:R-:W-:Y:S01]  /*8330*/  IADD3 R14, P6, R15, R26, RZ ;  /* 0x0000001a0f0e7210 */ /* 0x000fe20007fde0ff */
[----:B------:R-:W-:Y:S01]  /*8340*/  IMAD R7, R7, 0x143, RZ ;  /* 0x0000014307077824 */ /* 0x000fe200078e02ff */
[----:B------:R-:W-:Y:S01]  /*8350*/  LEA.HI.X.SX32 R9, R11, R27, 0x1, P5 ;  /* 0x0000001b0b097211 */ /* 0x000fe200028f0eff */
[----:B------:R-:W-:Y:S01]  /*8360*/  IMAD R6, R6, 0x296, RZ ;  /* 0x0000029606067824 */ /* 0x000fe200078e02ff */
[----:B------:R-:W-:Y:S01]  /*8370*/  MOV R15, c[0x0][0x198] ;  /* 0x00006600000f7a02 */ /* 0x000fe20000000f00 */
[----:B------:R-:W-:Y:S01]  /*8380*/  IMAD R13, R13, 0x298, RZ ;  /* 0x000002980d0d7824 */ /* 0x000fe200078e02ff */
[----:B------:R-:W-:-:S02]  /*8390*/  MOV R11, c[0x0][0x198] ;  /* 0x00006600000b7a02 */ /* 0x000fc40000000f00 */
[-C--:B------:R-:W-:Y:S01]  /*83a0*/  IADD3 R28, P3, R29, R26.reuse, RZ ;  /* 0x0000001a1d1c7210 */ /* 0x080fe20007f7e0ff */
[----:B------:R-:W-:Y:S01]  /*83b0*/  IMAD R15, R15, 0x144, RZ ;  /* 0x000001440f0f7824 */ /* 0x000fe200078e02ff */
[-C--:B------:R-:W-:Y:S01]  /*83c0*/  IADD3 R16, P2, R6, R26.reuse, RZ ;  /* 0x0000001a06107210 */ /* 0x080fe20007f5e0ff */
[----:B------:R-:W-:Y:S01]  /*83d0*/  IMAD R11, R11, 0x14c, RZ ;  /* 0x0000014c0b0b7824 */ /* 0x000fe200078e02ff */
[-C--:B------:R-:W-:Y:S02]  /*83e0*/  LEA.HI.X.SX32 R29, R7, R27.reuse, 0x1, P3 ;  /* 0x0000001b071d7211 */ /* 0x080fe400018f0eff */
[----:B------:R-:W-:Y:S02]  /*83f0*/  IADD3 R6, P3, R13, R26, RZ ;  /* 0x0000001a0d067210 */ /* 0x000fe40007f7e0ff */
[----:B------:R-:W-:Y:S02]  /*8400*/  MOV R17, c[0x0][0x198] ;  /* 0x0000660000117a02 */ /* 0x000fe40000000f00 */
[----:B------:R-:W-:Y:S01]  /*8410*/  MOV R13, c[0x0][0x198] ;  /* 0x00006600000d7a02 */ /* 0x000fe20000000f00 */
[----:B------:R-:W-:Y:S01]  /*8420*/  IMAD.MOV.U32 R10, RZ, RZ, c[0x0][0x198] ;  /* 0x00006600ff0a7624 */ /* 0x000fe200078e00ff */
[-C--:B------:R-:W-:Y:S01]  /*8430*/  LEA.HI.X.SX32 R15, R15, R27.reuse, 0x1, P6 ;  /* 0x0000001b0f0f7211 */ /* 0x080fe200030f0eff */
[----:B------:R0:W-:Y:S01]  /*8440*/  STL.64 [R1+0x1538], R28 ;  /* 0x0015381c01007387 */ /* 0x0001e20000100a00 */
[----:B------:R-:W-:Y:S01]  /*8450*/  LEA.HI.X.SX32 R7, R11, R27, 0x1, P3 ;  /* 0x0000001b0b077211 */ /* 0x000fe200018f0eff */
[----:B------:R-:W-:Y:S01]  /*8460*/  IMAD R17, R17, 0x28c, RZ ;  /* 0x0000028c11117824 */ /* 0x000fe200078e02ff */
[----:B------:R-:W-:Y:S01]  /*8470*/  MOV R3, c[0x0][0x198] ;  /* 0x0000660000037a02 */ /* 0x000fe20000000f00 */
[----:B------:R-:W-:Y:S01]  /*8480*/  IMAD R13, R13, 0x29c, RZ ;  /* 0x0000029c0d0d7824 */ /* 0x000fe200078e02ff */
[----:B------:R-:W-:Y:S01]  /*8490*/  MOV R11, c[0x0][0x198] ;  /* 0x00006600000b7a02 */ /* 0x000fe20000000f00 */
[----:B------:R-:W-:Y:S01]  /*84a0*/  IMAD R10, R10, 0x29a, RZ ;  /* 0x0000029a0a0a7824 */ /* 0x000fe200078e02ff */
[----:B------:R1:W-:Y:S01]  /*84b0*/  STL.64 [R1+0xc10], R14 ;  /* 0x000c100e01007387 */ /* 0x0003e20000100a00 */
[----:B------:R-:W-:Y:S01]  /*84c0*/  IMAD R3, R3, 0x146, RZ ;  /* 0x0000014603037824 */ /* 0x000fe200078e02ff */
[----:B0-----:R-:W-:-:S02]  /*84d0*/  MOV R29, c[0x0][0x198] ;  /* 0x00006600001d7a02 */ /* 0x001fc40000000f00 */
[----:B------:R0:W-:Y:S01]  /*84e0*/  STL.64 [R1+0xd10], R4 ;  /* 0x000d100401007387 */ /* 0x0001e20000100a00 */
[----:B------:R-:W-:Y:S01]  /*84f0*/  IMAD R11, R11, 0x14e, RZ ;  /* 0x0000014e0b0b7824 */ /* 0x000fe200078e02ff */
[-C--:B------:R-:W-:Y:S01]  /*8500*/  IADD3 R2, P1, R17, R26.reuse, RZ ;  /* 0x0000001a11027210 */ /* 0x080fe20007f3e0ff */
[----:B------:R-:W-:Y:S01]  /*8510*/  IMAD R29, R29, 0x14d, RZ ;  /* 0x0000014d1d1d7824 */ /* 0x000fe200078e02ff */
[-C--:B-1----:R-:W-:Y:S01]  /*8520*/  IADD3 R14, P6, R10, R26.reuse, RZ ;  /* 0x0000001a0a0e7210 */ /* 0x082fe20007fde0ff */
[----:B------:R-:W-:Y:S01]  /*8530*/  IMAD.MOV.U32 R10, RZ, RZ, c[0x0][0x198] ;  /* 0x00006600ff0a7624 */ /* 0x000fe200078e00ff */
[----:B------:R-:W-:Y:S02]  /*8540*/  LEA.HI.X.SX32 R3, R3, R27, 0x1, P1 ;  /* 0x0000001b03037211 */ /* 0x000fe400008f0eff */
[----:B0-----:R-:W-:Y:S02]  /*8550*/  IADD3 R4, P4, R13, R26, RZ ;  /* 0x0000001a0d047210 */ /* 0x001fe40007f9e0ff */
[----:B------:R-:W-:-:S02]  /*8560*/  MOV R13, c[0x0][0x198] ;  /* 0x00006600000d7a02 */ /* 0x000fc40000000f00 */
[-C--:B------:R-:W-:Y:S02]  /*8570*/  LEA.HI.X.SX32 R5, R11, R27.reuse, 0x1, P4 ;  /* 0x0000001b0b057211 */ /* 0x080fe400020f0eff */
[----:B------:R-:W-:Y:S01]  /*8580*/  MOV R17, c[0x0][0x198] ;  /* 0x0000660000117a02 */ /* 0x000fe20000000f00 */
[----:B------:R-:W-:Y:S01]  /*8590*/  IMAD R13, R13, 0x2a6, RZ ;  /* 0x000002a60d0d7824 */ /* 0x000fe200078e02ff */
[----:B------:R-:W-:Y:S02]  /*85a0*/  LEA.HI.X.SX32 R15, R29, R27, 0x1, P6 ;  /* 0x0000001b1d0f7211 */ /* 0x000fe400030f0eff */
[----:B------:R-:W-:Y:S01]  /*85b0*/  MOV R11, c[0x0][0x198] ;  /* 0x00006600000b7a02 */ /* 0x000fe20000000f00 */
[----:B------:R-:W-:Y:S01]  /*85c0*/  IMAD R10, R10, 0x29e, RZ ;  /* 0x0000029e0a0a7824 */ /* 0x000fe200078e02ff */
[----:B------:R-:W-:Y:S01]  /*85d0*/  MOV R29, c[0x0][0x198] ;  /* 0x00006600001d7a02 */ /* 0x000fe20000000f00 */
[----:B------:R0:W-:Y:S01]  /*85e0*/  STL.64 [R1+0xe18], R2 ;  /* 0x000e180201007387 */ /* 0x0001e20000100a00 */
[----:B------:R-:W-:-:S02]  /*85f0*/  IMAD R17, R17, 0x14b, RZ ;  /* 0x0000014b11117824 */ /* 0x000fc400078e02ff */
[----:B------:R-:W-:Y:S01]  /*8600*/  IMAD R11, R11, 0x153, RZ ;  /* 0x000001530b0b7824 */ /* 0x000fe200078e02ff */
[----:B------:R1:W-:Y:S01]  /*8610*/  STL.64 [R1+0xee0], R8 ;  /* 0x000ee00801007387 */ /* 0x0003e20000100a00 */
[----:B------:R-:W-:Y:S01]  /*8620*/  IMAD R29, R29, 0x14f, RZ ;  /* 0x0000014f1d1d7824 */ /* 0x000fe200078e02ff */
[-C--:B------:R-:W-:Y:S02]  /*8630*/  LEA.HI.X.SX32 R17, R17, R27.reuse, 0x1, P2 ;  /* 0x0000001b11117211 */ /* 0x080fe400010f0eff */
[-C--:B0-----:R-:W-:Y:S01]  /*8640*/  IADD3 R2, P1, R10, R26.reuse, RZ ;  /* 0x0000001a0a027210 */ /* 0x081fe20007f3e0ff */
[----:B------:R-:W-:Y:S01]  /*8650*/  IMAD.MOV.U32 R10, RZ, RZ, c[0x0][0x198] ;  /* 0x00006600ff0a7624 */ /* 0x000fe200078e00ff */
[----:B-1----:R-:W-:Y:S02]  /*8660*/  IADD3 R8, P5, R13, R26, RZ ;  /* 0x0000001a0d087210 */ /* 0x002fe40007fbe0ff */
[----:B------:R-:W-:Y:S02]  /*8670*/  MOV R13, c[0x0][0x198] ;  /* 0x00006600000d7a02 */ /* 0x000fe40000000f00 */
[----:B------:R-:W-:-:S02]  /*8680*/  LEA.HI.X.SX32 R9, R11, R27, 0x1, P5 ;  /* 0x0000001b0b097211 */ /* 0x000fc400028f0eff */
[----:B------:R-:W-:Y:S01]  /*8690*/  LEA.HI.X.SX32 R3, R29, R27, 0x1, P1 ;  /* 0x0000001b1d037211 */ /* 0x000fe200008f0eff */
[----:B------:R-:W-:Y:S01]  /*86a0*/  IMAD R13, R13, 0x2aa, RZ ;  /* 0x000002aa0d0d7824 */ /* 0x000fe200078e02ff */
[----:B------:R-:W-:Y:S01]  /*86b0*/  MOV R11, c[0x0][0x198] ;  /* 0x00006600000b7a02 */ /* 0x000fe20000000f00 */
[----:B------:R-:W-:Y:S01]  /*86c0*/  IMAD R10, R10, 0x2a8, RZ ;  /* 0x000002a80a0a7824 */ /* 0x000fe200078e02ff */
[----:B------:R-:W-:Y:S01]  /*86d0*/  MOV R29, c[0x0][0x198] ;  /* 0x00006600001d7a02 */ /* 0x000fe20000000f00 */
[----:B------:R0:W-:Y:S02]  /*86e0*/  STL.64 [R1+0xb10], R16 ;  /* 0x000b101001007387 */ /* 0x0001e40000100a00 */
[----:B------:R-:W-:Y:S02]  /*86f0*/  IMAD R11, R11, 0x155, RZ ;  /* 0x000001550b0b7824 */ /* 0x000fe400078e02ff */
[----:B------:R1:W-:Y:S01]  /*8700*/  STL.64 [R1+0xc18], R6 ;  /* 0x000c180601007387 */ /* 0x0003e20000100a00 */
[----:B------:R-:W-:Y:S01]  /*8710*/  IMAD R29, R29, 0x154, RZ ;  /* 0x000001541d1d7824 */ /* 0x000fe200078e02ff */
[-C--:B0-----:R-:W-:Y:S01]  /*8720*/  IADD3 R16, P2, R10, R26.reuse, RZ ;  /* 0x0000001a0a107210 */ /* 0x081fe20007f5e0ff */
[----:B------:R-:W-:Y:S01]  /*8730*/  IMAD.MOV.U32 R10, RZ, RZ, c[0x0][0x198] ;  /* 0x00006600ff0a7624 */ /* 0x000fe200078e00ff */
[----:B-1----:R-:W-:-:S02]  /*8740*/  IADD3 R6, P3, R13, R26, RZ ;  /* 0x0000001a0d067210 */ /* 0x002fc40007f7e0ff */
[----:B------:R-:W-:Y:S02]  /*8750*/  MOV R13, c[0x0][0x198] ;  /* 0x00006600000d7a02 */ /* 0x000fe40000000f00 */
[-C--:B------:R-:W-:Y:S02]  /*8760*/  LEA.HI.X.SX32 R7, R11, R27.reuse, 0x1, P3 ;  /* 0x0000001b0b077211 */ /* 0x080fe400018f0eff */
[----:B------:R-:W-:Y:S01]  /*8770*/  LEA.HI.X.SX32 R17, R29, R27, 0x1, P2 ;  /* 0x0000001b1d117211 */ /* 0x000fe200010f0eff */
[----:B------:R-:W-:Y:S01]  /*8780*/  IMAD R13, R13, 0x2ae, RZ ;  /* 0x000002ae0d0d7824 */ /* 0x000fe200078e02ff */
[----:B------:R-:W-:Y:S01]  /*8790*/  MOV R11, c[0x0][0x198] ;  /* 0x00006600000b7a02 */ /* 0x000fe20000000f00 */
[----:B------:R-:W-:Y:S01]  /*87a0*/  IMAD R10, R10, 0x2ac, RZ ;  /* 0x000002ac0a0a7824 */ /* 0x000fe200078e02ff */
[----:B------:R-:W-:Y:S01]  /*87b0*/  MOV R29, c[0x0][0x198] ;  /* 0x00006600001d7a02 */ /* 0x000fe20000000f00 */
[----:B------:R0:W-:Y:S02]  /*87c0*/  STL.64 [R1+0xd18], R14 ;  /* 0x000d180e01007387 */ /* 0x0001e40000100a00 */
[----:B------:R-:W-:-:S02]  /*87d0*/  IMAD R11, R11, 0x157, RZ ;  /* 0x000001570b0b7824 */ /* 0x000fc400078e02ff */
[----:B------:R1:W-:Y:S01]  /*87e0*/  STL.64 [R1+0xe20], R4 ;  /* 0x000e200401007387 */ /* 0x0003e20000100a00 */
[----:B------:R-:W-:Y:S01]  /*87f0*/  IMAD R29, R29, 0x156, RZ ;  /* 0x000001561d1d7824 */ /* 0x000fe200078e02ff */
[-C--:B0-----:R-:W-:Y:S01]  /*8800*/  IADD3 R14, P6, R10, R26.reuse, RZ ;  /* 0x0000001a0a0e7210 */ /* 0x081fe20007fde0ff */
[----:B------:R-:W-:Y:S01]  /*8810*/  IMAD.MOV.U32 R10, RZ, RZ, c[0x0][0x198] ;  /* 0x00006600ff0a7624 */ /* 0x000fe200078e00ff */
[----:B-1----:R-:W-:Y:S02]  /*8820*/  IADD3 R4, P4, R13, R26, RZ ;  /* 0x0000001a0d047210 */ /* 0x002fe40007f9e0ff */
        /* <DEDUP_REMOVED lines=169> */
[-C--:B------:R-:W-:Y:S01]  /*92c0*/  LEA.HI.X.SX32 R5, R11, R27.reuse, 0x1, P4 ;  /* 0x0000001b0b057211 */ /* 0x080fe200020f0eff */
[----:B------:R-:W-:Y:S01]  /*92d0*/  IMAD R10, R10, 0x2fe, RZ ;  /* 0x000002fe0a0a7824 */ /* 0x000fe200078e02ff */
[----:B------:R-:W-:Y:S01]  /*92e0*/  LEA.HI.X.SX32 R15, R29, R27, 0x1, P6 ;  /* 0x0000001b1d0f7211 */ /* 0x000fe200030f0eff */
[----:B------:R-:W-:Y:S01]  /*92f0*/  IMAD R13, R13, 0x306, RZ ;  /* 0x000003060d0d7824 */ /* 0x000fe200078e02ff */
[----:B------:R-:W-:-:S02]  /*9300*/  MOV R11, c[0x0][0x198] ;  /* 0x00006600000b7a02 */ /* 0x000fc40000000f00 */
[----:B------:R-:W-:Y:S01]  /*9310*/  MOV R29, c[0x0][0x198] ;  /* 0x00006600001d7a02 */ /* 0x000fe20000000f00 */
[----:B------:R0:W-:Y:S02]  /*9320*/  STL.64 [R1+0xe48], R2 ;  /* 0x000e480201007387 */ /* 0x0001e40000100a00 */
[----:B------:R-:W-:Y:S02]  /*9330*/  IMAD R11, R11, 0x183, RZ ;  /* 0x000001830b0b7824 */ /* 0x000fe400078e02ff */
[----:B------:R1:W-:Y:S01]  /*9340*/  STL.64 [R1+0xf10], R8 ;  /* 0x000f100801007387 */ /* 0x0003e20000100a00 */
[----:B------:R-:W-:Y:S01]  /*9350*/  IMAD R29, R29, 0x17f, RZ ;  /* 0x0000017f1d1d7824 */ /* 0x000fe200078e02ff */
[-C--:B0-----:R-:W-:Y:S01]  /*9360*/  IADD3 R2, P1, R10, R26.reuse, RZ ;  /* 0x0000001a0a027210 */ /* 0x081fe20007f3e0ff */
[----:B------:R-:W-:Y:S01]  /*9370*/  IMAD.MOV.U32 R10, RZ, RZ, c[0x0][0x198] ;  /* 0x00006600ff0a7624 */ /* 0x000fe200078e00ff */
[----:B-1----:R-:W-:Y:S02]  /*9380*/  IADD3 R8, P5, R13, R26, RZ ;  /* 0x0000001a0d087210 */ /* 0x002fe40007fbe0ff */
[----:B------:R-:W-:Y:S01]  /*9390*/  MOV R13, c[0x0][0x198] ;  /* 0x00006600000d7a02 */ /* 0x000fe20000000f00 */
[----:B------:R-:W-:Y:S01]  /*93a0*/  IMAD R10, R10, 0x308, RZ ;  /* 0x000003080a0a7824 */ /* 0x000fe200078e02ff */
[----:B------:R-:W-:-:S02]  /*93b0*/  LEA.HI.X.SX32 R9, R11, R27, 0x1, P5 ;  /* 0x0000001b0b097211 */ /* 0x000fc400028f0eff */
[----:B------:R-:W-:Y:S01]  /*93c0*/  LEA.HI.X.SX32 R3, R29, R27, 0x1, P1 ;  /* 0x0000001b1d037211 */ /* 0x000fe200008f0eff */
[----:B------:R-:W-:Y:S01]  /*93d0*/  IMAD R13, R13, 0x30a, RZ ;  /* 0x0000030a0d0d7824 */ /* 0x000fe200078e02ff */
[----:B------:R-:W-:Y:S02]  /*93e0*/  MOV R11, c[0x0][0x198] ;  /* 0x00006600000b7a02 */ /* 0x000fe40000000f00 */
        /* <DEDUP_REMOVED lines=8> */
[----:B------:R-:W-:Y:S01]  /*9470*/  MOV R13, c[0x0][0x198] ;  /* 0x00006600000d7a02 */ /* 0x000fe20000000f00 */
[----:B------:R-:W-:Y:S01]  /*9480*/  IMAD R10, R10, 0x30c, RZ ;  /* 0x0000030c0a0a7824 */ /* 0x000fe200078e02ff */
[-C--:B------:R-:W-:Y:S02]  /*9490*/  LEA.HI.X.SX32 R7, R11, R27.reuse, 0x1, P3 ;  /* 0x0000001b0b077211 */ /* 0x080fe400018f0eff */
[----:B------:R-:W-:Y:S01]  /*94a0*/  LEA.HI.X.SX32 R17, R29, R27, 0x1, P2 ;  /* 0x0000001b1d117211 */ /* 0x000fe200010f0eff */
[----:B------:R-:W-:Y:S01]  /*94b0*/  IMAD R13, R13, 0x30e, RZ ;  /* 0x0000030e0d0d7824 */ /* 0x000fe200078e02ff */
[----:B------:R-:W-:Y:S02]  /*94c0*/  MOV R11, c[0x0][0x198] ;  /* 0x00006600000b7a02 */ /* 0x000fe40000000f00 */
        /* <DEDUP_REMOVED lines=8> */
[----:B------:R-:W-:Y:S01]  /*9550*/  MOV R13, c[0x0][0x198] ;  /* 0x00006600000d7a02 */ /* 0x000fe20000000f00 */
[----:B------:R-:W-:Y:S01]  /*9560*/  IMAD R10, R10, 0x316, RZ ;  /* 0x000003160a0a7824 */ /* 0x000fe200078e02ff */
[-C--:B------:R-:W-:Y:S02]  /*9570*/  LEA.HI.X.SX32 R5, R11, R27.reuse, 0x1, P4 ;  /* 0x0000001b0b057211 */ /* 0x080fe400020f0eff */
[----:B------:R-:W-:Y:S01]  /*9580*/  LEA.HI.X.SX32 R15, R29, R27, 0x1, P6 ;  /* 0x0000001b1d0f7211 */ /* 0x000fe200030f0eff */
[----:B------:R-:W-:Y:S01]  /*9590*/  IMAD R13, R13, 0x318, RZ ;  /* 0x000003180d0d7824 */ /* 0x000fe200078e02ff */
[----:B------:R-:W-:Y:S01]  /*95a0*/  MOV R11, c[0x0][0x198] ;  /* 0x00006600000b7a02 */ /* 0x000fe20000000f00 */
[----:B------:R0:W-:Y:S01]  /*95b0*/  STL.64 [R1+0xf18], R2 ;  /* 0x000f180201007387 */ /* 0x0001e20000100a00 */
[----:B------:R-:W-:-:S03]  /*95c0*/  MOV R29, c[0x0][0x198] ;  /* 0x00006600001d7a02 */ /* 0x000fc60000000f00 */
[----:B------:R1:W-:Y:S01]  /*95d0*/  STL.64 [R1+0xb48], R8 ;  /* 0x000b480801007387 */ /* 0x0003e20000100a00 */
[----:B------:R-:W-:Y:S02]  /*95e0*/  IMAD R11, R11, 0x18c, RZ ;  /* 0x0000018c0b0b7824 */ /* 0x000fe400078e02ff */
[----:B------:R-:W-:Y:S01]  /*95f0*/  IMAD R29, R29, 0x18b, RZ ;  /* 0x0000018b1d1d7824 */ /* 0x000fe200078e02ff */
[-C--:B0-----:R-:W-:Y:S01]  /*9600*/  IADD3 R2, P1, R10, R26.reuse, RZ ;  /* 0x0000001a0a027210 */ /* 0x081fe20007f3e0ff */
[----:B------:R-:W-:Y:S01]  /*9610*/  IMAD.MOV.U32 R10, RZ, RZ, c[0x0][0x198] ;  /* 0x00006600ff0a7624 */ /* 0x000fe200078e00ff */
[----:B-1----:R-:W-:-:S03]  /*9620*/  IADD3 R8, P5, R13, R26, RZ ;  /* 0x0000001a0d087210 */ /* 0x002fc60007fbe0ff */
[----:B------:R-:W-:Y:S01]  /*9630*/  IMAD R10, R10, 0x31a, RZ ;  /* 0x0000031a0a0a7824 */ /* 0x000fe200078e02ff */
[----:B------:R-:W-:Y:S02]  /*9640*/  MOV R13, c[0x0][0x198] ;  /* 0x00006600000d7a02 */ /* 0x000fe40000000f00 */
[-C--:B------:R-:W-:Y:S01]  /*9650*/  LEA.HI.X.SX32 R9, R11, R27.reuse, 0x1, P5 ;  /* 0x0000001b0b097211 */ /* 0x080fe200028f0eff */
[----:B------:R0:W-:Y:S01]  /*9660*/  STL.64 [R1+0xc50], R16 ;  /* 0x000c501001007387 */ /* 0x0001e20000100a00 */
[----:B------:R-:W-:Y:S01]  /*9670*/  LEA.HI.X.SX32 R3, R29, R27, 0x1, P1 ;  /* 0x0000001b1d037211 */ /* 0x000fe200008f0eff */
[----:B------:R-:W-:Y:S01]  /*9680*/  IMAD R13, R13, 0x31c, RZ ;  /* 0x0000031c0d0d7824 */ /* 0x000fe200078e02ff */
[----:B------:R-:W-:Y:S02]  /*9690*/  MOV R11, c[0x0][0x198] ;  /* 0x00006600000b7a02 */ /* 0x000fe40000000f00 */
[----:B------:R-:W-:Y:S01]  /*96a0*/  MOV R29, c[0x0][0x198] ;  /* 0x00006600001d7a02 */ /* 0x000fe20000000f00 */
[----:B------:R1:W-:Y:S02]  /*96b0*/  STL.64 [R1+0xd50], R6 ;  /* 0x000d500601007387 */ /* 0x0003e40000100a00 */
[----:B------:R-:W-:Y:S01]  /*96c0*/  IMAD R11, R11, 0x18e, RZ ;  /* 0x0000018e0b0b7824 */ /* 0x000fe200078e02ff */
[----:B0-----:R-:W-:Y:S01]  /*96d0*/  IADD3 R16, P2, R10, R26, RZ ;  /* 0x0000001a0a107210 */ /* 0x001fe20007f5e0ff */
[----:B------:R-:W-:-:S02]  /*96e0*/  IMAD.MOV.U32 R10, RZ, RZ, c[0x0][0x198] ;  /* 0x00006600ff0a7624 */ /* 0x000fc400078e00ff */
[----:B------:R-:W-:Y:S02]  /*96f0*/  IMAD R29, R29, 0x18d, RZ ;  /* 0x0000018d1d1d7824 */ /* 0x000fe400078e02ff */
[----:B------:R-:W-:Y:S01]  /*9700*/  IMAD R10, R10, 0x31e, RZ ;  /* 0x0000031e0a0a7824 */ /* 0x000fe200078e02ff */
[----:B-1----:R-:W-:Y:S02]  /*9710*/  IADD3 R6, P3, R13, R26, RZ ;  /* 0x0000001a0d067210 */ /* 0x002fe40007f7e0ff */
[----:B------:R-:W-:Y:S01]  /*9720*/  MOV R13, c[0x0][0x198] ;  /* 0x00006600000d7a02 */ /* 0x000fe20000000f00 */
[----:B------:R0:W-:Y:S01]  /*9730*/  STL.64 [R1+0xe58], R14 ;  /* 0x000e580e01007387 */ /* 0x0001e20000100a00 */
[-C--:B------:R-:W-:Y:S02]  /*9740*/  LEA.HI.X.SX32 R7, R11, R27.reuse, 0x1, P3 ;  /* 0x0000001b0b077211 */ /* 0x080fe400018f0eff */
[----:B------:R-:W-:Y:S01]  /*9750*/  LEA.HI.X.SX32 R17, R29, R27, 0x1, P2 ;  /* 0x0000001b1d117211 */ /* 0x000fe200010f0eff */
[----:B------:R-:W-:Y:S01]  /*9760*/  IMAD R13, R13, 0x326, RZ ;  /* 0x000003260d0d7824 */ /* 0x000fe200078e02ff */
[----:B------:R-:W-:-:S02]  /*9770*/  MOV R11, c[0x0][0x198] ;  /* 0x00006600000b7a02 */ /* 0x000fc40000000f00 */
[----:B------:R-:W-:Y:S01]  /*9780*/  MOV R29, c[0x0][0x198] ;  /* 0x00006600001d7a02 */ /* 0x000fe20000000f00 */
[----:B------:R1:W-:Y:S01]  /*9790*/  STL.64 [R1+0xf20], R4 ;  /* 0x000f200401007387 */ /* 0x0003e20000100a00 */
[-C--:B0-----:R-:W-:Y:S01]  /*97a0*/  IADD3 R14, P6, R10, R26.reuse, RZ ;  /* 0x0000001a0a0e7210 */ /* 0x081fe20007fde0ff */
[----:B------:R-:W-:Y:S02]  /*97b0*/  IMAD.MOV.U32 R10, RZ, RZ, c[0x0][0x198] ;  /* 0x00006600ff0a7624 */ /* 0x000fe400078e00ff */
[----:B------:R-:W-:Y:S02]  /*97c0*/  IMAD R11, R11, 0x193, RZ ;  /* 0x000001930b0b7824 */ /* 0x000fe400078e02ff */
[----:B------:R-:W-:Y:S02]  /*97d0*/  IMAD R10, R10, 0x328, RZ ;  /* 0x000003280a0a7824 */ /* 0x000fe400078e02ff */
[----:B------:R-:W-:Y:S01]  /*97e0*/  IMAD R29, R29, 0x18f, RZ ;  /* 0x0000018f1d1d7824 */ /* 0x000fe200078e02ff */
[----:B-1----:R-:W-:-:S02]  /*97f0*/  IADD3 R4, P4, R13, R26, RZ ;  /* 0x0000001a0d047210 */ /* 0x002fc40007f9e0ff */
[----:B------:R-:W-:Y:S01]  /*9800*/  MOV R13, c[0x0][0x198] ;  /* 0x00006600000d7a02 */ /* 0x000fe20000000f00 */
[----:B------:R0:W-:Y:S01]  /*9810*/  STL.64 [R1+0xb50], R2 ;  /* 0x000b500201007387 */ /* 0x0001e20000100a00 */
[-C--:B------:R-:W-:Y:S02]  /*9820*/  LEA.HI.X.SX32 R5, R11, R27.reuse, 0x1, P4 ;  /* 0x0000001b0b057211 */ /* 0x080fe400020f0eff */
[----:B------:R-:W-:Y:S01]  /*9830*/  LEA.HI.X.SX32 R15, R29, R27, 0x1, P6 ;  /* 0x0000001b1d0f7211 */ /* 0x000fe200030f0eff */
[----:B------:R-:W-:Y:S01]  /*9840*/  IMAD R13, R13, 0x32a, RZ ;  /* 0x0000032a0d0d7824 */ /* 0x000fe200078e02ff */
[----:B------:R-:W-:Y:S02]  /*9850*/  MOV R11, c[0x0][0x198] ;  /* 0x00006600000b7a02 */ /* 0x000fe40000000f00 */
[----:B------:R-:W-:Y:S02]  /*9860*/  MOV R29, c[0x0][0x198] ;  /* 0x00006600001d7a02 */ /* 0x000fe40000000f00 */
[----:B0-----:R-:W-:Y:S01]  /*9870*/  IADD3 R2, P1, R10, R26, RZ ;  /* 0x0000001a0a027210 */ /* 0x001fe20007f3e0ff */
[----:B------:R-:W-:Y:S01]  /*9880*/  IMAD.MOV.U32 R10, RZ, RZ, c[0x0][0x198] ;  /* 0x00006600ff0a7624 */ /* 0x000fe200078e00ff */
[----:B------:R0:W-:Y:S01]  /*9890*/  STL.64 [R1+0xc58], R8 ;  /* 0x000c580801007387 */ /* 0x0001e20000100a00 */
[----:B------:R-:W-:-:S02]  /*98a0*/  IMAD R11, R11, 0x195, RZ ;  /* 0x000001950b0b7824 */ /* 0x000fc400078e02ff */
[----:B------:R-:W-:Y:S02]  /*98b0*/  IMAD R10, R10, 0x32c, RZ ;  /* 0x0000032c0a0a7824 */ /* 0x000fe400078e02ff */
[----:B------:R-:W-:Y:S01]  /*98c0*/  IMAD R29, R29, 0x194, RZ ;  /* 0x000001941d1d7824 */ /* 0x000fe200078e02ff */
[----:B------:R1:W-:Y:S01]  /*98d0*/  STL.64 [R1+0xd58], R16 ;  /* 0x000d581001007387 */ /* 0x0003e20000100a00 */
[-C--:B0-----:R-:W-:Y:S02]  /*98e0*/  IADD3 R8, P5, R13, R26.reuse, RZ ;  /* 0x0000001a0d087210 */ /* 0x081fe40007fbe0ff */
[----:B------:R-:W-:Y:S02]  /*98f0*/  MOV R13, c[0x0][0x198] ;  /* 0x00006600000d7a02 */ /* 0x000fe40000000f00 */
[-C--:B------:R-:W-:Y:S02]  /*9900*/  LEA.HI.X.SX32 R9, R11, R27.reuse, 0x1, P5 ;  /* 0x0000001b0b097211 */ /* 0x080fe400028f0eff */
[----:B-1----:R-:W-:Y:S01]  /*9910*/  IADD3 R16, P2, R10, R26, RZ ;  /* 0x0000001a0a107210 */ /* 0x002fe20007f5e0ff */
[----:B------:R-:W-:Y:S01]  /*9920*/  IMAD.MOV.U32 R10, RZ, RZ, c[0x0][0x198] ;  /* 0x00006600ff0a7624 */ /* 0x000fe200078e00ff */
[----:B------:R-:W-:Y:S01]  /*9930*/  LEA.HI.X.SX32 R3, R29, R27, 0x1, P1 ;  /* 0x0000001b1d037211 */ /* 0x000fe200008f0eff */
[----:B------:R-:W-:Y:S01]  /*9940*/  IMAD R13, R13, 0x32e, RZ ;  /* 0x0000032e0d0d7824 */ /* 0x000fe200078e02ff */
[----:B------:R-:W-:-:S02]  /*9950*/  MOV R11, c[0x0][0x198] ;  /* 0x00006600000b7a02 */ /* 0x000fc40000000f00 */
[----:B------:R-:W-:Y:S01]  /*9960*/  MOV R29, c[0x0][0x198] ;  /* 0x00006600001d7a02 */ /* 0x000fe20000000f00 */
[----:B------:R-:W-:Y:S01]  /*9970*/  IMAD R10, R10, 0x336, RZ ;  /* 0x000003360a0a7824 */ /* 0x000fe200078e02ff */
[----:B------:R0:W-:Y:S01]  /*9980*/  STL.64 [R1+0xe60], R6 ;  /* 0x000e600601007387 */ /* 0x0001e20000100a00 */
[----:B------:R-:W-:Y:S02]  /*9990*/  IMAD R11, R11, 0x197, RZ ;  /* 0x000001970b0b7824 */ /* 0x000fe400078e02ff */
[----:B------:R-:W-:Y:S01]  /*99a0*/  IMAD R29, R29, 0x196, RZ ;  /* 0x000001961d1d7824 */ /* 0x000fe200078e02ff */
[----:B------:R1:W-:Y:S01]  /*99b0*/  STL.64 [R1+0xf28], R14 ;  /* 0x000f280e01007387 */ /* 0x0003e20000100a00 */
[----:B0-----:R-:W-:-:S03]  /*99c0*/  IADD3 R6, P3, R13, R26, RZ ;  /* 0x0000001a0d067210 */ /* 0x001fc60007f7e0ff */
[----:B------:R-:W-:Y:S01]  /*99d0*/  STL.64 [R1+0xb58], R4 ;  /* 0x000b580401007387 */ /* 0x000fe20000100a00 */
[-C--:B------:R-:W-:Y:S02]  /*99e0*/  LEA.HI.X.SX32 R17, R29, R27.reuse, 0x1, P2 ;  /* 0x0000001b1d117211 */ /* 0x080fe400010f0eff */
[----:B-1----:R-:W-:Y:S01]  /*99f0*/  IADD3 R14, P6, R10, R26, RZ ;  /* 0x0000001a0a0e7210 */ /* 0x002fe20007fde0ff */
[----:B------:R-:W-:Y:S01]  /*9a00*/  IMAD.MOV.U32 R10, RZ, RZ, c[0x0][0x198] ;  /* 0x00006600ff0a7624 */ /* 0x000fe200078e00ff */
[----:B------:R-:W-:Y:S01]  /*9a10*/  LEA.HI.X.SX32 R7, R11, R27, 0x1, P3 ;  /* 0x0000001b0b077211 */ /* 0x000fe200018f0eff */
[----:B------:R0:W-:Y:S01]  /*9a20*/  STL.64 [R1+0xc60], R2 ;  /* 0x000c600201007387 */ /* 0x0001e20000100a00 */
[----:B------:R-:W-:Y:S01]  /*9a30*/  MOV R13, c[0x0][0x198] ;  /* 0x00006600000d7a02 */ /* 0x000fe20000000f00 */
[----:B------:R-:W-:Y:S02]  /*9a40*/  IMAD R10, R10, 0x33a, RZ ;  /* 0x0000033a0a0a7824 */ /* 0x000fe400078e02ff */
[----:B------:R-:W-:Y:S01]  /*9a50*/  STL.64 [R1+0xd60], R8 ;  /* 0x000d600801007387 */ /* 0x000fe20000100a00 */
[----:B------:R-:W-:Y:S01]  /*9a60*/  MOV R11, c[0x0][0x198] ;  /* 0x00006600000b7a02 */ /* 0x000fe20000000f00 */
[----:B------:R-:W-:-:S02]  /*9a70*/  IMAD R13, R13, 0x338, RZ ;  /* 0x000003380d0d7824 */ /* 0x000fc400078e02ff */
[----:B------:R-:W-:Y:S04]  /*9a80*/  STL.64 [R1+0xf30], R6 ;  /* 0x000f300601007387 */ /* 0x000fe80000100a00 */
[----:B------:R1:W-:Y:S01]  /*9a90*/  STL.64 [R1+0xe68], R16 ;  /* 0x000e681001007387 */ /* 0x0003e20000100a00 */
[-C--:B0-----:R-:W-:Y:S01]  /*9aa0*/  IADD3 R2, P1, R10, R26.reuse, RZ ;  /* 0x0000001a0a027210 */ /* 0x081fe20007f3e0ff */
[----:B------:R-:W-:Y:S01]  /*9ab0*/  IMAD.MOV.U32 R10, RZ, RZ, c[0x0][0x198] ;  /* 0x00006600ff0a7624 */ /* 0x000fe200078e00ff */
[----:B------:R-:W-:Y:S01]  /*9ac0*/  IADD3 R4, P4, R13, R26, RZ ;  /* 0x0000001a0d047210 */ /* 0x000fe20007f9e0ff */
[----:B------:R-:W-:Y:S01]  /*9ad0*/  IMAD R11, R11, 0x19c, RZ ;  /* 0x0000019c0b0b7824 */ /* 0x000fe200078e02ff */
[----:B-1----:R-:W-:Y:S01]  /*9ae0*/  MOV R17, c[0x0][0x198] ;  /* 0x0000660000117a02 */ /* 0x002fe20000000f00 */
[----:B------:R-:W-:-:S04]  /*9af0*/  IMAD R10, R10, 0x33e, RZ ;  /* 0x0000033e0a0a7824 */ /* 0x000fc800078e02ff */
[----:B------:R-:W-:Y:S01]  /*9b00*/  IMAD R17, R17, 0x19b, RZ ;  /* 0x0000019b11117824 */ /* 0x000fe200078e02ff */
[-C--:B------:R-:W-:Y:S02]  /*9b10*/  LEA.HI.X.SX32 R5, R11, R27.reuse, 0x1, P4 ;  /* 0x0000001b0b057211 */ /* 0x080fe400020f0eff */
[----:B------:R-:W-:Y:S02]  /*9b20*/  IADD3 R28, P2, R10, R26, RZ ;  /* 0x0000001a0a1c7210 */ /* 0x000fe40007f5e0ff */
[----:B------:R-:W-:Y:S01]  /*9b30*/  LEA.HI.X.SX32 R15, R17, R27, 0x1, P6 ;  /* 0x0000001b110f7211 */ /* 0x000fe200030f0eff */
[----:B------:R-:W-:Y:S01]  /*9b40*/  IMAD.MOV.U32 R10, RZ, RZ, c[0x0][0x198] ;  /* 0x00006600ff0a7624 */ /* 0x000fe200078e00ff */
[----:B------:R-:W-:Y:S01]  /*9b50*/  STL.64 [R1+0xc68], R4 ;  /* 0x000c680401007387 */ /* 0x000fe20000100a00 */
[----:B------:R-:W-:-:S03]  /*9b60*/  MOV R13, c[0x0][0x198] ;  /* 0x00006600000d7a02 */ /* 0x000fc60000000f00 */
[----:B------:R0:W-:Y:S01]  /*9b70*/  STL.64 [R1+0xb60], R14 ;  /* 0x000b600e01007387 */ /* 0x0001e20000100a00 */
[----:B------:R-:W-:Y:S02]  /*9b80*/  IMAD R10, R10, 0x348, RZ ;  /* 0x000003480a0a7824 */ /* 0x000fe400078e02ff */
[----:B------:R-:W-:-:S03]  /*9b90*/  IMAD R13, R13, 0x33c, RZ ;  /* 0x0000033c0d0d7824 */ /* 0x000fc600078e02ff */
[----:B------:R-:W-:Y:S02]  /*9ba0*/  IADD3 R16, P6, R10, R26, RZ ;  /* 0x0000001a0a107210 */ /* 0x000fe40007fde0ff */
[----:B0-----:R-:W-:Y:S01]  /*9bb0*/  MOV R15, c[0x0][0x198] ;  /* 0x00006600000f7a02 */ /* 0x001fe20000000f00 */
[----:B------:R-:W-:-:S04]  /*9bc0*/  IMAD.MOV.U32 R10, RZ, RZ, c[0x0][0x198] ;  /* 0x00006600ff0a7624 */ /* 0x000fc800078e00ff */
[----:B------:R-:W-:Y:S01]  /*9bd0*/  IMAD R15, R15, 0x19d, RZ ;  /* 0x0000019d0f0f7824 */ /* 0x000fe200078e02ff */
[-C--:B------:R-:W-:Y:S01]  /*9be0*/  IADD3 R8, P5, R13, R26.reuse, RZ ;  /* 0x0000001a0d087210 */ /* 0x080fe20007fbe0ff */
[----:B------:R-:W-:Y:S01]  /*9bf0*/  IMAD R10, R10, 0x34c, RZ ;  /* 0x0000034c0a0a7824 */ /* 0x000fe200078e02ff */
[----:B------:R-:W-:Y:S02]  /*9c00*/  MOV R13, c[0x0][0x198] ;  /* 0x00006600000d7a02 */ /* 0x000fe40000000f00 */
[----:B------:R-:W-:Y:S02]  /*9c10*/  LEA.HI.X.SX32 R3, R15, R27, 0x1, P1 ;  /* 0x0000001b0f037211 */ /* 0x000fe400008f0eff */
[----:B------:R-:W-:Y:S01]  /*9c20*/  MOV R11, c[0x0][0x198] ;  /* 0x00006600000b7a02 */ /* 0x000fe20000000f00 */
[----:B------:R-:W-:Y:S01]  /*9c30*/  IMAD R13, R13, 0x346, RZ ;  /* 0x000003460d0d7824 */ /* 0x000fe200078e02ff */
[----:B------:R-:W-:Y:S01]  /*9c40*/  MOV R15, c[0x0][0x198] ;  /* 0x00006600000f7a02 */ /* 0x000fe20000000f00 */
[----:B------:R0:W-:Y:S02]  /*9c50*/  STL.64 [R1+0xd68], R2 ;  /* 0x000d680201007387 */ /* 0x0001e40000100a00 */
[----:B------:R-:W-:Y:S01]  /*9c60*/  IMAD R11, R11, 0x19e, RZ ;  /* 0x0000019e0b0b7824 */ /* 0x000fe200078e02ff */
[-C--:B------:R-:W-:Y:S01]  /*9c70*/  IADD3 R6, P3, R13, R26.reuse, RZ ;  /* 0x0000001a0d067210 */ /* 0x080fe20007f7e0ff */
[----:B------:R-:W-:Y:S01]  /*9c80*/  IMAD R15, R15, 0x1a3, RZ ;  /* 0x000001a30f0f7824 */ /* 0x000fe200078e02ff */
[----:B0-----:R-:W-:-:S02]  /*9c90*/  IADD3 R2, P1, R10, R26, RZ ;  /* 0x0000001a0a027210 */ /* 0x001fc40007f3e0ff */
[----:B------:R-:W-:Y:S02]  /*9ca0*/  MOV R10, c[0x0][0x198] ;  /* 0x00006600000a7a02 */ /* 0x000fe40000000f00 */
[----:B------:R-:W-:-:S03]  /*9cb0*/  LEA.HI.X.SX32 R9, R11, R27, 0x1, P5 ;  /* 0x0000001b0b097211 */ /* 0x000fc600028f0eff */
[----:B------:R-:W-:Y:S01]  /*9cc0*/  IMAD R10, R10, 0x19f, RZ ;  /* 0x0000019f0a0a7824 */ /* 0x000fe200078e02ff */
[-C--:B------:R-:W-:Y:S01]  /*9cd0*/  LEA.HI.X.SX32 R7, R15, R27.reuse, 0x1, P3 ;  /* 0x0000001b0f077211 */ /* 0x080fe200018f0eff */
[----:B------:R-:W-:Y:S03]  /*9ce0*/  STL.64 [R1+0xe70], R8 ;  /* 0x000e700801007387 */ /* 0x000fe60000100a00 */
[----:B------:R-:W-:Y:S01]  /*9cf0*/  LEA.HI.X.SX32 R29, R10, R27, 0x1, P2 ;  /* 0x0000001b0a1d7211 */ /* 0x000fe200010f0eff */
[----:B------:R-:W-:Y:S04]  /*9d00*/  STL.64 [R1+0xb68], R6 ;  /* 0x000b680601007387 */ /* 0x000fe80000100a00 */
[----:B------:R0:W-:Y:S01]  /*9d10*/  STL.64 [R1+0xf38], R28 ;  /* 0x000f381c01007387 */ /* 0x0001e20000100a00 */
[----:B------:R-:W-:Y:S01]  /*9d20*/  MOV R13, c[0x0][0x198] ;  /* 0x00006600000d7a02 */ /* 0x000fe20000000f00 */
[----:B------:R-:W-:Y:S01]  /*9d30*/  IMAD.MOV.U32 R14, RZ, RZ, c[0x0][0x198] ;  /* 0x00006600ff0e7624 */ /* 0x000fe200078e00ff */
[----:B0-----:R-:W-:-:S03]  /*9d40*/  MOV R29, c[0x0][0x198] ;  /* 0x00006600001d7a02 */ /* 0x001fc60000000f00 */
[----:B------:R-:W-:Y:S02]  /*9d50*/  IMAD R13, R13, 0x34a, RZ ;  /* 0x0000034a0d0d7824 */ /* 0x000fe400078e02ff */
[----:B------:R-:W-:Y:S02]  /*9d60*/  IMAD R29, R29, 0x1a4, RZ ;  /* 0x000001a41d1d7824 */ /* 0x000fe400078e02ff */
[----:B------:R-:W-:-:S03]  /*9d70*/  IMAD R14, R14, 0x35a, RZ ;  /* 0x0000035a0e0e7824 */ /* 0x000fc600078e02ff */
[----:B------:R-:W-:Y:S02]  /*9d80*/  LEA.HI.X.SX32 R17, R29, R27, 0x1, P6 ;  /* 0x0000001b1d117211 */ /* 0x000fe400030f0eff */
[-C--:B------:R-:W-:Y:S02]  /*9d90*/  IADD3 R4, P4, R13, R26.reuse, RZ ;  /* 0x0000001a0d047210 */ /* 0x080fe40007f9e0ff */
[----:B------:R-:W-:Y:S01]  /*9da0*/  MOV R13, c[0x0][0x198] ;  /* 0x00006600000d7a02 */ /* 0x000fe20000000f00 */
[----:B------:R0:W-:Y:S01]  /*9db0*/  STL.64 [R1+0xc70], R16 ;  /* 0x000c701001007387 */ /* 0x0001e20000100a00 */
[----:B------:R-:W-:Y:S01]  /*9dc0*/  MOV R15, c[0x0][0x198] ;  /* 0x00006600000f7a02 */ /* 0x000fe20000000f00 */
[----:B------:R-:W-:Y:S01]  /*9dd0*/  IMAD.MOV.U32 R11, RZ, RZ, c[0x0][0x198] ;  /* 0x00006600ff0b7624 */ /* 0x000fe200078e00ff */
[----:B------:R-:W-:Y:S01]  /*9de0*/  MOV R29, c[0x0][0x198] ;  /* 0x00006600001d7a02 */ /* 0x000fe20000000f00 */
[----:B------:R-:W-:Y:S01]  /*9df0*/  IMAD R13, R13, 0x34e, RZ ;  /* 0x0000034e0d0d7824 */ /* 0x000fe200078e02ff */
[----:B------:R-:W-:Y:S01]  /*9e00*/  MOV R28, c[0x0][0x198] ;  /* 0x00006600001c7a02 */ /* 0x000fe20000000f00 */
[----:B------:R-:W-:Y:S01]  /*9e10*/  IMAD R11, R11, 0x356, RZ ;  /* 0x000003560b0b7824 */ /* 0x000fe200078e02ff */
[----:B0-----:R-:W-:-:S02]  /*9e20*/  IADD3 R16, P6, R14, R26, RZ ;  /* 0x0000001a0e107210 */ /* 0x001fc40007fde0ff */
[----:B------:R-:W-:Y:S01]  /*9e30*/  MOV R14, c[0x0][0x198] ;  /* 0x00006600000e7a02 */ /* 0x000fe20000000f00 */
[----:B------:R-:W-:Y:S01]  /*9e40*/  IMAD R15, R15, 0x1a5, RZ ;  /* 0x000001a50f0f7824 */ /* 0x000fe200078e02ff */
[-C--:B------:R-:W-:Y:S01]  /*9e50*/  IADD3 R8, P5, R13, R26.reuse, RZ ;  /* 0x0000001a0d087210 */ /* 0x080fe20007fbe0ff */
[----:B------:R-:W-:Y:S02]  /*9e60*/  IMAD R29, R29, 0x1a7, RZ ;  /* 0x000001a71d1d7824 */ /* 0x000fe400078e02ff */
[----:B------:R-:W-:Y:S01]  /*9e70*/  IMAD R14, R14, 0x1a6, RZ ;  /* 0x000001a60e0e7824 */ /* 0x000fe200078e02ff */
[----:B------:R-:W-:Y:S01]  /*9e80*/  IADD3 R10, P2, R11, R26, RZ ;  /* 0x0000001a0b0a7210 */ /* 0x000fe20007f5e0ff */
[----:B------:R-:W-:Y:S01]  /*9e90*/  IMAD R28, R28, 0x1ab, RZ ;  /* 0x000001ab1c1c7824 */ /* 0x000fe200078e02ff */
[-C--:B------:R-:W-:Y:S02]  /*9ea0*/  LEA.HI.X.SX32 R5, R15, R27.reuse, 0x1, P4 ;  /* 0x0000001b0f057211 */ /* 0x080fe400020f0eff */
[----:B------:R-:W-:-:S02]  /*9eb0*/  LEA.HI.X.SX32 R3, R14, R27, 0x1, P1 ;  /* 0x0000001b0e037211 */ /* 0x000fc400008f0eff */
[-C--:B------:R-:W-:Y:S01]  /*9ec0*/  LEA.HI.X.SX32 R9, R29, R27.reuse, 0x1, P5 ;  /* 0x0000001b1d097211 */ /* 0x080fe200028f0eff */
[----:B------:R-:W-:Y:S01]  /*9ed0*/  STL.64 [R1+0xd70], R4 ;  /* 0x000d700401007387 */ /* 0x000fe20000100a00 */
[----:B------:R-:W-:-:S03]  /*9ee0*/  LEA.HI.X.SX32 R11, R28, R27, 0x1, P2 ;  /* 0x0000001b1c0b7211 */ /* 0x000fc600010f0eff */
[----:B------:R0:W-:Y:S04]  /*9ef0*/  STL.64 [R1+0xe78], R2 ;  /* 0x000e780201007387 */ /* 0x0001e80000100a00 */
[----:B0-----:R-:W3:Y:S04]  /*9f00*/  LDL.LU.64 R2, [R1+0x1af8] ;  /* 0x001af80001027983 */ /* 0x001ee80000300a00 */
[----:B------:R-:W-:Y:S04]  /*9f10*/  STL.64 [R1+0xf40], R8 ;  /* 0x000f400801007387 */ /* 0x000fe80000100a00 */
[----:B------:R0:W-:Y:S04]  /*9f20*/  STL.64 [R1+0xb70], R10 ;  /* 0x000b700a01007387 */ /* 0x0001e80000100a00 */
[----:B0-----:R-:W4:Y:S01]  /*9f30*/  LDL.LU.64 R10, [R1+0x1af0] ;  /* 0x001af000010a7983 */ /* 0x001f220000300a00 */
[----:B------:R-:W-:-:S05]  /*9f40*/  MOV R13, c[0x0][0x198] ;  /* 0x00006600000d7a02 */ /* 0x000fca0000000f00 */
[----:B------:R-:W-:-:S05]  /*9f50*/  IMAD R13, R13, 0x358, RZ ;  /* 0x000003580d0d7824 */ /* 0x000fca00078e02ff */
[----:B------:R-:W-:Y:S02]  /*9f60*/  IADD3 R6, P3, R13, R26, RZ ;  /* 0x0000001a0d067210 */ /* 0x000fe40007f7e0ff */
[----:B------:R-:W-:Y:S01]  /*9f70*/  MOV R13, c[0x0][0x198] ;  /* 0x00006600000d7a02 */ /* 0x000fe20000000f00 */
[----:B------:R-:W-:-:S04]  /*9f80*/  IMAD.MOV.U32 R15, RZ, RZ, c[0x0][0x198] ;  /* 0x00006600ff0f7624 */ /* 0x000fc800078e00ff */
[----:B------:R-:W-:Y:S02]  /*9f90*/  IMAD R13, R13, 0x35c, RZ ;  /* 0x0000035c0d0d7824 */ /* 0x000fe400078e02ff */
[----:B------:R-:W-:Y:S01]  /*9fa0*/  IMAD R15, R15, 0x35e, RZ ;  /* 0x0000035e0f0f7824 */ /* 0x000fe200078e02ff */
[----:B------:R-:W-:Y:S02]  /*9fb0*/  MOV R17, c[0x0][0x198] ;  /* 0x0000660000117a02 */ /* 0x000fe40000000f00 */
[-C--:B------:R-:W-:Y:S02]  /*9fc0*/  IADD3 R4, P4, R13, R26.reuse, RZ ;  /* 0x0000001a0d047210 */ /* 0x080fe40007f9e0ff */
[----:B------:R-:W-:Y:S02]  /*9fd0*/  MOV R13, c[0x0][0x198] ;  /* 0x00006600000d7a02 */ /* 0x000fe40000000f00 */
[----:B------:R-:W-:Y:S02]  /*9fe0*/  IADD3 R14, P1, R15, R26, RZ ;  /* 0x0000001a0f0e7210 */ /* 0x000fe40007f3e0ff */
[----:B------:R-:W-:Y:S01]  /*9ff0*/  MOV R15, c[0x0][0x198] ;  /* 0x00006600000f7a02 */ /* 0x000fe20000000f00 */
[----:B------:R-:W-:-:S02]  /*a000*/  IMAD R13, R13, 0x366, RZ ;  /* 0x000003660d0d7824 */ /* 0x000fc400078e02ff */
[----:B------:R-:W-:Y:S01]  /*a010*/  IMAD R17, R17, 0x1ad, RZ ;  /* 0x000001ad11117824 */ /* 0x000fe200078e02ff */
[----:B------:R-:W-:Y:S01]  /*a020*/  MOV R29, c[0x0][0x198] ;  /* 0x00006600001d7a02 */ /* 0x000fe20000000f00 */
[----:B------:R-:W-:Y:S01]  /*a030*/  IMAD R15, R15, 0x1af, RZ ;  /* 0x000001af0f0f7824 */ /* 0x000fe200078e02ff */
[----:B------:R-:W-:Y:S02]  /*a040*/  IADD3 R8, P5, R13, R26, RZ ;  /* 0x0000001a0d087210 */ /* 0x000fe40007fbe0ff */
[-C--:B------:R-:W-:Y:S01]  /*a050*/  LEA.HI.X.SX32 R17, R17, R27.reuse, 0x1, P6 ;  /* 0x0000001b11117211 */ /* 0x080fe200030f0eff */
[----:B------:R-:W-:Y:S01]  /*a060*/  IMAD R29, R29, 0x368, RZ ;  /* 0x000003681d1d7824 */ /* 0x000fe200078e02ff */
[----:B------:R-:W-:Y:S01]  /*a070*/  LEA.HI.X.SX32 R15, R15, R27, 0x1, P1 ;  /* 0x0000001b0f0f7211 */ /* 0x000fe200008f0eff */
[----:B------:R-:W-:-:S03]  /*a080*/  IMAD.MOV.U32 R13, RZ, RZ, c[0x0][0x198] ;  /* 0x00006600ff0d7624 */ /* 0x000fc600078e00ff */
[----:B------:R-:W-:Y:S02]  /*a090*/  IADD3 R28, P2, R29, R26, RZ ;  /* 0x0000001a1d1c7210 */ /* 0x000fe40007f5e0ff */
[----:B------:R-:W-:Y:S01]  /*a0a0*/  MOV R29, c[0x0][0x198] ;  /* 0x00006600001d7a02 */ /* 0x000fe20000000f00 */
[----:B------:R-:W-:-:S04]  /*a0b0*/  IMAD R13, R13, 0x36a, RZ ;  /* 0x0000036a0d0d7824 */ /* 0x000fc800078e02ff */
[----:B------:R-:W-:-:S05]  /*a0c0*/  IMAD R29, R29, 0x1b4, RZ ;  /* 0x000001b41d1d7824 */ /* 0x000fca00078e02ff */
[-C--:B------:R-:W-:Y:S02]  /*a0d0*/  LEA.HI.X.SX32 R29, R29, R27.reuse, 0x1, P2 ;  /* 0x0000001b1d1d7211 */ /* 0x080fe400010f0eff */
[-C--:B----4-:R-:W-:Y:S02]  /*a0e0*/  LEA.HI.X.SX32 R5, R11, R27.reuse, 0x1, P4 ;  /* 0x0000001b0b057211 */ /* 0x090fe400020f0eff */
[----:B------:R-:W-:Y:S02]  /*a0f0*/  MOV R11, c[0x0][0x198] ;  /* 0x00006600000b7a02 */ /* 0x000fe40000000f00 */
[----:B------:R-:W-:-:S03]  /*a100*/  LEA.HI.X.SX32 R7, R10, R27, 0x1, P3 ;  /* 0x0000001b0a077211 */ /* 0x000fc600018f0eff */
[----:B------:R-:W-:Y:S02]  /*a110*/  IMAD R11, R11, 0x1b3, RZ ;  /* 0x000001b30b0b7824 */ /* 0x000fe400078e02ff */
[----:B------:R0:W-:Y:S03]  /*a120*/  STL.64 [R1+0xc78], R6 ;  /* 0x000c780601007387 */ /* 0x0001e60000100a00 */
[----:B------:R-:W-:Y:S01]  /*a130*/  LEA.HI.X.SX32 R9, R11, R27, 0x1, P5 ;  /* 0x0000001b0b097211 */ /* 0x000fe200028f0eff */
[----:B------:R-:W-:Y:S04]  /*a140*/  STL.64 [R1+0xd78], R16 ;  /* 0x000d781001007387 */ /* 0x000fe80000100a00 */
[----:B------:R-:W-:Y:S04]  /*a150*/  STL.64 [R1+0xe80], R4 ;  /* 0x000e800401007387 */ /* 0x000fe80000100a00 */
[----:B------:R-:W-:Y:S04]  /*a160*/  STL.64 [R1+0xf48], R14 ;  /* 0x000f480e01007387 */ /* 0x000fe80000100a00 */
[----:B------:R1:W-:Y:S01]  /*a170*/  STL.64 [R1+0xb78], R8 ;  /* 0x000b780801007387 */ /* 0x0003e20000100a00 */
[----:B0-----:R-:W-:-:S02]  /*a180*/  IADD3 R6, P3, R13, R26, RZ ;  /* 0x0000001a0d067210 */ /* 0x001fc40007f7e0ff */
[----:B-1----:R-:W-:-:S05]  /*a190*/  MOV R9, c[0x0][0x198] ;  /* 0x0000660000097a02 */ /* 0x002fca0000000f00 */
[----:B------:R-:W-:Y:S01]  /*a1a0*/  IMAD R9, R9, 0x1b5, RZ ;  /* 0x000001b509097824 */ /* 0x000fe200078e02ff */
[----:B------:R-:W-:Y:S02]  /*a1b0*/  MOV R10, c[0x0][0x198] ;  /* 0x00006600000a7a02 */ /* 0x000fe40000000f00 */
[----:B------:R-:W-:Y:S02]  /*a1c0*/  MOV R13, c[0x0][0x198] ;  /* 0x00006600000d7a02 */ /* 0x000fe40000000f00 */
[----:B------:R-:W-:Y:S01]  /*a1d0*/  LEA.HI.X.SX32 R7, R9, R27, 0x1, P3 ;  /* 0x0000001b09077211 */ /* 0x000fe200018f0eff */
[----:B------:R-:W-:Y:S01]  /*a1e0*/  STL.64 [R1+0xc80], R28 ;  /* 0x000c801c01007387 */ /* 0x000fe20000100a00 */
[----:B------:R-:W-:Y:S01]  /*a1f0*/  MOV R17, c[0x0][0x198] ;  /* 0x0000660000117a02 */ /* 0x000fe20000000f00 */
[----:B------:R-:W-:Y:S02]  /*a200*/  IMAD R10, R10, 0x36c, RZ ;  /* 0x0000036c0a0a7824 */ /* 0x000fe400078e02ff */
[----:B------:R0:W-:Y:S01]  /*a210*/  STL.64 [R1+0xd80], R6 ;  /* 0x000d800601007387 */ /* 0x0001e20000100a00 */
[----:B------:R-:W-:-:S02]  /*a220*/  IMAD R13, R13, 0x36e, RZ ;  /* 0x0000036e0d0d7824 */ /* 0x000fc400078e02ff */
[----:B------:R-:W-:Y:S01]  /*a230*/  IMAD R17, R17, 0x1b6, RZ ;  /* 0x000001b611117824 */ /* 0x000fe200078e02ff */
[-C--:B------:R-:W-:Y:S02]  /*a240*/  IADD3 R16, P6, R10, R26.reuse, RZ ;  /* 0x0000001a0a107210 */ /* 0x080fe40007fde0ff */
[----:B------:R-:W-:Y:S02]  /*a250*/  IADD3 R4, P4, R13, R26, RZ ;  /* 0x0000001a0d047210 */ /* 0x000fe40007f9e0ff */
[----:B0-----:R-:W-:-:S05]  /*a260*/  MOV R7, c[0x0][0x198] ;  /* 0x0000660000077a02 */ /* 0x001fca0000000f00 */
[----:B------:R-:W-:Y:S01]  /*a270*/  IMAD R7, R7, 0x1b7, RZ ;  /* 0x000001b707077824 */ /* 0x000fe200078e02ff */
[-C--:B------:R-:W-:Y:S02]  /*a280*/  LEA.HI.X.SX32 R17, R17, R27.reuse, 0x1, P6 ;  /* 0x0000001b11117211 */ /* 0x080fe400030f0eff */
[----:B------:R-:W-:Y:S02]  /*a290*/  MOV R10, c[0x0][0x198] ;  /* 0x00006600000a7a02 */ /* 0x000fe40000000f00 */
[----:B------:R-:W-:Y:S01]  /*a2a0*/  LEA.HI.X.SX32 R5, R7, R27, 0x1, P4 ;  /* 0x0000001b07057211 */ /* 0x000fe200020f0eff */
[----:B------:R-:W-:Y:S02]  /*a2b0*/  STL.64 [R1+0xe88], R16 ;  /* 0x000e881001007387 */ /* 0x000fe40000100a00 */
[----:B------:R-:W-:Y:S02]  /*a2c0*/  IMAD R10, R10, 0x376, RZ ;  /* 0x000003760a0a7824 */ /* 0x000fe400078e02ff */
[----:B------:R0:W-:Y:S03]  /*a2d0*/  STL.64 [R1+0xf50], R4 ;  /* 0x000f500401007387 */ /* 0x0001e60000100a00 */
[----:B------:R-:W-:-:S02]  /*a2e0*/  IADD3 R14, P1, R10, R26, RZ ;  /* 0x0000001a0a0e7210 */ /* 0x000fc40007f3e0ff */
[----:B0-----:R-:W-:-:S05]  /*a2f0*/  MOV R4, c[0x0][0x198] ;  /* 0x0000660000047a02 */ /* 0x001fca0000000f00 */
[----:B------:R-:W-:-:S05]  /*a300*/  IMAD R4, R4, 0x1bb, RZ ;  /* 0x000001bb04047824 */ /* 0x000fca00078e02ff */
[----:B------:R-:W-:-:S05]  /*a310*/  LEA.HI.X.SX32 R15, R4, R27, 0x1, P1 ;  /* 0x0000001b040f7211 */ /* 0x000fca00008f0eff */
[----:B------:R0:W-:Y:S04]  /*a320*/  STL.64 [R1+0xb80], R14 ;  /* 0x000b800e01007387 */ /* 0x0001e80000100a00 */
[----:B0-----:R-:W4:Y:S01]  /*a330*/  LDL.LU.64 R14, [R1+0x1ae8] ;  /* 0x001ae800010e7983 */ /* 0x001f220000300a00 */
[----:B------:R-:W-:-:S04]  /*a340*/  IMAD.MOV.U32 R13, RZ, RZ, c[0x0][0x198] ;  /* 0x00006600ff0d7624 */ /* 0x000fc800078e00ff */
[----:B------:R-:W-:Y:S01]  /*a350*/  IMAD R13, R13, 0x378, RZ ;  /* 0x000003780d0d7824 */ /* 0x000fe200078e02ff */
[----:B------:R-:W-:-:S04]  /*a360*/  MOV R8, c[0x0][0x198] ;  /* 0x0000660000087a02 */ /* 0x000fc80000000f00 */
[-C--:B------:R-:W-:Y:S01]  /*a370*/  IADD3 R10, P5, R13, R26.reuse, RZ ;  /* 0x0000001a0d0a7210 */ /* 0x080fe20007fbe0ff */
[----:B------:R-:W-:Y:S02]  /*a380*/  IMAD.MOV.U32 R13, RZ, RZ, c[0x0][0x198] ;  /* 0x00006600ff0d7624 */ /* 0x000fe400078e00ff */
[----:B------:R-:W-:Y:S02]  /*a390*/  IMAD R8, R8, 0x37a, RZ ;  /* 0x0000037a08087824 */ /* 0x000fe400078e02ff */
[----:B------:R-:W-:Y:S01]  /*a3a0*/  IMAD R13, R13, 0x37c, RZ ;  /* 0x0000037c0d0d7824 */ /* 0x000fe200078e02ff */
[----:B------:R-:W-:Y:S02]  /*a3b0*/  MOV R6, c[0x0][0x198] ;  /* 0x0000660000067a02 */ /* 0x000fe40000000f00 */
[-C--:B------:R-:W-:Y:S02]  /*a3c0*/  IADD3 R28, P2, R8, R26.reuse, RZ ;  /* 0x0000001a081c7210 */ /* 0x080fe40007f5e0ff */
[----:B------:R-:W-:Y:S01]  /*a3d0*/  IADD3 R8, P3, R13, R26, RZ ;  /* 0x0000001a0d087210 */ /* 0x000fe20007f7e0ff */
[----:B------:R-:W-:-:S02]  /*a3e0*/  IMAD.MOV.U32 R13, RZ, RZ, c[0x0][0x198] ;  /* 0x00006600ff0d7624 */ /* 0x000fc400078e00ff */
[----:B------:R-:W-:Y:S02]  /*a3f0*/  IMAD R6, R6, 0x37e, RZ ;  /* 0x0000037e06067824 */ /* 0x000fe400078e02ff */
[----:B------:R-:W-:Y:S02]  /*a400*/  IMAD.MOV.U32 R5, RZ, RZ, c[0x0][0x198] ;  /* 0x00006600ff057624 */ /* 0x000fe400078e00ff */
[----:B------:R-:W-:Y:S01]  /*a410*/  IMAD R13, R13, 0x386, RZ ;  /* 0x000003860d0d7824 */ /* 0x000fe200078e02ff */
[-C--:B------:R-:W-:Y:S01]  /*a420*/  IADD3 R16, P6, R6, R26.reuse, RZ ;  /* 0x0000001a06107210 */ /* 0x080fe20007fde0ff */
[----:B------:R-:W-:Y:S01]  /*a430*/  IMAD R5, R5, 0x388, RZ ;  /* 0x0000038805057824 */ /* 0x000fe200078e02ff */
[----:B------:R-:W-:Y:S01]  /*a440*/  MOV R17, c[0x0][0x198] ;  /* 0x0000660000117a02 */ /* 0x000fe20000000f00 */
[----:B------:R-:W-:Y:S01]  /*a450*/  IMAD.MOV.U32 R29, RZ, RZ, c[0x0][0x198] ;  /* 0x00006600ff1d7624 */ /* 0x000fe200078e00ff */
[----:B------:R-:W-:Y:S02]  /*a460*/  IADD3 R6, P4, R13, R26, RZ ;  /* 0x0000001a0d067210 */ /* 0x000fe40007f9e0ff */
[----:B------:R-:W-:-:S02]  /*a470*/  MOV R13, c[0x0][0x198] ;  /* 0x00006600000d7a02 */ /* 0x000fc40000000f00 */
[----:B------:R-:W-:Y:S01]  /*a480*/  IADD3 R4, P1, R5, R26, RZ ;  /* 0x0000001a05047210 */ /* 0x000fe20007f3e0ff */
[----:B------:R-:W-:Y:S01]  /*a490*/  IMAD R29, R29, 0x1bd, RZ ;  /* 0x000001bd1d1d7824 */ /* 0x000fe200078e02ff */
[----:B------:R-:W-:Y:S01]  /*a4a0*/  MOV R5, c[0x0][0x198] ;  /* 0x0000660000057a02 */ /* 0x000fe20000000f00 */
[----:B------:R-:W-:Y:S02]  /*a4b0*/  IMAD R13, R13, 0x38a, RZ ;  /* 0x0000038a0d0d7824 */ /* 0x000fe400078e02ff */
[----:B------:R-:W-:Y:S01]  /*a4c0*/  IMAD R17, R17, 0x1bf, RZ ;  /* 0x000001bf11117824 */ /* 0x000fe200078e02ff */
[----:B------:R-:W-:Y:S01]  /*a4d0*/  LEA.HI.X.SX32 R29, R29, R27, 0x1, P2 ;  /* 0x0000001b1d1d7211 */ /* 0x000fe200010f0eff */
[----:B------:R-:W-:-:S03]  /*a4e0*/  IMAD R5, R5, 0x1c4, RZ ;  /* 0x000001c405057824 */ /* 0x000fc600078e02ff */
[-C--:B------:R-:W-:Y:S02]  /*a4f0*/  LEA.HI.X.SX32 R17, R17, R27.reuse, 0x1, P6 ;  /* 0x0000001b11117211 */ /* 0x080fe400030f0eff */
[-C--:B------:R-:W-:Y:S02]  /*a500*/  LEA.HI.X.SX32 R5, R5, R27.reuse, 0x1, P1 ;  /* 0x0000001b05057211 */ /* 0x080fe400008f0eff */
[----:B----4-:R-:W-:Y:S02]  /*a510*/  LEA.HI.X.SX32 R9, R15, R27, 0x1, P3 ;  /* 0x0000001b0f097211 */ /* 0x010fe400018f0eff */
[----:B------:R-:W-:-:S05]  /*a520*/  MOV R15, c[0x0][0x198] ;  /* 0x00006600000f7a02 */ /* 0x000fca0000000f00 */
[----:B------:R-:W-:Y:S01]  /*a530*/  IMAD R15, R15, 0x1c3, RZ ;  /* 0x000001c30f0f7824 */ /* 0x000fe200078e02ff */
[----:B------:R-:W-:-:S04]  /*a540*/  LEA.HI.X.SX32 R11, R14, R27, 0x1, P5 ;  /* 0x0000001b0e0b7211 */ /* 0x000fc800028f0eff */
[----:B------:R-:W-:Y:S02]  /*a550*/  LEA.HI.X.SX32 R7, R15, R27, 0x1, P4 ;  /* 0x0000001b0f077211 */ /* 0x000fe400020f0eff */
[----:B------:R-:W-:Y:S01]  /*a560*/  MOV R15, c[0x0][0x198] ;  /* 0x00006600000f7a02 */ /* 0x000fe20000000f00 */
[----:B------:R0:W-:Y:S04]  /*a570*/  STL.64 [R1+0xc88], R10 ;  /* 0x000c880a01007387 */ /* 0x0001e80000100a00 */
[----:B------:R-:W-:Y:S01]  /*a580*/  IMAD R15, R15, 0x1c5, RZ ;  /* 0x000001c50f0f7824 */ /* 0x000fe200078e02ff */
[----:B------:R1:W-:Y:S01]  /*a590*/  STL.64 [R1+0xd88], R28 ;  /* 0x000d881c01007387 */ /* 0x0003e20000100a00 */
[----:B------:R-:W-:Y:S02]  /*a5a0*/  MOV R14, c[0x0][0x198] ;  /* 0x00006600000e7a02 */ /* 0x000fe40000000f00 */
[----:B0-----:R-:W-:Y:S01]  /*a5b0*/  IADD3 R10, P5, R13, R26, RZ ;  /* 0x0000001a0d0a7210 */ /* 0x001fe20007fbe0ff */
[----:B------:R0:W-:Y:S01]  /*a5c0*/  STL.64 [R1+0xe90], R8 ;  /* 0x000e900801007387 */ /* 0x0001e20000100a00 */
[----:B------:R-:W-:-:S02]  /*a5d0*/  MOV R13, c[0x0][0x198] ;  /* 0x00006600000d7a02 */ /* 0x000fc40000000f00 */
[----:B------:R-:W-:Y:S01]  /*a5e0*/  LEA.HI.X.SX32 R11, R15, R27, 0x1, P5 ;  /* 0x0000001b0f0b7211 */ /* 0x000fe200028f0eff */
[----:B------:R-:W-:Y:S01]  /*a5f0*/  STL.64 [R1+0xf58], R16 ;  /* 0x000f581001007387 */ /* 0x000fe20000100a00 */
[----:B-1----:R-:W-:-:S03]  /*a600*/  MOV R29, c[0x0][0x198] ;  /* 0x00006600001d7a02 */ /* 0x002fc60000000f00 */
[----:B------:R-:W-:Y:S01]  /*a610*/  STL.64 [R1+0xb88], R6 ;  /* 0x000b880601007387 */ /* 0x000fe20000100a00 */
[----:B------:R-:W-:-:S03]  /*a620*/  IMAD R14, R14, 0x38c, RZ ;  /* 0x0000038c0e0e7824 */ /* 0x000fc600078e02ff */
[----:B------:R-:W-:Y:S01]  /*a630*/  STL.64 [R1+0xc90], R4 ;  /* 0x000c900401007387 */ /* 0x000fe20000100a00 */
[----:B------:R-:W-:-:S03]  /*a640*/  IMAD R13, R13, 0x38e, RZ ;  /* 0x0000038e0d0d7824 */ /* 0x000fc600078e02ff */
[----:B------:R1:W-:Y:S01]  /*a650*/  STL.64 [R1+0xd90], R10 ;  /* 0x000d900a01007387 */ /* 0x0003e20000100a00 */
[----:B------:R-:W-:Y:S01]  /*a660*/  IMAD R29, R29, 0x1c6, RZ ;  /* 0x000001c61d1d7824 */ /* 0x000fe200078e02ff */
[-C--:B------:R-:W-:Y:S02]  /*a670*/  IADD3 R28, P2, R14, R26.reuse, RZ ;  /* 0x0000001a0e1c7210 */ /* 0x080fe40007f5e0ff */
[----:B0-----:R-:W-:Y:S02]  /*a680*/  IADD3 R8, P3, R13, R26, RZ ;  /* 0x0000001a0d087210 */ /* 0x001fe40007f7e0ff */
[----:B-1----:R-:W-:-:S05]  /*a690*/  MOV R11, c[0x0][0x198] ;  /* 0x00006600000b7a02 */ /* 0x002fca0000000f00 */
[----:B------:R-:W-:Y:S01]  /*a6a0*/  IMAD R11, R11, 0x1c7, RZ ;  /* 0x000001c70b0b7824 */ /* 0x000fe200078e02ff */
[----:B------:R-:W-:Y:S01]  /*a6b0*/  LEA.HI.X.SX32 R29, R29, R27, 0x1, P2 ;  /* 0x0000001b1d1d7211 */ /* 0x000fe200010f0eff */
[----:B------:R-:W-:-:S03]  /*a6c0*/  IMAD.MOV.U32 R14, RZ, RZ, c[0x0][0x198] ;  /* 0x00006600ff0e7624 */ /* 0x000fc600078e00ff */
[----:B------:R-:W-:Y:S01]  /*a6d0*/  LEA.HI.X.SX32 R9, R11, R27, 0x1, P3 ;  /* 0x0000001b0b097211 */ /* 0x000fe200018f0eff */
[----:B------:R-:W-:Y:S01]  /*a6e0*/  STL.64 [R1+0xe98], R28 ;  /* 0x000e981c01007387 */ /* 0x000fe20000100a00 */
[----:B------:R-:W-:-:S03]  /*a6f0*/  IMAD R14, R14, 0x396, RZ ;  /* 0x000003960e0e7824 */ /* 0x000fc600078e02ff */
[----:B------:R0:W-:Y:S02]  /*a700*/  STL.64 [R1+0xf60], R8 ;  /* 0x000f600801007387 */ /* 0x0001e40000100a00 */
[----:B------:R-:W-:Y:S02]  /*a710*/  IADD3 R16, P6, R14, R26, RZ ;  /* 0x0000001a0e107210 */ /* 0x000fe40007fde0ff */
[----:B0-----:R-:W-:-:S05]  /*a720*/  MOV R8, c[0x0][0x198] ;  /* 0x0000660000087a02 */ /* 0x001fca0000000f00 */
[----:B------:R-:W-:-:S05]  /*a730*/  IMAD R8, R8, 0x1cb, RZ ;  /* 0x000001cb08087824 */ /* 0x000fca00078e02ff */
[----:B------:R-:W-:-:S05]  /*a740*/  LEA.HI.X.SX32 R17, R8, R27, 0x1, P6 ;  /* 0x0000001b08117211 */ /* 0x000fca00030f0eff */
[----:B------:R0:W-:Y:S04]  /*a750*/  STL.64 [R1+0xb90], R16 ;  /* 0x000b901001007387 */ /* 0x0001e80000100a00 */
[----:B0-----:R-:W4:Y:S01]  /*a760*/  LDL.LU.64 R16, [R1+0x1ae0] ;  /* 0x001ae00001107983 */ /* 0x001f220000300a00 */
[----:B------:R-:W-:-:S05]  /*a770*/  MOV R13, c[0x0][0x198] ;  /* 0x00006600000d7a02 */ /* 0x000fca0000000f00 */
[----:B------:R-:W-:Y:S02]  /*a780*/  IMAD R13, R13, 0x398, RZ ;  /* 0x000003980d0d7824 */ /* 0x000fe400078e02ff */
[----:B------:R-:W-:-:S03]  /*a790*/  IMAD.MOV.U32 R14, RZ, RZ, c[0x0][0x198] ;  /* 0x00006600ff0e7624 */ /* 0x000fc600078e00ff */
[----:B------:R-:W-:Y:S02]  /*a7a0*/  IADD3 R6, P4, R13, R26, RZ ;  /* 0x0000001a0d067210 */ /* 0x000fe40007f9e0ff */
[----:B------:R-:W-:Y:S01]  /*a7b0*/  MOV R13, c[0x0][0x198] ;  /* 0x00006600000d7a02 */ /* 0x000fe20000000f00 */
[----:B------:R-:W-:-:S04]  /*a7c0*/  IMAD R14, R14, 0x39a, RZ ;  /* 0x0000039a0e0e7824 */ /* 0x000fc800078e02ff */
[----:B------:R-:W-:Y:S01]  /*a7d0*/  IMAD R13, R13, 0x39c, RZ ;  /* 0x0000039c0d0d7824 */ /* 0x000fe200078e02ff */
[----:B------:R-:W-:Y:S01]  /*a7e0*/  IADD3 R4, P1, R14, R26, RZ ;  /* 0x0000001a0e047210 */ /* 0x000fe20007f3e0ff */
[----:B------:R-:W-:-:S03]  /*a7f0*/  IMAD.MOV.U32 R10, RZ, RZ, c[0x0][0x198] ;  /* 0x00006600ff0a7624 */ /* 0x000fc600078e00ff */
[----:B------:R-:W-:Y:S02]  /*a800*/  IADD3 R14, P5, R13, R26, RZ ;  /* 0x0000001a0d0e7210 */ /* 0x000fe40007fbe0ff */
[----:B------:R-:W-:Y:S01]  /*a810*/  MOV R13, c[0x0][0x198] ;  /* 0x00006600000d7a02 */ /* 0x000fe20000000f00 */
[----:B------:R-:W-:-:S04]  /*a820*/  IMAD R10, R10, 0x39e, RZ ;  /* 0x0000039e0a0a7824 */ /* 0x000fc800078e02ff */
[----:B------:R-:W-:Y:S01]  /*a830*/  IMAD R13, R13, 0x3a6, RZ ;  /* 0x000003a60d0d7824 */ /* 0x000fe200078e02ff */
[-C--:B------:R-:W-:Y:S02]  /*a840*/  IADD3 R28, P2, R10, R26.reuse, RZ ;  /* 0x0000001a0a1c7210 */ /* 0x080fe40007f5e0ff */
[----:B------:R-:W-:Y:S02]  /*a850*/  MOV R5, c[0x0][0x198] ;  /* 0x0000660000057a02 */ /* 0x000fe40000000f00 */
[----:B------:R-:W-:Y:S01]  /*a860*/  IADD3 R10, P3, R13, R26, RZ ;  /* 0x0000001a0d0a7210 */ /* 0x000fe20007f7e0ff */
[----:B------:R-:W-:Y:S02]  /*a870*/  IMAD.MOV.U32 R13, RZ, RZ, c[0x0][0x198] ;  /* 0x00006600ff0d7624 */ /* 0x000fe400078e00ff */
[----:B------:R-:W-:Y:S02]  /*a880*/  IMAD R5, R5, 0x1cd, RZ ;  /* 0x000001cd05057824 */ /* 0x000fe400078e02ff */
[----:B------:R-:W-:Y:S01]  /*a890*/  IMAD R13, R13, 0x3aa, RZ ;  /* 0x000003aa0d0d7824 */ /* 0x000fe200078e02ff */
[----:B------:R-:W-:-:S02]  /*a8a0*/  MOV R9, c[0x0][0x198] ;  /* 0x0000660000097a02 */ /* 0x000fc40000000f00 */
[----:B------:R-:W-:Y:S02]  /*a8b0*/  LEA.HI.X.SX32 R5, R5, R27, 0x1, P1 ;  /* 0x0000001b05057211 */ /* 0x000fe400008f0eff */
[----:B------:R-:W-:Y:S01]  /*a8c0*/  MOV R29, c[0x0][0x198] ;  /* 0x00006600001d7a02 */ /* 0x000fe20000000f00 */
[----:B------:R-:W-:-:S04]  /*a8d0*/  IMAD R9, R9, 0x3a8, RZ ;  /* 0x000003a809097824 */ /* 0x000fc800078e02ff */
[----:B------:R-:W-:Y:S01]  /*a8e0*/  IMAD R29, R29, 0x1cf, RZ ;  /* 0x000001cf1d1d7824 */ /* 0x000fe200078e02ff */
[----:B------:R-:W-:Y:S02]  /*a8f0*/  IADD3 R8, P6, R9, R26, RZ ;  /* 0x0000001a09087210 */ /* 0x000fe40007fde0ff */
[----:B------:R-:W-:Y:S02]  /*a900*/  MOV R9, c[0x0][0x198] ;  /* 0x0000660000097a02 */ /* 0x000fe40000000f00 */
[----:B------:R-:W-:-:S03]  /*a910*/  LEA.HI.X.SX32 R29, R29, R27, 0x1, P2 ;  /* 0x0000001b1d1d7211 */ /* 0x000fc600010f0eff */
[----:B------:R-:W-:-:S05]  /*a920*/  IMAD R9, R9, 0x1d4, RZ ;  /* 0x000001d409097824 */ /* 0x000fca00078e02ff */
[-C--:B------:R-:W-:Y:S02]  /*a930*/  LEA.HI.X.SX32 R9, R9, R27.reuse, 0x1, P6 ;  /* 0x0000001b09097211 */ /* 0x080fe400030f0eff */
[-C--:B----4-:R-:W-:Y:S02]  /*a940*/  LEA.HI.X.SX32 R15, R17, R27.reuse, 0x1, P5 ;  /* 0x0000001b110f7211 */ /* 0x090fe400028f0eff */
[----:B------:R-:W-:Y:S02]  /*a950*/  LEA.HI.X.SX32 R7, R16, R27, 0x1, P4 ;  /* 0x0000001b10077211 */ /* 0x000fe400020f0eff */
[----:B------:R-:W-:Y:S02]  /*a960*/  MOV R17, c[0x0][0x198] ;  /* 0x0000660000117a02 */ /* 0x000fe40000000f00 */
[----:B------:R-:W-:Y:S01]  /*a970*/  MOV R16, c[0x0][0x198] ;  /* 0x0000660000107a02 */ /* 0x000fe20000000f00 */
[----:B------:R0:W-:Y:S02]  /*a980*/  STL.64 [R1+0xc98], R6 ;  /* 0x000c980601007387 */ /* 0x0001e40000100a00 */
[----:B------:R-:W-:-:S02]  /*a990*/  IMAD R17, R17, 0x1d3, RZ ;  /* 0x000001d311117824 */ /* 0x000fc400078e02ff */
[----:B------:R-:W-:Y:S01]  /*a9a0*/  IMAD R16, R16, 0x3ac, RZ ;  /* 0x000003ac10107824 */ /* 0x000fe200078e02ff */
[----:B------:R1:W-:Y:S02]  /*a9b0*/  STL.64 [R1+0xd98], R4 ;  /* 0x000d980401007387 */ /* 0x0003e40000100a00 */
[----:B------:R-:W-:Y:S02]  /*a9c0*/  LEA.HI.X.SX32 R11, R17, R27, 0x1, P3 ;  /* 0x0000001b110b7211 */ /* 0x000fe400018f0eff */
[-C--:B0-----:R-:W-:Y:S02]  /*a9d0*/  IADD3 R6, P4, R13, R26.reuse, RZ ;  /* 0x0000001a0d067210 */ /* 0x081fe40007f9e0ff */
[----:B------:R-:W-:Y:S02]  /*a9e0*/  MOV R13, c[0x0][0x198] ;  /* 0x00006600000d7a02 */ /* 0x000fe40000000f00 */
[----:B------:R-:W-:Y:S02]  /*a9f0*/  MOV R17, c[0x0][0x198] ;  /* 0x0000660000117a02 */ /* 0x000fe40000000f00 */
[----:B-1----:R-:W-:Y:S01]  /*aa00*/  IADD3 R4, P1, R16, R26, RZ ;  /* 0x0000001a10047210 */ /* 0x002fe20007f3e0ff */
[----:B------:R-:W-:Y:S01]  /*aa10*/  IMAD R13, R13, 0x3ae, RZ ;  /* 0x000003ae0d0d7824 */ /* 0x000fe200078e02ff */
[----:B------:R-:W-:Y:S01]  /*aa20*/  MOV R16, c[0x0][0x198] ;  /* 0x0000660000107a02 */ /* 0x000fe20000000f00 */
[----:B------:R0:W-:Y:S01]  /*aa30*/  STL.64 [R1+0xea0], R14 ;  /* 0x000ea00e01007387 */ /* 0x0001e20000100a00 */
[----:B------:R-:W-:-:S03]  /*aa40*/  IMAD R17, R17, 0x1d5, RZ ;  /* 0x000001d511117824 */ /* 0x000fc600078e02ff */
[----:B------:R-:W-:Y:S02]  /*aa50*/  IMAD R16, R16, 0x3b6, RZ ;  /* 0x000003b610107824 */ /* 0x000fe400078e02ff */
[----:B------:R-:W-:Y:S02]  /*aa60*/  LEA.HI.X.SX32 R7, R17, R27, 0x1, P4 ;  /* 0x0000001b11077211 */ /* 0x000fe400020f0eff */
[-C--:B0-----:R-:W-:Y:S01]  /*aa70*/  IADD3 R14, P5, R13, R26.reuse, RZ ;  /* 0x0000001a0d0e7210 */ /* 0x081fe20007fbe0ff */
[----:B------:R-:W-:Y:S01]  /*aa80*/  IMAD.MOV.U32 R13, RZ, RZ, c[0x0][0x198] ;  /* 0x00006600ff0d7624 */ /* 0x000fe200078e00ff */
[----:B------:R-:W-:Y:S01]  /*aa90*/  MOV R17, c[0x0][0x198] ;  /* 0x0000660000117a02 */ /* 0x000fe20000000f00 */
[----:B------:R0:W-:Y:S02]  /*aaa0*/  STL.64 [R1+0xf68], R28 ;  /* 0x000f681c01007387 */ /* 0x0001e40000100a00 */
[----:B------:R-:W-:Y:S02]  /*aab0*/  IMAD R13, R13, 0x3b8, RZ ;  /* 0x000003b80d0d7824 */ /* 0x000fe400078e02ff */
[----:B------:R1:W-:Y:S01]  /*aac0*/  STL.64 [R1+0xb98], R10 ;  /* 0x000b980a01007387 */ /* 0x0003e20000100a00 */
[----:B------:R-:W-:Y:S01]  /*aad0*/  IMAD R17, R17, 0x1d7, RZ ;  /* 0x000001d711117824 */ /* 0x000fe200078e02ff */
[----:B0-----:R-:W-:-:S02]  /*aae0*/  IADD3 R28, P2, R16, R26, RZ ;  /* 0x0000001a101c7210 */ /* 0x001fc40007f5e0ff */
[----:B------:R-:W-:Y:S02]  /*aaf0*/  MOV R16, c[0x0][0x198] ;  /* 0x0000660000107a02 */ /* 0x000fe40000000f00 */
[----:B-1----:R-:W-:Y:S01]  /*ab00*/  IADD3 R10, P3, R13, R26, RZ ;  /* 0x0000001a0d0a7210 */ /* 0x002fe20007f7e0ff */
[----:B------:R-:W-:Y:S01]  /*ab10*/  IMAD.MOV.U32 R13, RZ, RZ, c[0x0][0x198] ;  /* 0x00006600ff0d7624 */ /* 0x000fe200078e00ff */
[-C--:B---3--:R-:W-:Y:S01]  /*ab20*/  LEA.HI.X.SX32 R5, R2, R27.reuse, 0x1, P1 ;  /* 0x0000001b02057211 */ /* 0x088fe200008f0eff */
[----:B------:R-:W-:Y:S01]  /*ab30*/  IMAD R16, R16, 0x3ba, RZ ;  /* 0x000003ba10107824 */ /* 0x000fe200078e02ff */
[----:B------:R-:W-:Y:S01]  /*ab40*/  LEA.HI.X.SX32 R15, R17, R27, 0x1, P5 ;  /* 0x0000001b110f7211 */ /* 0x000fe200028f0eff */
[----:B------:R-:W-:Y:S01]  /*ab50*/  IMAD R13, R13, 0x3bc, RZ ;  /* 0x000003bc0d0d7824 */ /* 0x000fe200078e02ff */
[----:B------:R0:W-:Y:S01]  /*ab60*/  STL.64 [R1+0xca0], R8 ;  /* 0x000ca00801007387 */ /* 0x0001e20000100a00 */
[----:B------:R-:W-:-:S03]  /*ab70*/  MOV R2, c[0x0][0x198] ;  /* 0x0000660000027a02 */ /* 0x000fc60000000f00 */
[----:B------:R1:W-:Y:S04]  /*ab80*/  STL.64 [R1+0xda0], R6 ;  /* 0x000da00601007387 */ /* 0x0003e80000100a00 */
[----:B------:R-:W-:Y:S01]  /*ab90*/  STL.64 [R1+0xea8], R4 ;  /* 0x000ea80401007387 */ /* 0x000fe20000100a00 */
[----:B0-----:R-:W-:-:S03]  /*aba0*/  IADD3 R8, P6, R16, R26, RZ ;  /* 0x0000001a10087210 */ /* 0x001fc60007fde0ff */
[----:B------:R0:W-:Y:S01]  /*abb0*/  STL.64 [R1+0xf70], R14 ;  /* 0x000f700e01007387 */ /* 0x0001e20000100a00 */
[----:B------:R-:W-:Y:S02]  /*abc0*/  MOV R16, c[0x0][0x198] ;  /* 0x0000660000107a02 */ /* 0x000fe40000000f00 */
[----:B-1----:R-:W-:Y:S01]  /*abd0*/  IADD3 R6, P4, R13, R26, RZ ;  /* 0x0000001a0d067210 */ /* 0x002fe20007f9e0ff */
[----:B------:R-:W-:Y:S02]  /*abe0*/  IMAD.MOV.U32 R13, RZ, RZ, c[0x0][0x198] ;  /* 0x00006600ff0d7624 */ /* 0x000fe400078e00ff */
[----:B------:R-:W-:Y:S01]  /*abf0*/  IMAD R16, R16, 0x3be, RZ ;  /* 0x000003be10107824 */ /* 0x000fe200078e02ff */
[----:B--2---:R-:W-:Y:S01]  /*ac00*/  LEA.HI.X.SX32 R11, R20, R27, 0x1, P3 ;  /* 0x0000001b140b7211 */ /* 0x004fe200018f0eff */
[----:B------:R-:W-:Y:S02]  /*ac10*/  IMAD R13, R13, 0x3c6, RZ ;  /* 0x000003c60d0d7824 */ /* 0x000fe400078e02ff */
[----:B0-----:R-:W-:Y:S01]  /*ac20*/  IMAD.MOV.U32 R14, RZ, RZ, c[0x0][0x198] ;  /* 0x00006600ff0e7624 */ /* 0x001fe200078e00ff */
[----:B------:R-:W-:Y:S01]  /*ac30*/  MOV R20, c[0x0][0x198] ;  /* 0x0000660000147a02 */ /* 0x000fe20000000f00 */
[----:B------:R-:W-:-:S02]  /*ac40*/  IMAD R2, R2, 0x1dd, RZ ;  /* 0x000001dd02027824 */ /* 0x000fc400078e02ff */
[----:B------:R-:W-:Y:S01]  /*ac50*/  IMAD R14, R14, 0x1db, RZ ;  /* 0x000001db0e0e7824 */ /* 0x000fe200078e02ff */
[-C--:B------:R-:W-:Y:S02]  /*ac60*/  IADD3 R4, P1, R16, R26.reuse, RZ ;  /* 0x0000001a10047210 */ /* 0x080fe40007f3e0ff */
[----:B------:R-:W-:Y:S02]  /*ac70*/  IADD3 R16, P5, R13, R26, RZ ;  /* 0x0000001a0d107210 */ /* 0x000fe40007fbe0ff */
[-C--:B------:R-:W-:Y:S01]  /*ac80*/  LEA.HI.X.SX32 R29, R14, R27.reuse, 0x1, P2 ;  /* 0x0000001b0e1d7211 */ /* 0x080fe200010f0eff */
[----:B------:R-:W-:Y:S01]  /*ac90*/  IMAD R20, R20, 0x3cc, RZ ;  /* 0x000003cc14147824 */ /* 0x000fe200078e02ff */
[----:B------:R-:W-:Y:S02]  /*aca0*/  MOV R13, c[0x0][0x198] ;  /* 0x00006600000d7a02 */ /* 0x000fe40000000f00 */
[----:B------:R-:W-:Y:S01]  /*acb0*/  LEA.HI.X.SX32 R9, R2, R27, 0x1, P6 ;  /* 0x0000001b02097211 */ /* 0x000fe200030f0eff */
[----:B------:R-:W-:Y:S01]  /*acc0*/  IMAD.MOV.U32 R2, RZ, RZ, c[0x0][0x198] ;  /* 0x00006600ff027624 */ /* 0x000fe200078e00ff */
[----:B------:R0:W-:Y:S01]  /*acd0*/  STL.64 [R1+0xca8], R10 ;  /* 0x000ca80a01007387 */ /* 0x0001e20000100a00 */
[----:B------:R-:W-:-:S03]  /*ace0*/  IMAD R13, R13, 0x3ca, RZ ;  /* 0x000003ca0d0d7824 */ /* 0x000fc600078e02ff */
[----:B------:R-:W-:Y:S01]  /*acf0*/  STL.64 [R1+0xba0], R28 ;  /* 0x000ba01c01007387 */ /* 0x000fe20000100a00 */
[----:B------:R-:W-:-:S03]  /*ad00*/  IMAD R2, R2, 0x1df, RZ ;  /* 0x000001df02027824 */ /* 0x000fc600078e02ff */
[----:B------:R1:W-:Y:S01]  /*ad10*/  STL.64 [R1+0xda8], R8 ;  /* 0x000da80801007387 */ /* 0x0003e20000100a00 */
[----:B------:R-:W-:Y:S02]  /*ad20*/  MOV R15, c[0x0][0x198] ;  /* 0x00006600000f7a02 */ /* 0x000fe40000000f00 */
[----:B------:R-:W-:Y:S02]  /*ad30*/  LEA.HI.X.SX32 R7, R21, R27, 0x1, P4 ;  /* 0x0000001b15077211 */ /* 0x000fe400020f0eff */
[-C--:B0-----:R-:W-:Y:S01]  /*ad40*/  IADD3 R10, P3, R13, R26.reuse, RZ ;  /* 0x0000001a0d0a7210 */ /* 0x081fe20007f7e0ff */
[----:B------:R-:W-:Y:S01]  /*ad50*/  IMAD.MOV.U32 R13, RZ, RZ, c[0x0][0x198] ;  /* 0x00006600ff0d7624 */ /* 0x000fe200078e00ff */
[----:B------:R-:W-:Y:S02]  /*ad60*/  MOV R21, c[0x0][0x198] ;  /* 0x0000660000157a02 */ /* 0x000fe40000000f00 */
[----:B-1----:R-:W-:Y:S02]  /*ad70*/  IADD3 R8, P6, R20, R26, RZ ;  /* 0x0000001a14087210 */ /* 0x002fe40007fde0ff */
[----:B------:R-:W-:-:S02]  /*ad80*/  MOV R20, c[0x0][0x198] ;  /* 0x0000660000147a02 */ /* 0x000fc40000000f00 */
[----:B------:R-:W-:Y:S01]  /*ad90*/  LEA.HI.X.SX32 R5, R2, R27, 0x1, P1 ;  /* 0x0000001b02057211 */ /* 0x000fe200008f0eff */
[----:B------:R-:W-:Y:S02]  /*ada0*/  IMAD R15, R15, 0x3c8, RZ ;  /* 0x000003c80f0f7824 */ /* 0x000fe400078e02ff */
[----:B------:R-:W-:Y:S01]  /*adb0*/  IMAD R20, R20, 0x3d6, RZ ;  /* 0x000003d614147824 */ /* 0x000fe200078e02ff */
[----:B------:R0:W-:Y:S01]  /*adc0*/  STL.64 [R1+0xeb0], R6 ;  /* 0x000eb00601007387 */ /* 0x0001e20000100a00 */
[----:B------:R-:W-:Y:S02]  /*add0*/  IMAD R13, R13, 0x3ce, RZ ;  /* 0x000003ce0d0d7824 */ /* 0x000fe400078e02ff */
[----:B------:R-:W-:Y:S01]  /*ade0*/  IMAD R21, R21, 0x1e3, RZ ;  /* 0x000001e315157824 */ /* 0x000fe200078e02ff */
[----:B------:R1:W-:Y:S01]  /*adf0*/  STL.64 [R1+0xf78], R4 ;  /* 0x000f780401007387 */ /* 0x0003e20000100a00 */
[----:B------:R-:W-:-:S03]  /*ae00*/  IADD3 R14, P2, R15, R26, RZ ;  /* 0x0000001a0f0e7210 */ /* 0x000fc60007f5e0ff */
[----:B------:R-:W-:Y:S02]  /*ae10*/  LEA.HI.X.SX32 R17, R21, R27, 0x1, P5 ;  /* 0x0000001b15117211 */ /* 0x000fe400028f0eff */
[----:B------:R-:W-:Y:S02]  /*ae20*/  MOV R21, c[0x0][0x198] ;  /* 0x0000660000157a02 */ /* 0x000fe40000000f00 */
[-C--:B0-----:R-:W-:Y:S02]  /*ae30*/  IADD3 R6, P4, R13, R26.reuse, RZ ;  /* 0x0000001a0d067210 */ /* 0x081fe40007f9e0ff */
[----:B-1----:R-:W-:Y:S02]  /*ae40*/  IADD3 R4, P1, R20, R26, RZ ;  /* 0x0000001a14047210 */ /* 0x002fe40007f3e0ff */
[----:B------:R-:W-:Y:S02]  /*ae50*/  MOV R20, c[0x0][0x198] ;  /* 0x0000660000147a02 */ /* 0x000fe40000000f00 */
[----:B------:R-:W-:-:S02]  /*ae60*/  MOV R13, c[0x0][0x198] ;  /* 0x00006600000d7a02 */ /* 0x000fc40000000f00 */
[-C--:B------:R-:W-:Y:S01]  /*ae70*/  LEA.HI.X.SX32 R15, R18, R27.reuse, 0x1, P2 ;  /* 0x0000001b120f7211 */ /* 0x080fe200010f0eff */
[----:B------:R-:W-:Y:S01]  /*ae80*/  IMAD R20, R20, 0x3da, RZ ;  /* 0x000003da14147824 */ /* 0x000fe200078e02ff */
[----:B------:R0:W-:Y:S01]  /*ae90*/  STL.64 [R1+0xba8], R16 ;  /* 0x000ba81001007387 */ /* 0x0001e20000100a00 */
[----:B------:R-:W-:Y:S02]  /*aea0*/  IMAD R13, R13, 0x3d8, RZ ;  /* 0x000003d80d0d7824 */ /* 0x000fe400078e02ff */
[----:B------:R-:W-:Y:S01]  /*aeb0*/  IMAD R21, R21, 0x1e5, RZ ;  /* 0x000001e515157824 */ /* 0x000fe200078e02ff */
[----:B------:R1:W-:Y:S01]  /*aec0*/  STL.64 [R1+0xcb0], R14 ;  /* 0x000cb00e01007387 */ /* 0x0003e20000100a00 */
[----:B------:R-:W-:-:S03]  /*aed0*/  LEA.HI.X.SX32 R9, R19, R27, 0x1, P6 ;  /* 0x0000001b13097211 */ /* 0x000fc600030f0eff */
[----:B------:R-:W-:Y:S02]  /*aee0*/  LEA.HI.X.SX32 R11, R21, R27, 0x1, P3 ;  /* 0x0000001b150b7211 */ /* 0x000fe400018f0eff */
[-C--:B0-----:R-:W-:Y:S02]  /*aef0*/  IADD3 R16, P5, R13, R26.reuse, RZ ;  /* 0x0000001a0d107210 */ /* 0x081fe40007fbe0ff */
[----:B-1----:R-:W-:Y:S02]  /*af00*/  IADD3 R14, P2, R20, R26, RZ ;  /* 0x0000001a140e7210 */ /* 0x002fe40007f5e0ff */
[----:B------:R-:W-:Y:S02]  /*af10*/  MOV R20, c[0x0][0x198] ;  /* 0x0000660000147a02 */ /* 0x000fe40000000f00 */
[----:B------:R-:W-:Y:S02]  /*af20*/  MOV R13, c[0x0][0x198] ;  /* 0x00006600000d7a02 */ /* 0x000fe40000000f00 */
[----:B------:R-:W-:Y:S01]  /*af30*/  MOV R21, c[0x0][0x198] ;  /* 0x0000660000157a02 */ /* 0x000fe20000000f00 */
[----:B------:R-:W-:Y:S01]  /*af40*/  IMAD R20, R20, 0x3de, RZ ;  /* 0x000003de14147824 */ /* 0x000fe200078e02ff */
[----:B------:R0:W-:Y:S01]  /*af50*/  STL.64 [R1+0xdb0], R10 ;  /* 0x000db00a01007387 */ /* 0x0001e20000100a00 */
[----:B------:R-:W-:-:S02]  /*af60*/  IMAD R13, R13, 0x3dc, RZ ;  /* 0x000003dc0d0d7824 */ /* 0x000fc400078e02ff */
[----:B------:R-:W-:Y:S01]  /*af70*/  IMAD R21, R21, 0x1e7, RZ ;  /* 0x000001e715157824 */ /* 0x000fe200078e02ff */
[----:B------:R1:W-:Y:S04]  /*af80*/  STL.64 [R1+0xeb8], R8 ;  /* 0x000eb80801007387 */ /* 0x0003e80000100a00 */
[----:B------:R-:W-:Y:S02]  /*af90*/  LEA.HI.X.SX32 R7, R21, R27, 0x1, P4 ;  /* 0x0000001b15077211 */ /* 0x000fe400020f0eff */
[-C--:B0-----:R-:W-:Y:S02]  /*afa0*/  IADD3 R10, P3, R13, R26.reuse, RZ ;  /* 0x0000001a0d0a7210 */ /* 0x081fe40007f7e0ff */
[----:B-1----:R-:W-:Y:S01]  /*afb0*/  IADD3 R8, P6, R20, R26, RZ ;  /* 0x0000001a14087210 */ /* 0x002fe20007fde0ff */
[----:B------:R-:W-:-:S02]  /*afc0*/  IMAD.MOV.U32 R20, RZ, RZ, c[0x0][0x198] ;  /* 0x00006600ff147624 */ /* 0x000fc400078e00ff */
[----:B------:R-:W-:Y:S01]  /*afd0*/  IMAD.MOV.U32 R13, RZ, RZ, c[0x0][0x198] ;  /* 0x00006600ff0d7624 */ /* 0x000fe200078e00ff */
[----:B------:R-:W-:Y:S01]  /*afe0*/  MOV R21, c[0x0][0x198] ;  /* 0x0000660000157a02 */ /* 0x000fe20000000f00 */
[----:B------:R-:W-:Y:S02]  /*aff0*/  IMAD R20, R20, 0x1eb, RZ ;  /* 0x000001eb14147824 */ /* 0x000fe400078e02ff */
[----:B------:R-:W-:Y:S01]  /*b000*/  IMAD R13, R13, 0x3e6, RZ ;  /* 0x000003e60d0d7824 */ /* 0x000fe200078e02ff */
[----:B------:R0:W-:Y:S01]  /*b010*/  STL.64 [R1+0xf80], R6 ;  /* 0x000f800601007387 */ /* 0x0001e20000100a00 */
[----:B------:R-:W-:Y:S01]  /*b020*/  IMAD R21, R21, 0x3e8, RZ ;  /* 0x000003e815157824 */ /* 0x000fe200078e02ff */
[-C--:B------:R-:W-:Y:S02]  /*b030*/  LEA.HI.X.SX32 R5, R20, R27.reuse, 0x1, P1 ;  /* 0x0000001b14057211 */ /* 0x080fe400008f0eff */
[----:B------:R-:W-:-:S03]  /*b040*/  LEA.HI.X.SX32 R17, R23, R27, 0x1, P5 ;  /* 0x0000001b17117211 */ /* 0x000fc600028f0eff */
[----:B------:R1:W-:Y:S01]  /*b050*/  STL.64 [R1+0xbb0], R4 ;  /* 0x000bb00401007387 */ /* 0x0003e20000100a00 */
[-C--:B0-----:R-:W-:Y:S02]  /*b060*/  IADD3 R6, P4, R13, R26.reuse, RZ ;  /* 0x0000001a0d067210 */ /* 0x081fe40007f9e0ff */
[----:B------:R-:W-:Y:S02]  /*b070*/  MOV R13, c[0x0][0x198] ;  /* 0x00006600000d7a02 */ /* 0x000fe40000000f00 */
[----:B-1----:R-:W-:Y:S02]  /*b080*/  IADD3 R4, P1, R21, R26, RZ ;  /* 0x0000001a15047210 */ /* 0x002fe40007f3e0ff */
[----:B------:R-:W-:Y:S01]  /*b090*/  MOV R21, c[0x0][0x198] ;  /* 0x0000660000157a02 */ /* 0x000fe20000000f00 */
[----:B------:R-:W-:Y:S01]  /*b0a0*/  IMAD R13, R13, 0x3ea, RZ ;  /* 0x000003ea0d0d7824 */ /* 0x000fe200078e02ff */
[----:B------:R0:W-:Y:S03]  /*b0b0*/  STL.64 [R1+0xcb8], R16 ;  /* 0x000cb81001007387 */ /* 0x0001e60000100a00 */
[----:B------:R-:W-:Y:S01]  /*b0c0*/  IMAD R21, R21, 0x1ed, RZ ;  /* 0x000001ed15157824 */ /* 0x000fe200078e02ff */
[----:B------:R-:W-:-:S02]  /*b0d0*/  LEA.HI.X.SX32 R11, R24, R27, 0x1, P3 ;  /* 0x0000001b180b7211 */ /* 0x000fc400018f0eff */
[----:B------:R-:W-:Y:S02]  /*b0e0*/  MOV R24, c[0x0][0x198] ;  /* 0x0000660000187a02 */ /* 0x000fe40000000f00 */
[----:B------:R-:W-:Y:S02]  /*b0f0*/  LEA.HI.X.SX32 R15, R21, R27, 0x1, P2 ;  /* 0x0000001b150f7211 */ /* 0x000fe400010f0eff */
[----:B0-----:R-:W-:Y:S01]  /*b100*/  IADD3 R16, P5, R13, R26, RZ ;  /* 0x0000001a0d107210 */ /* 0x001fe20007fbe0ff */
[----:B------:R-:W-:Y:S02]  /*b110*/  IMAD.MOV.U32 R13, RZ, RZ, c[0x0][0x198] ;  /* 0x00006600ff0d7624 */ /* 0x000fe400078e00ff */
[----:B------:R-:W-:Y:S02]  /*b120*/  IMAD.MOV.U32 R21, RZ, RZ, c[0x0][0x198] ;  /* 0x00006600ff157624 */ /* 0x000fe400078e00ff */
[----:B------:R-:W-:Y:S01]  /*b130*/  IMAD R13, R13, 0x3ee, RZ ;  /* 0x000003ee0d0d7824 */ /* 0x000fe200078e02ff */
[----:B------:R-:W-:Y:S01]  /*b140*/  STL.64 [R1+0xdb8], R14 ;  /* 0x000db80e01007387 */ /* 0x000fe20000100a00 */
[----:B------:R-:W-:-:S02]  /*b150*/  IMAD R21, R21, 0x1ef, RZ ;  /* 0x000001ef15157824 */ /* 0x000fc400078e02ff */
[----:B------:R-:W-:Y:S01]  /*b160*/  IMAD R24, R24, 0x1f3, RZ ;  /* 0x000001f318187824 */ /* 0x000fe200078e02ff */
[----:B------:R0:W-:Y:S02]  /*b170*/  STL.64 [R1+0xec0], R10 ;  /* 0x000ec00a01007387 */ /* 0x0001e40000100a00 */
        /* <DEDUP_REMOVED lines=8> */
[----:B------:R-:W-:Y:S01]  /*b200*/  MOV R24, c[0x0][0x198] ;  /* 0x0000660000187a02 */ /* 0x000fe20000000f00 */
[----:B------:R-:W-:-:S04]  /*b210*/  IMAD R23, R23, 0x3ec, RZ ;  /* 0x000003ec17177824 */ /* 0x000fc800078e02ff */
[----:B------:R-:W-:Y:S01]  /*b220*/  IMAD R24, R24, 0x1f5, RZ ;  /* 0x000001f518187824 */ /* 0x000fe200078e02ff */
[-C--:B0-----:R-:W-:Y:S02]  /*b230*/  IADD3 R6, P4, R13, R26.reuse, RZ ;  /* 0x0000001a0d067210 */ /* 0x081fe40007f9e0ff */
[----:B------:R-:W-:Y:S02]  /*b240*/  MOV R13, c[0x0][0x198] ;  /* 0x00006600000d7a02 */ /* 0x000fe40000000f00 */
[----:B------:R-:W-:-:S03]  /*b250*/  IADD3 R14, P2, R23, R26, RZ ;  /* 0x0000001a170e7210 */ /* 0x000fc60007f5e0ff */
[----:B------:R-:W-:Y:S01]  /*b260*/  IMAD R13, R13, 0x3fc, RZ ;  /* 0x000003fc0d0d7824 */ /* 0x000fe200078e02ff */
[----:B------:R-:W-:Y:S02]  /*b270*/  MOV R23, c[0x0][0x198] ;  /* 0x0000660000177a02 */ /* 0x000fe40000000f00 */
[-C--:B------:R-:W-:Y:S02]  /*b280*/  LEA.HI.X.SX32 R17, R24, R27.reuse, 0x1, P5 ;  /* 0x0000001b18117211 */ /* 0x080fe400028f0eff */
[----:B------:R-:W-:Y:S01]  /*b290*/  IADD3 R2, P5, R13, R26, RZ ;  /* 0x0000001a0d027210 */ /* 0x000fe20007fbe0ff */
[----:B------:R-:W-:Y:S01]  /*b2a0*/  IMAD.MOV.U32 R13, RZ, RZ, c[0x0][0x198] ;  /* 0x00006600ff0d7624 */ /* 0x000fe200078e00ff */
[-C--:B------:R-:W-:Y:S01]  /*b2b0*/  LEA.HI.X.SX32 R15, R25, R27.reuse, 0x1, P2 ;  /* 0x0000001b190f7211 */ /* 0x080fe200010f0eff */
[----:B------:R-:W-:Y:S01]  /*b2c0*/  IMAD R23, R23, 0x3f6, RZ ;  /* 0x000003f617177824 */ /* 0x000fe200078e02ff */
[----:B------:R-:W-:Y:S01]  /*b2d0*/  MOV R25, c[0x0][0x198] ;  /* 0x0000660000197a02 */ /* 0x000fe20000000f00 */
[----:B------:R-:W-:Y:S01]  /*b2e0*/  IMAD R13, R13, 0x1f7, RZ ;  /* 0x000001f70d0d7824 */ /* 0x000fe200078e02ff */
[----:B------:R-:W-:-:S02]  /*b2f0*/  LEA.HI.X.SX32 R5, R22, R27, 0x1, P1 ;  /* 0x0000001b16057211 */ /* 0x000fc400008f0eff */
[----:B------:R-:W-:Y:S01]  /*b300*/  IADD3 R8, P6, R23, R26, RZ ;  /* 0x0000001a17087210 */ /* 0x000fe20007fde0ff */
[----:B------:R-:W-:Y:S01]  /*b310*/  IMAD R25, R25, 0x1fb, RZ ;  /* 0x000001fb19197824 */ /* 0x000fe200078e02ff */
[-C--:B------:R-:W-:Y:S01]  /*b320*/  LEA.HI.X.SX32 R11, R13, R27.reuse, 0x1, P3 ;  /* 0x0000001b0d0b7211 */ /* 0x080fe200018f0eff */
[----:B------:R-:W-:Y:S03]  /*b330*/  STL.64 [R1+0xcc0], R4 ;  /* 0x000cc00401007387 */ /* 0x000fe60000100a00 */
[-C--:B------:R-:W-:Y:S01]  /*b340*/  LEA.HI.X.SX32 R9, R25, R27.reuse, 0x1, P6 ;  /* 0x0000001b19097211 */ /* 0x080fe200030f0eff */
[----:B------:R-:W-:Y:S04]  /*b350*/  STL.64 [R1+0xdc0], R16 ;  /* 0x000dc01001007387 */ /* 0x000fe80000100a00 */
[----:B------:R-:W-:Y:S04]  /*b360*/  STL.64 [R1+0xec8], R14 ;  /* 0x000ec80e01007387 */ /* 0x000fe80000100a00 */
[----:B------:R-:W-:Y:S04]  /*b370*/  STL.64 [R1+0xf90], R10 ;  /* 0x000f900a01007387 */ /* 0x000fe80000100a00 */
[----:B------:R-:W-:Y:S04]  /*b380*/  STL [R1+0xed0], R2 ;  /* 0x000ed00201007387 */ /* 0x000fe80000100800 */
[----:B------:R-:W-:Y:S04]  /*b390*/  STL.64 [R1+0xbc0], R8 ;  /* 0x000bc00801007387 */ /* 0x000fe80000100a00 */
[----:B------:R-:W2:Y:S01]  /*b3a0*/  LDL.LU.64 R28, [R1+0x8e8] ;  /* 0x0008e800011c7983 */ /* 0x000ea20000300a00 */
[----:B------:R-:W-:-:S02]  /*b3b0*/  LEA.HI.X.SX32 R7, R12, R27, 0x1, P4 ;  /* 0x0000001b0c077211 */ /* 0x000fc400020f0eff */
[----:B------:R-:W-:Y:S02]  /*b3c0*/  MOV R23, c[0x0][0x198] ;  /* 0x0000660000177a02 */ /* 0x000fe40000000f00 */
[----:B------:R-:W-:-:S03]  /*b3d0*/  MOV R13, c[0x0][0x198] ;  /* 0x00006600000d7a02 */ /* 0x000fc60000000f00 */
[----:B------:R-:W-:Y:S01]  /*b3e0*/  IMAD R23, R23, 0x3fa, RZ ;  /* 0x000003fa17177824 */ /* 0x000fe200078e02ff */
[----:B--2---:R0:W-:Y:S04]  /*b3f0*/  STL.64 [R1+0x1a60], R28 ;  /* 0x001a601c01007387 */ /* 0x0041e80000100a00 */
[----:B------:R-:W-:Y:S04]  /*b400*/  STL.64 [R1+0xcc8], R6 ;  /* 0x000cc80601007387 */ /* 0x000fe80000100a00 */
[----:B0-----:R-:W2:Y:S01]  /*b410*/  LDL.LU.64 R28, [R1+0x3d0] ;  /* 0x0003d000011c7983 */ /* 0x001ea20000300a00 */
[----:B------:R-:W-:Y:S01]  /*b420*/  IMAD R13, R13, 0x1fd, RZ ;  /* 0x000001fd0d0d7824 */ /* 0x000fe200078e02ff */
[----:B------:R-:W-:-:S04]  /*b430*/  IADD3 R4, P1, R23, R26, RZ ;  /* 0x0000001a17047210 */ /* 0x000fc80007f3e0ff */
[----:B------:R-:W-:-:S05]  /*b440*/  LEA.HI.X.SX32 R5, R13, R27, 0x1, P1 ;  /* 0x0000001b0d057211 */ /* 0x000fca00008f0eff */
[----:B------:R-:W-:Y:S04]  /*b450*/  STL.64 [R1+0xdc8], R4 ;  /* 0x000dc80401007387 */ /* 0x000fe80000100a00 */
[----:B--2---:R0:W-:Y:S04]  /*b460*/  STL.64 [R1+0x1a68], R28 ;  /* 0x001a681c01007387 */ /* 0x0041e80000100a00 */
[----:B0-----:R-:W2:Y:S04]  /*b470*/  LDL.LU.64 R28, [R1+0x700] ;  /* 0x00070000011c7983 */ /* 0x001ea80000300a00 */
        /* <DEDUP_REMOVED lines=26> */
[----:B--2---:R0:W-:Y:S02]  /*b620*/  STL.64 [R1+0x1ad8], R28 ;  /* 0x001ad81c01007387 */ /* 0x0041e40000100a00 */
[----:B0-----:R-:W-:Y:S01]  /*b630*/  MOV R28, R2 ;  /* 0x00000002001c7202 */ /* 0x001fe20000000f00 */
[----:B------:R-:W-:-:S02]  /*b640*/  IMAD.MOV.U32 R29, RZ, RZ, R3 ;  /* 0x000000ffff1d7224 */ /* 0x000fc400078e0003 */
[----:B------:R-:W2:Y:S04]  /*b650*/  LDL.LU.64 R2, [R1+0x6e8] ;  /* 0x0006e80001027983 */ /* 0x000ea80000300a00 */
[----:B------:R-:W3:Y:S04]  /*b660*/  LDL.LU.64 R4, [R1+0x3b8] ;  /* 0x0003b80001047983 */ /* 0x000ee80000300a00 */
[----:B------:R-:W4:Y:S04]  /*b670*/  LDL.LU.64 R6, [R1+0xac8] ;  /* 0x000ac80001067983 */ /* 0x000f280000300a00 */
[----:B------:R-:W5:Y:S01]  /*b680*/  LDL.LU.64 R8, [R1+0xa80] ;  /* 0x000a800001087983 */ /* 0x000f620000300a00 */
[----:B------:R-:W-:-:S03]  /*b690*/  LEA.HI.X.SX32 R29, R0, R27, 0x1, P5 ;  /* 0x0000001b001d7211 */ /* 0x000fc600028f0eff */
[----:B------:R-:W2:Y:S04]  /*b6a0*/  LDL.LU.64 R10, [R1+0x9f0] ;  /* 0x0009f000010a7983 */ /* 0x000ea80000300a00 */
[----:B------:R-:W2:Y:S04]  /*b6b0*/  LDL.LU.64 R14, [R1+0x8d8] ;  /* 0x0008d800010e7983 */ /* 0x000ea80000300a00 */
[----:B------:R-:W3:Y:S04]  /*b6c0*/  LDL.LU.64 R16, [R1+0x6c8] ;  /* 0x0006c80001107983 */ /* 0x000ee80000300a00 */
[----:B------:R-:W3:Y:S04]  /*b6d0*/  LDL.LU.64 R18, [R1+0x3a0] ;  /* 0x0003a00001127983 */ /* 0x000ee80000300a00 */
[----:B------:R-:W3:Y:S04]  /*b6e0*/  LDL.LU.64 R20, [R1+0x9e8] ;  /* 0x0009e80001147983 */ /* 0x000ee80000300a00 */
[----:B------:R-:W3:Y:S04]  /*b6f0*/  LDL.LU.64 R22, [R1+0x8c8] ;  /* 0x0008c80001167983 */ /* 0x000ee80000300a00 */
[----:B------:R-:W3:Y:S04]  /*b700*/  LDL.LU.64 R24, [R1+0x6b0] ;  /* 0x0006b00001187983 */ /* 0x000ee80000300a00 */
[----:B------:R-:W3:Y:S04]  /*b710*/  LDL.LU.64 R12, [R1+0x388] ;  /* 0x00038800010c7983 */ /* 0x000ee80000300a00 */
[----:B------:R0:W-:Y:S04]  /*b720*/  STL [R1+0xed4], R29 ;  /* 0x000ed41d01007387 */ /* 0x0001e80000100800 */
[----:B------:R1:W3:Y:S04]  /*b730*/  LDG.E.U16 R0, [R26.64] ;  /* 0x000000041a007981 */ /* 0x0002e8000c1e1500 */
[----:B0-----:R-:W4:Y:S04]  /*b740*/  LDL.LU.64 R28, [R1+0x1ad8] ;  /* 0x001ad800011c7983 */ /* 0x001f280000300a00 */
[----:B-1----:R-:W4:Y:S04]  /*b750*/  LDL.LU.64 R26, [R1+0x9f8] ;  /* 0x0009f800011a7983 */ /* 0x002f280000300a00 */
[----:B-----5:R2:W5:Y:S04]  /*b760*/  LDG.E.U16 R9, [R8.64] ;  /* 0x0000000408097981 */ /* 0x020568000c1e1500 */
[----:B--2---:R-:W2:Y:S04]  /*b770*/  LDG.E.U16 R8, [R10.64] ;  /* 0x000000040a087981 */ /* 0x004ea8000c1e1500 */
[----:B---3--:R4:W-:Y:S04]  /*b780*/  STL [R1+0xfa8], R0 ;  /* 0x000fa80001007387 */ /* 0x0089e80000100800 */
[----:B----4-:R0:W3:Y:S04]  /*b790*/  LDG.E.U16 R0, [R28.64] ;  /* 0x000000041c007981 */ /* 0x0100e8000c1e1500 */
[----:B0-----:R-:W4:Y:S04]  /*b7a0*/  LDL.LU.64 R28, [R1+0x1ad0] ;  /* 0x001ad000011c7983 */ /* 0x001f280000300a00 */
        /* <DEDUP_REMOVED lines=43> */
[----:B0-----:R0:W3:Y:S04]  /*ba60*/  LDG.E.U16 R0, [R26.64] ;  /* 0x000000041a007981 */ /* 0x0010e8000c1e1500 */
[----:B0-----:R0:W2:Y:S04]  /*ba70*/  LDG.E.U16 R27, [R2.64] ;  /* 0x00000004021b7981 */ /* 0x0010a8000c1e1500 */
[----:B----4-:R1:W4:Y:S04]  /*ba80*/  LDG.E.U16 R26, [R28.64] ;  /* 0x000000041c1a7981 */ /* 0x010328000c1e1500 */
[----:B0-----:R-:W5:Y:S04]  /*ba90*/  LDG.E.U16 R3, [R22.64] ;  /* 0x0000000416037981 */ /* 0x001f68000c1e1500 */
[----:B-1----:R0:W5:Y:S04]  /*baa0*/  LDG.E.U16 R29, [R4.64] ;  /* 0x00000004041d7981 */ /* 0x002168000c1e1500 */
[----:B------:R1:W5:Y:S04]  /*bab0*/  LDG.E.U16 R28, [R6.64] ;  /* 0x00000004061c7981 */ /* 0x000368000c1e1500 */
[----:B------:R-:W5:Y:S04]  /*bac0*/  LDG.E.U16 R2, [R24.64] ;  /* 0x0000000418027981 */ /* 0x000f68000c1e1500 */
[----:B0-----:R-:W5:Y:S04]  /*bad0*/  LDG.E.U16 R5, [R18.64] ;  /* 0x0000000412057981 */ /* 0x001f68000c1e1500 */
[----:B-1----:R-:W5:Y:S04]  /*bae0*/  LDG.E.U16 R7, [R14.64] ;  /* 0x000000040e077981 */ /* 0x002f68000c1e1500 */
[----:B------:R-:W5:Y:S04]  /*baf0*/  LDG.E.U16 R6, [R16.64] ;  /* 0x0000000410067981 */ /* 0x000f68000c1e1500 */
[----:B------:R-:W5:Y:S04]  /*bb00*/  LDG.E.U16 R4, [R20.64] ;  /* 0x0000000414047981 */ /* 0x000f68000c1e1500 */
[----:B---3--:R0:W-:Y:S04]  /*bb10*/  STL [R1+0xa00], R0 ;  /* 0x000a000001007387 */ /* 0x0081e80000100800 */
[----:B--2---:R-:W-:Y:S04]  /*bb20*/  STL [R1+0xa88], R27 ;  /* 0x000a881b01007387 */ /* 0x004fe80000100800 */
[----:B----4-:R1:W-:Y:S04]  /*bb30*/  STL [R1+0xa8c], R26 ;  /* 0x000a8c1a01007387 */ /* 0x0103e80000100800 */
[----:B0-----:R-:W2:Y:S04]  /*bb40*/  LDG.E.U16 R0, [R12.64] ;  /* 0x000000040c007981 */ /* 0x001ea8000c1e1500 */
[----:B-1----:R-:W3:Y:S04]  /*bb50*/  LDL.LU.64 R26, [R1+0x890] ;  /* 0x00089000011a7983 */ /* 0x002ee80000300a00 */
[----:B---3--:R0:W-:Y:S04]  /*bb60*/  STL.64 [R1+0x19d8], R26 ;  /* 0x0019d81a01007387 */ /* 0x0081e80000100a00 */
[----:B0-----:R-:W3:Y:S04]  /*bb70*/  LDL.LU.64 R26, [R1+0x9c8] ;  /* 0x0009c800011a7983 */ /* 0x001ee80000300a00 */
        /* <DEDUP_REMOVED lines=17> */
[----:B-----5:R-:W-:Y:S04]  /*bc90*/  STL [R1+0x9fc], R29 ;  /* 0x0009fc1d01007387 */ /* 0x020fe80000100800 */
[----:B0-----:R-:W3:Y:S04]  /*bca0*/  LDL.LU.64 R26, [R1+0x678] ;  /* 0x00067800011a7983 */ /* 0x001ee80000300a00 */
[----:B------:R-:W-:Y:S04]  /*bcb0*/  STL [R1+0x9f8], R28 ;  /* 0x0009f81c01007387 */ /* 0x000fe80000100800 */
[----:B---3--:R0:W-:Y:S04]  /*bcc0*/  STL.64 [R1+0x1a28], R26 ;  /* 0x001a281a01007387 */ /* 0x0081e80000100a00 */
[----:B------:R-:W-:Y:S04]  /*bcd0*/  STL [R1+0x914], R9 ;  /* 0x0009140901007387 */ /* 0x000fe80000100800 */
        /* <DEDUP_REMOVED lines=15> */
[----:B--2---:R-:W-:Y:S04]  /*bdd0*/  STL [R1+0x8f0], R0 ;  /* 0x0008f00001007387 */ /* 0x004fe80000100800 */
[----:B0-----:R-:W2:Y:S04]  /*bde0*/  LDL.LU.64 R26, [R1+0x8b8] ;  /* 0x0008b800011a7983 */ /* 0x001ea80000300a00 */
[----:B--2---:R0:W-:Y:S04]  /*bdf0*/  STL.64 [R1+0x1a50], R26 ;  /* 0x001a501a01007387 */ /* 0x0041e80000100a00 */
[----:B0-----:R-:W2:Y:S04]  /*be00*/  LDL.LU.64 R26, [R1+0x9e0] ;  /* 0x0009e000011a7983 */ /* 0x001ea80000300a00 */
[----:B--2---:R0:W-:Y:S04]  /*be10*/  STL.64 [R1+0x1a58], R26 ;  /* 0x001a581a01007387 */ /* 0x0041e80000100a00 */
[----:B0-----:R-:W2:Y:S04]  /*be20*/  LDL.LU.64 R26, [R1+0xa78] ;  /* 0x000a7800011a7983 */ /* 0x001ea80000300a00 */
[----:B------:R-:W3:Y:S04]  /*be30*/  LDL.LU.64 R28, [R1+0x640] ;  /* 0x00064000011c7983 */ /* 0x000ee80000300a00 */
[----:B------:R-:W4:Y:S04]  /*be40*/  LDL.LU.64 R2, [R1+0x328] ;  /* 0x0003280001027983 */ /* 0x000f280000300a00 */
[----:B------:R-:W5:Y:S04]  /*be50*/  LDL.LU.64 R4, [R1+0xa68] ;  /* 0x000a680001047983 */ /* 0x000f680000300a00 */
[----:B------:R-:W3:Y:S04]  /*be60*/  LDL.LU.64 R6, [R1+0x9c0] ;  /* 0x0009c00001067983 */ /* 0x000ee80000300a00 */
[----:B------:R-:W3:Y:S04]  /*be70*/  LDL.LU.64 R8, [R1+0x880] ;  /* 0x0008800001087983 */ /* 0x000ee80000300a00 */
[----:B------:R-:W4:Y:S04]  /*be80*/  LDL.LU.64 R10, [R1+0x620] ;  /* 0x00062000010a7983 */ /* 0x000f280000300a00 */
[----:B------:R-:W4:Y:S04]  /*be90*/  LDL.LU.64 R14, [R1+0x310] ;  /* 0x00031000010e7983 */ /* 0x000f280000300a00 */
[----:B------:R-:W5:Y:S04]  /*bea0*/  LDL.LU.64 R16, [R1+0x9b8] ;  /* 0x0009b80001107983 */ /* 0x000f680000300a00 */
[----:B------:R-:W5:Y:S04]  /*beb0*/  LDL.LU.64 R18, [R1+0x878] ;  /* 0x0008780001127983 */ /* 0x000f680000300a00 */
[----:B------:R-:W5:Y:S04]  /*bec0*/  LDL.LU.64 R20, [R1+0x608] ;  /* 0x0006080001147983 */ /* 0x000f680000300a00 */
[----:B------:R-:W5:Y:S04]  /*bed0*/  LDL.LU.64 R22, [R1+0x2f8] ;  /* 0x0002f80001167983 */ /* 0x000f680000300a00 */
[----:B------:R-:W5:Y:S04]  /*bee0*/  LDL.LU.64 R24, [R1+0xab8] ;  /* 0x000ab80001187983 */ /* 0x000f680000300a00 */
[----:B------:R-:W5:Y:S04]  /*bef0*/  LDL.LU.64 R12, [R1+0xa60] ;  /* 0x000a6000010c7983 */ /* 0x000f680000300a00 */
[----:B--2---:R0:W2:Y:S04]  /*bf00*/  LDG.E.U16 R0, [R26.64] ;  /* 0x000000041a007981 */ /* 0x0040a8000c1e1500 */
[----:B0-----:R-:W5:Y:S04]  /*bf10*/  LDL.LU.64 R26, [R1+0x1a58] ;  /* 0x001a5800011a7983 */ /* 0x001f680000300a00 */
[----:B---3--:R4:W3:Y:S04]  /*bf20*/  LDG.E.U16 R9, [R8.64] ;  /* 0x0000000408097981 */ /* 0x0088e8000c1e1500 */
[----:B----4-:R-:W4:Y:S04]  /*bf30*/  LDG.E.U16 R8, [R10.64] ;  /* 0x000000040a087981 */ /* 0x010f28000c1e1500 */
[----:B--2---:R5:W-:Y:S04]  /*bf40*/  STL [R1+0x8ec], R0 ;  /* 0x0008ec0001007387 */ /* 0x004be80000100800 */
[----:B-----5:R0:W2:Y:S04]  /*bf50*/  LDG.E.U16 R0, [R26.64] ;  /* 0x000000041a007981 */ /* 0x0200a8000c1e1500 */
[----:B0-----:R-:W5:Y:S04]  /*bf60*/  LDL.LU.64 R26, [R1+0x1a50] ;  /* 0x001a5000011a7983 */ /* 0x001f680000300a00 */
        /* <DEDUP_REMOVED lines=47> */
[----:B0-----:R0:W5:Y:S04]  /*c260*/  LDG.E.U16 R27, [R2.64] ;  /* 0x00000004021b7981 */ /* 0x001168000c1e1500 */
[----:B------:R1:W3:Y:S04]  /*c270*/  LDG.E.U16 R26, [R28.64] ;  /* 0x000000041c1a7981 */ /* 0x0002e8000c1e1500 */
[----:B0-----:R-:W4:Y:S04]  /*c280*/  LDG.E.U16 R3, [R22.64] ;  /* 0x0000000416037981 */ /* 0x001f28000c1e1500 */
[----:B-1----:R0:W4:Y:S04]  /*c290*/  LDG.E.U16 R29, [R4.64] ;  /* 0x00000004041d7981 */ /* 0x002128000c1e1500 */
[----:B------:R1:W4:Y:S04]  /*c2a0*/  LDG.E.U16 R28, [R6.64] ;  /* 0x00000004061c7981 */ /* 0x000328000c1e1500 */
[----:B------:R-:W4:Y:S04]  /*c2b0*/  LDG.E.U16 R2, [R24.64] ;  /* 0x0000000418027981 */ /* 0x000f28000c1e1500 */
[----:B0-----:R-:W4:Y:S04]  /*c2c0*/  LDG.E.U16 R5, [R18.64] ;  /* 0x0000000412057981 */ /* 0x001f28000c1e1500 */
[----:B-1----:R-:W4:Y:S04]  /*c2d0*/  LDG.E.U16 R7, [R14.64] ;  /* 0x000000040e077981 */ /* 0x002f28000c1e1500 */
[----:B------:R-:W4:Y:S04]  /*c2e0*/  LDG.E.U16 R6, [R16.64] ;  /* 0x0000000410067981 */ /* 0x000f28000c1e1500 */
[----:B------:R-:W4:Y:S04]  /*c2f0*/  LDG.E.U16 R4, [R20.64] ;  /* 0x0000000414047981 */ /* 0x000f28000c1e1500 */
[----:B--2---:R0:W-:Y:S04]  /*c300*/  STL [R1+0x8a4], R0 ;  /* 0x0008a40001007387 */ /* 0x0041e80000100800 */
[----:B-----5:R-:W-:Y:S04]  /*c310*/  STL [R1+0x8a0], R27 ;  /* 0x0008a01b01007387 */ /* 0x020fe80000100800 */
[----:B---3--:R1:W-:Y:S04]  /*c320*/  STL [R1+0x9cc], R26 ;  /* 0x0009cc1a01007387 */ /* 0x0083e80000100800 */
        /* <DEDUP_REMOVED lines=21> */
[----:B----4-:R-:W-:Y:S04]  /*c480*/  STL [R1+0x9c8], R29 ;  /* 0x0009c81d01007387 */ /* 0x010fe80000100800 */
        /* <DEDUP_REMOVED lines=221> */
[----:B0-----:R0:W3:Y:S04]  /*d260*/  LDG.E.U16 R29, [R4.64] ;  /* 0x00000004041d7981 */ /* 0x0010e8000c1e1500 */
[----:B------:R4:W3:Y:S04]  /*d270*/  LDG.E.U16 R28, [R6.64] ;  /* 0x00000004061c7981 */ /* 0x0008e8000c1e1500 */
[----:B-1----:R-:W3:Y:S04]  /*d280*/  LDG.E.U16 R3, [R18.64] ;  /* 0x0000000412037981 */ /* 0x002ee8000c1e1500 */
[----:B0-----:R0:W3:Y:S04]  /*d290*/  LDG.E.U16 R4, [R22.64] ;  /* 0x0000000416047981 */ /* 0x0010e8000c1e1500 */
[----:B----4-:R1:W4:Y:S04]  /*d2a0*/  LDG.E.U16 R6, [R24.64] ;  /* 0x0000000418067981 */ /* 0x010328000c1e1500 */
[----:B------:R-:W3:Y:S04]  /*d2b0*/  LDG.E.U16 R7, [R14.64] ;  /* 0x000000040e077981 */ /* 0x000ee8000c1e1500 */
[----:B------:R-:W3:Y:S04]  /*d2c0*/  LDG.E.U16 R5, [R16.64] ;  /* 0x0000000410057981 */ /* 0x000ee8000c1e1500 */
[----:B------:R-:W3:Y:S04]  /*d2d0*/  LDG.E.U16 R2, [R20.64] ;  /* 0x0000000414027981 */ /* 0x000ee8000c1e1500 */
[----:B--2---:R2:W-:Y:S04]  /*d2e0*/  STL [R1+0x57c], R0 ;  /* 0x00057c0001007387 */ /* 0x0045e80000100800 */
[----:B0-----:R-:W3:Y:S04]  /*d2f0*/  LDL.LU.64 R22, [R1+0x160] ;  /* 0x0001600001167983 */ /* 0x001ee80000300a00 */
[----:B--2---:R0:W2:Y:S04]  /*d300*/  LDG.E.U16 R0, [R12.64] ;  /* 0x000000040c007981 */ /* 0x0040a8000c1e1500 */
[----:B---3--:R3:W-:Y:S04]  /*d310*/  STL.64 [R1+0x18c0], R22 ;  /* 0x0018c01601007387 */ /* 0x0087e80000100a00 */
[----:B---3--:R-:W3:Y:S04]  /*d320*/  LDL.LU.64 R22, [R1+0x438] ;  /* 0x0004380001167983 */ /* 0x008ee80000300a00 */
[----:B0-----:R-:W2:Y:S04]  /*d330*/  LDL.LU.64 R12, [R1+0x770] ;  /* 0x00077000010c7983 */ /* 0x001ea80000300a00 */
[----:B-1----:R-:W2:Y:S04]  /*d340*/  LDL.LU.64 R24, [R1+0x418] ;  /* 0x0004180001187983 */ /* 0x002ea80000300a00 */
[----:B------:R-:W-:Y:S04]  /*d350*/  STL [R1+0x564], R27 ;  /* 0x0005641b01007387 */ /* 0x000fe80000100800 */
[----:B-----5:R0:W-:Y:S04]  /*d360*/  STL [R1+0x578], R26 ;  /* 0x0005781a01007387 */ /* 0x0201e80000100800 */
[----:B0-----:R-:W5:Y:S04]  /*d370*/  LDL.LU.64 R26, [R1+0x2c0] ;  /* 0x0002c000011a7983 */ /* 0x001f680000300a00 */
[----:B-----5:R0:W-:Y:S04]  /*d380*/  STL.64 [R1+0x1858], R26 ;  /* 0x0018581a01007387 */ /* 0x0201e80000100a00 */
        /* <DEDUP_REMOVED lines=13> */
[----:B------:R-:W-:Y:S04]  /*d460*/  STL [R1+0x560], R29 ;  /* 0x0005601d01007387 */ /* 0x000fe80000100800 */
[----:B-----5:R0:W-:Y:S04]  /*d470*/  STL.64 [R1+0x1890], R26 ;  /* 0x0018901a01007387 */ /* 0x0201e80000100a00 */
[----:B------:R-:W-:Y:S04]  /*d480*/  STL [R1+0x544], R28 ;  /* 0x0005441c01007387 */ /* 0x000fe80000100800 */
        /* <DEDUP_REMOVED lines=10> */
[----:B------:R-:W5:Y:S04]  /*d530*/  LDL.LU.64 R28, [R1+0x2a8] ;  /* 0x0002a800011c7983 */ /* 0x000f680000300a00 */
[----:B------:R0:W-:Y:S04]  /*d540*/  STL [R1+0x4d4], R2 ;  /* 0x0004d40201007387 */ /* 0x0001e80000100800 */
[----:B0-----:R-:W5:Y:S04]  /*d550*/  LDL.LU.64 R2, [R1+0x290] ;  /* 0x0002900001027983 */ /* 0x001f680000300a00 */
[----:B------:R0:W-:Y:S04]  /*d560*/  STL [R1+0x4d0], R4 ;  /* 0x0004d00401007387 */ /* 0x0001e80000100800 */
[----:B0-----:R-:W5:Y:S04]  /*d570*/  LDL.LU.64 R4, [R1+0x278] ;  /* 0x0002780001047983 */ /* 0x001f680000300a00 */
[----:B----4-:R0:W-:Y:S04]  /*d580*/  STL [R1+0x49c], R6 ;  /* 0x00049c0601007387 */ /* 0x0101e80000100800 */
[----:B0-----:R-:W4:Y:S04]  /*d590*/  LDL.LU.64 R6, [R1+0x260] ;  /* 0x0002600001067983 */ /* 0x001f280000300a00 */
[----:B--2---:R3:W-:Y:S04]  /*d5a0*/  STL [R1+0x498], R0 ;  /* 0x0004980001007387 */ /* 0x0047e80000100800 */
[----:B------:R-:W2:Y:S04]  /*d5b0*/  LDL.LU.64 R8, [R1+0x248] ;  /* 0x0002480001087983 */ /* 0x000ea80000300a00 */
[----:B------:R-:W2:Y:S04]  /*d5c0*/  LDL.LU.64 R10, [R1+0x230] ;  /* 0x00023000010a7983 */ /* 0x000ea80000300a00 */
[----:B------:R-:W2:Y:S04]  /*d5d0*/  LDL.LU.64 R14, [R1+0x218] ;  /* 0x00021800010e7983 */ /* 0x000ea80000300a00 */
[----:B------:R-:W2:Y:S04]  /*d5e0*/  LDL.LU.64 R16, [R1+0x200] ;  /* 0x0002000001107983 */ /* 0x000ea80000300a00 */
[----:B------:R-:W2:Y:S04]  /*d5f0*/  LDL.LU.64 R18, [R1+0x1e8] ;  /* 0x0001e80001127983 */ /* 0x000ea80000300a00 */
[----:B------:R-:W5:Y:S04]  /*d600*/  LDL.LU.64 R20, [R1+0x1d0] ;  /* 0x0001d00001147983 */ /* 0x000f680000300a00 */
[----:B---3--:R0:W3:Y:S04]  /*d610*/  LDG.E.U16 R0, [R22.64] ;  /* 0x0000000416007981 */ /* 0x0080e8000c1e1500 */
[----:B0-----:R-:W5:Y:S04]  /*d620*/  LDL.LU.64 R22, [R1+0x18c0] ;  /* 0x0018c00001167983 */ /* 0x001f680000300a00 */
[----:B----4-:R2:W4:Y:S04]  /*d630*/  LDG.E.U16 R7, [R6.64] ;  /* 0x0000000406077981 */ /* 0x010528000c1e1500 */
[----:B--2---:R0:W2:Y:S04]  /*d640*/  LDG.E.U16 R6, [R18.64] ;  /* 0x0000000412067981 */ /* 0x0040a8000c1e1500 */
[----:B---3--:R5:W-:Y:S04]  /*d650*/  STL [R1+0x464], R0 ;  /* 0x0004640001007387 */ /* 0x008be80000100800 */
[----:B-----5:R1:W3:Y:S04]  /*d660*/  LDG.E.U16 R0, [R22.64] ;  /* 0x0000000416007981 */ /* 0x0202e8000c1e1500 */
[----:B-1----:R-:W5:Y:S04]  /*d670*/  LDL.LU.64 R22, [R1+0x18b8] ;  /* 0x0018b80001167983 */ /* 0x002f680000300a00 */
[----:B---3--:R1:W-:Y:S04]  /*d680*/  STL [R1+0x460], R0 ;  /* 0x0004600001007387 */ /* 0x0083e80000100800 */
[----:B-1----:R1:W3:Y:S04]  /*d690*/  LDG.E.U16 R0, [R12.64] ;  /* 0x000000040c007981 */ /* 0x0022e8000c1e1500 */
[----:B-1----:R-:W2:Y:S04]  /*d6a0*/  LDL.LU.64 R12, [R1+0x18b0] ;  /* 0x0018b000010c7983 */ /* 0x002ea80000300a00 */
[----:B---3--:R2:W-:Y:S04]  /*d6b0*/  STL [R1+0x43c], R0 ;  /* 0x00043c0001007387 */ /* 0x0085e80000100800 */
[----:B--2---:R1:W2:Y:S04]  /*d6c0*/  LDG.E.U16 R0, [R12.64] ;  /* 0x000000040c007981 */ /* 0x0042a8000c1e1500 */
[----:B-1----:R-:W3:Y:S04]  /*d6d0*/  LDL.LU.64 R12, [R1+0x2d8] ;  /* 0x0002d800010c7983 */ /* 0x002ee80000300a00 */
[----:B--2---:R1:W-:Y:S04]  /*d6e0*/  STL [R1+0x438], R0 ;  /* 0x0004380001007387 */ /* 0x0043e80000100800 */
[----:B-1----:R1:W2:Y:S04]  /*d6f0*/  LDG.E.U16 R0, [R24.64] ;  /* 0x0000000418007981 */ /* 0x0022a8000c1e1500 */
[----:B-1----:R-:W3:Y:S04]  /*d700*/  LDL.LU.64 R24, [R1+0x18a8] ;  /* 0x0018a80001187983 */ /* 0x002ee80000300a00 */
[----:B--2---:R3:W-:Y:S04]  /*d710*/  STL [R1+0x418], R0 ;  /* 0x0004180001007387 */ /* 0x0047e80000100800 */
[----:B---3--:R1:W2:Y:S04]  /*d720*/  LDG.E.U16 R0, [R24.64] ;  /* 0x0000000418007981 */ /* 0x0082a8000c1e1500 */
[----:B-1----:R-:W3:Y:S04]  /*d730*/  LDL.LU.64 R24, [R1+0x2f0] ;  /* 0x0002f00001187983 */ /* 0x002ee80000300a00 */
[----:B--2---:R5:W-:Y:S04]  /*d740*/  STL [R1+0x404], R0 ;  /* 0x0004040001007387 */ /* 0x004be80000100800 */
[----:B-----5:R1:W2:Y:S04]  /*d750*/  LDG.E.U16 R0, [R22.64] ;  /* 0x0000000416007981 */ /* 0x0202a8000c1e1500 */
[----:B-1----:R-:W5:Y:S04]  /*d760*/  LDL.LU.64 R22, [R1+0x308] ;  /* 0x0003080001167983 */ /* 0x002f680000300a00 */
[----:B--2---:R1:W-:Y:S04]  /*d770*/  STL [R1+0x400], R0 ;  /* 0x0004000001007387 */ /* 0x0043e80000100800 */
[----:B-1----:R1:W2:Y:S04]  /*d780*/  LDG.E.U16 R0, [R26.64] ;  /* 0x000000041a007981 */ /* 0x0022a8000c1e1500 */
[----:B-1----:R-:W3:Y:S04]  /*d790*/  LDL.LU.64 R26, [R1+0x18a0] ;  /* 0x0018a000011a7983 */ /* 0x002ee80000300a00 */
[----:B--2---:R3:W-:Y:S04]  /*d7a0*/  STL [R1+0x3ec], R0 ;  /* 0x0003ec0001007387 */ /* 0x0047e80000100800 */
[----:B---3--:R1:W2:Y:S04]  /*d7b0*/  LDG.E.U16 R0, [R26.64] ;  /* 0x000000041a007981 */ /* 0x0082a8000c1e1500 */
        /* <DEDUP_REMOVED lines=26> */
[----:B-----5:R1:W2:Y:S04]  /*d960*/  LDG.E.U16 R0, [R22.64] ;  /* 0x0000000416007981 */ /* 0x0202a8000c1e1500 */
[----:B-1----:R1:W5:Y:S04]  /*d970*/  LDG.E.U16 R23, [R12.64] ;  /* 0x000000040c177981 */ /* 0x002368000c1e1500 */
[----:B------:R3:W4:Y:S04]  /*d980*/  LDG.E.U16 R22, [R24.64] ;  /* 0x0000000418167981 */ /* 0x000728000c1e1500 */
[----:B-1----:R1:W4:Y:S04]  /*d990*/  LDG.E.U16 R13, [R2.64] ;  /* 0x00000004020d7981 */ /* 0x002328000c1e1500 */
[----:B------:R0:W4:Y:S04]  /*d9a0*/  LDG.E.U16 R12, [R4.64] ;  /* 0x00000004040c7981 */ /* 0x000128000c1e1500 */
[----:B---3--:R-:W3:Y:S04]  /*d9b0*/  LDG.E.U16 R25, [R26.64] ;  /* 0x000000041a197981 */ /* 0x008ee8000c1e1500 */
[----:B-1----:R1:W3:Y:S04]  /*d9c0*/  LDG.E.U16 R2, [R14.64] ;  /* 0x000000040e027981 */ /* 0x0022e8000c1e1500 */
[----:B0-----:R0:W3:Y:S04]  /*d9d0*/  LDG.E.U16 R4, [R16.64] ;  /* 0x0000000410047981 */ /* 0x0010e8000c1e1500 */
[----:B------:R-:W3:Y:S04]  /*d9e0*/  LDG.E.U16 R24, [R28.64] ;  /* 0x000000041c187981 */ /* 0x000ee8000c1e1500 */
[----:B------:R-:W3:Y:S04]  /*d9f0*/  LDG.E.U16 R5, [R8.64] ;  /* 0x0000000408057981 */ /* 0x000ee8000c1e1500 */
[----:B------:R-:W3:Y:S04]  /*da00*/  LDG.E.U16 R3, [R10.64] ;  /* 0x000000040a037981 */ /* 0x000ee8000c1e1500 */
[----:B--2---:R2:W-:Y:S04]  /*da10*/  STL [R1+0x39c], R0 ;  /* 0x00039c0001007387 */ /* 0x0045e80000100800 */
[----:B-1----:R-:W3:Y:S04]  /*da20*/  LDL.LU.64 R14, [R1+0x1b8] ;  /* 0x0001b800010e7983 */ /* 0x002ee80000300a00 */
[----:B0-----:R-:W3:Y:S04]  /*da30*/  LDL.LU.64 R16, [R1+0x1a0] ;  /* 0x0001a00001107983 */ /* 0x001ee80000300a00 */
[----:B--2---:R0:W2:Y:S04]  /*da40*/  LDG.E.U16 R0, [R20.64] ;  /* 0x0000000414007981 */ /* 0x0040a8000c1e1500 */
[----:B------:R-:W2:Y:S04]  /*da50*/  LDL.LU.64 R18, [R1+0x188] ;  /* 0x0001880001127983 */ /* 0x000ea80000300a00 */
[----:B0-----:R-:W2:Y:S04]  /*da60*/  LDL.LU.64 R20, [R1+0x170] ;  /* 0x0001700001147983 */ /* 0x001ea80000300a00 */
[----:B-----5:R-:W-:Y:S04]  /*da70*/  STL [R1+0x308], R23 ;  /* 0x0003081701007387 */ /* 0x020fe80000100800 */
[----:B----4-:R0:W-:Y:S04]  /*da80*/  STL [R1+0x398], R22 ;  /* 0x0003981601007387 */ /* 0x0101e80000100800 */
[----:B0-----:R-:W4:Y:S04]  /*da90*/  LDL.LU.64 R22, [R1+0x618] ;  /* 0x0006180001167983 */ /* 0x001f280000300a00 */
[----:B----4-:R0:W-:Y:S04]  /*daa0*/  STL.64 [R1+0x17f0], R22 ;  /* 0x0017f01601007387 */ /* 0x0101e80000100a00 */
        /* <DEDUP_REMOVED lines=14> */
[----:B---3--:R-:W-:Y:S04]  /*db90*/  STL [R1+0x2fc], R25 ;  /* 0x0002fc1901007387 */ /* 0x008fe80000100800 */
[----:B0-----:R-:W3:Y:S04]  /*dba0*/  LDL.LU.64 R22, [R1+0x8d0] ;  /* 0x0008d00001167983 */ /* 0x001ee80000300a00 */
[----:B------:R-:W-:Y:S04]  /*dbb0*/  STL [R1+0x2f8], R24 ;  /* 0x0002f81801007387 */ /* 0x000fe80000100800 */
[----:B---3--:R0:W-:Y:S04]  /*dbc0*/  STL.64 [R1+0x1830], R22 ;  /* 0x0018301601007387 */ /* 0x0081e80000100a00 */
[----:B------:R-:W-:Y:S04]  /*dbd0*/  STL [R1+0x2f4], R13 ;  /* 0x0002f40d01007387 */ /* 0x000fe80000100800 */
[----:B0-----:R-:W3:Y:S04]  /*dbe0*/  LDL.LU.64 R22, [R1+0x908] ;  /* 0x0009080001167983 */ /* 0x001ee80000300a00 */
[----:B------:R0:W-:Y:S04]  /*dbf0*/  STL [R1+0x2f0], R12 ;  /* 0x0002f00c01007387 */ /* 0x0001e80000100800 */
[----:B------:R-:W4:Y:S04]  /*dc00*/  LDL.LU.64 R24, [R1+0x5e0] ;  /* 0x0005e00001187983 */ /* 0x000f280000300a00 */
[----:B------:R-:W-:Y:S04]  /*dc10*/  STL [R1+0x2e4], R7 ;  /* 0x0002e40701007387 */ /* 0x000fe80000100800 */
[----:B0-----:R-:W5:Y:S04]  /*dc20*/  LDL.LU.64 R12, [R1+0x5a8] ;  /* 0x0005a800010c7983 */ /* 0x001f680000300a00 */
[----:B------:R-:W-:Y:S04]  /*dc30*/  STL [R1+0x2e0], R5 ;  /* 0x0002e00501007387 */ /* 0x000fe80000100800 */
[----:B------:R-:W3:Y:S04]  /*dc40*/  LDL.LU.64 R26, [R1+0x570] ;  /* 0x00057000011a7983 */ /* 0x000ee80000300a00 */
[----:B------:R-:W-:Y:S04]  /*dc50*/  STL [R1+0x2dc], R3 ;  /* 0x0002dc0301007387 */ /* 0x000fe80000100800 */
[----:B------:R-:W3:Y:S04]  /*dc60*/  LDL.LU.64 R28, [R1+0x538] ;  /* 0x00053800011c7983 */ /* 0x000ee80000300a00 */
[----:B------:R0:W-:Y:S04]  /*dc70*/  STL [R1+0x2d8], R2 ;  /* 0x0002d80201007387 */ /* 0x0001e80000100800 */
[----:B0-----:R-:W3:Y:S04]  /*dc80*/  LDL.LU.64 R2, [R1+0x500] ;  /* 0x0005000001027983 */ /* 0x001ee80000300a00 */
[----:B------:R0:W-:Y:S04]  /*dc90*/  STL [R1+0x2cc], R4 ;  /* 0x0002cc0401007387 */ /* 0x0001e80000100800 */
[----:B0-----:R-:W3:Y:S04]  /*dca0*/  LDL.LU.64 R4, [R1+0x4c8] ;  /* 0x0004c80001047983 */ /* 0x001ee80000300a00 */
[----:B------:R0:W-:Y:S04]  /*dcb0*/  STL [R1+0x2c8], R6 ;  /* 0x0002c80601007387 */ /* 0x0001e80000100800 */
[----:B0-----:R-:W3:Y:S04]  /*dcc0*/  LDL.LU.64 R6, [R1+0x490] ;  /* 0x0004900001067983 */ /* 0x001ee80000300a00 */
[----:B--2---:R0:W-:Y:S04]  /*dcd0*/  STL [R1+0x2c4], R0 ;  /* 0x0002c40001007387 */ /* 0x0041e80000100800 */
[----:B------:R-:W2:Y:S04]  /*dce0*/  LDL.LU.64 R8, [R1+0x458] ;  /* 0x0004580001087983 */ /* 0x000ea80000300a00 */
[----:B------:R-:W2:Y:S04]  /*dcf0*/  LDL.LU.64 R10, [R1+0x430] ;  /* 0x00043000010a7983 */ /* 0x000ea80000300a00 */
[----:B0-----:R0:W2:Y:S04]  /*dd00*/  LDG.E.U16 R0, [R14.64] ;  /* 0x000000040e007981 */ /* 0x0010a8000c1e1500 */
[----:B0-----:R-:W3:Y:S04]  /*dd10*/  LDL.LU.64 R14, [R1+0x1850] ;  /* 0x00185000010e7983 */ /* 0x001ee80000300a00 */
[----:B--2---:R0:W-:Y:S04]  /*dd20*/  STL [R1+0x2c0], R0 ;  /* 0x0002c00001007387 */ /* 0x0041e80000100800 */
        /* <DEDUP_REMOVED lines=9> */
[----:B---3--:R0:W2:Y:S04]  /*ddc0*/  LDG.E.U16 R0, [R20.64] ;  /* 0x0000000414007981 */ /* 0x0080a8000c1e1500 */
[----:B0-----:R-:W3:Y:S04]  /*ddd0*/  LDL.LU.64 R20, [R1+0x650] ;  /* 0x0006500001147983 */ /* 0x001ee80000300a00 */
[----:B--2---:R0:W-:Y:S04]  /*dde0*/  STL [R1+0x2a8], R0 ;  /* 0x0002a80001007387 */ /* 0x0041e80000100800 */
[----:B0-----:R0:W2:Y:S04]  /*ddf0*/  LDG.E.U16 R0, [R18.64] ;  /* 0x0000000412007981 */ /* 0x0010a8000c1e1500 */
[----:B---3--:R1:W3:Y:S04]  /*de00*/  LDG.E.U16 R21, [R20.64] ;  /* 0x0000000414157981 */ /* 0x0082e8000c1e1500 */
        /* <DEDUP_REMOVED lines=9> */
[----:B---3--:R3:W4:Y:S04]  /*dea0*/  LDG.E.U16 R15, [R14.64] ;  /* 0x000000040e0f7981 */ /* 0x008728000c1e1500 */
[----:B0-----:R-:W4:Y:S04]  /*deb0*/  LDL.LU.64 R22, [R1+0x1830] ;  /* 0x0018300001167983 */ /* 0x001f280000300a00 */
[----:B---3--:R0:W3:Y:S04]  /*dec0*/  LDG.E.U16 R14, [R16.64] ;  /* 0x00000004100e7981 */ /* 0x0080e8000c1e1500 */
[----:B0-----:R0:W3:Y:S04]  /*ded0*/  LDG.E.U16 R16, [R28.64] ;  /* 0x000000041c107981 */ /* 0x0010e8000c1e1500 */
[----:B------:R0:W3:Y:S04]  /*dee0*/  LDG.E.U16 R17, [R26.64] ;  /* 0x000000041a117981 */ /* 0x0000e8000c1e1500 */
[----:B--2---:R4:W-:Y:S04]  /*def0*/  STL [R1+0x290], R0 ;  /* 0x0002900001007387 */ /* 0x0049e80000100800 */
[----:B----4-:R2:W4:Y:S04]  /*df00*/  LDG.E.U16 R0, [R22.64] ;  /* 0x0000000416007981 */ /* 0x010528000c1e1500 */
[----:B--2---:R-:W2:Y:S04]  /*df10*/  LDL.LU.64 R22, [R1+0x1828] ;  /* 0x0018280001167983 */ /* 0x004ea80000300a00 */
[----:B----4-:R2:W-:Y:S04]  /*df20*/  STL [R1+0x284], R0 ;  /* 0x0002840001007387 */ /* 0x0105e80000100800 */
[----:B--2---:R2:W4:Y:S04]  /*df30*/  LDG.E.U16 R0, [R22.64] ;  /* 0x0000000416007981 */ /* 0x004528000c1e1500 */
        /* <DEDUP_REMOVED lines=18> */
[----:B--2---:R-:W1:Y:S04]  /*e060*/  LDL.LU.64 R22, [R1+0x17f0] ;  /* 0x0017f00001167983 */ /* 0x004e680000300a00 */
[----:B----4-:R2:W-:Y:S04]  /*e070*/  STL [R1+0x260], R0 ;  /* 0x0002600001007387 */ /* 0x0105e80000100800 */
[----:B--2---:R2:W4:Y:S04]  /*e080*/  LDG.E.U16 R0, [R18.64] ;  /* 0x0000000412007981 */ /* 0x004528000c1e1500 */
[----:B------:R0:W-:Y:S04]  /*e090*/  STL [R1+0x254], R15 ;  /* 0x0002540f01007387 */ /* 0x0001e80000100800 */
[----:B---3--:R3:W-:Y:S04]  /*e0a0*/  STL [R1+0x250], R14 ;  /* 0x0002500e01007387 */ /* 0x0087e80000100800 */
[----:B-1----:R1:W4:Y:S04]  /*e0b0*/  LDG.E.U16 R20, [R22.64] ;  /* 0x0000000416147981 */ /* 0x002328000c1e1500 */
[----:B--2---:R2:W2:Y:S04]  /*e0c0*/  LDG.E.U16 R19, [R24.64] ;  /* 0x0000000418137981 */ /* 0x0044a8000c1e1500 */
[----:B-----5:R5:W2:Y:S04]  /*e0d0*/  LDG.E.U16 R18, [R12.64] ;  /* 0x000000040c127981 */ /* 0x020aa8000c1e1500 */
[----:B0-----:R0:W2:Y:S04]  /*e0e0*/  LDG.E.U16 R15, [R2.64] ;  /* 0x00000004020f7981 */ /* 0x0010a8000c1e1500 */
[----:B---3--:R3:W2:Y:S04]  /*e0f0*/  LDG.E.U16 R14, [R4.64] ;  /* 0x00000004040e7981 */ /* 0x0086a8000c1e1500 */
[----:B---3--:R-:W3:Y:S04]  /*e100*/  LDG.E.U16 R5, [R6.64] ;  /* 0x0000000406057981 */ /* 0x008ee8000c1e1500 */
[----:B------:R-:W2:Y:S04]  /*e110*/  LDG.E.U16 R4, [R8.64] ;  /* 0x0000000408047981 */ /* 0x000ea8000c1e1500 */
[----:B----4-:R4:W-:Y:S04]  /*e120*/  STL [R1+0x24c], R0 ;  /* 0x00024c0001007387 */ /* 0x0109e80000100800 */
[----:B------:R-:W2:Y:S04]  /*e130*/  LDL.LU.64 R28, [R1+0x410] ;  /* 0x00041000011c7983 */ /* 0x000ea80000300a00 */
[----:B-1----:R-:W2:Y:S04]  /*e140*/  LDL.LU.64 R22, [R1+0xb08] ;  /* 0x000b080001167983 */ /* 0x002ea80000300a00 */
[----:B------:R-:W2:Y:S04]  /*e150*/  LDL.LU.64 R26, [R1+0x3f0] ;  /* 0x0003f000011a7983 */ /* 0x000ea80000300a00 */
[----:B----4-:R-:W4:Y:S04]  /*e160*/  LDG.E.U16 R0, [R10.64] ;  /* 0x000000040a007981 */ /* 0x010f28000c1e1500 */
[----:B--2---:R1:W-:Y:S04]  /*e170*/  STL.64 [R1+0x17e8], R26 ;  /* 0x0017e81a01007387 */ /* 0x0043e80000100a00 */
[----:B-1----:R-:W2:Y:S04]  /*e180*/  LDL.LU.64 R26, [R1+0xb00] ;  /* 0x000b0000011a7983 */ /* 0x002ea80000300a00 */
[----:B------:R-:W2:Y:S04]  /*e190*/  LDL.LU.64 R24, [R1+0x3c0] ;  /* 0x0003c00001187983 */ /* 0x000ea80000300a00 */
[----:B--2---:R1:W-:Y:S04]  /*e1a0*/  STL.64 [R1+0x17e0], R24 ;  /* 0x0017e01801007387 */ /* 0x0043e80000100a00 */
[----:B-1----:R-:W2:Y:S04]  /*e1b0*/  LDL.LU.64 R24, [R1+0x3d8] ;  /* 0x0003d80001187983 */ /* 0x002ea80000300a00 */
[----:B-----5:R-:W5:Y:S04]  /*e1c0*/  LDL.LU.64 R12, [R1+0x390] ;  /* 0x00039000010c7983 */ /* 0x020f680000300a00 */
[----:B-----5:R1:W-:Y:S04]  /*e1d0*/  STL.64 [R1+0x17d8], R12 ;  /* 0x0017d80c01007387 */ /* 0x0203e80000100a00 */
[----:B-1----:R-:W5:Y:S04]  /*e1e0*/  LDL.LU.64 R12, [R1+0x3a8] ;  /* 0x0003a800010c7983 */ /* 0x002f680000300a00 */
        /* <DEDUP_REMOVED lines=9> */
[----:B------:R-:W-:Y:S04]  /*e280*/  STL [R1+0x248], R21 ;  /* 0x0002481501007387 */ /* 0x000fe80000100800 */
[----:B--2---:R0:W-:Y:S04]  /*e290*/  STL.64 [R1+0x17b0], R2 ;  /* 0x0017b00201007387 */ /* 0x0041e80000100a00 */
[----:B------:R-:W-:Y:S04]  /*e2a0*/  STL [R1+0x23c], R20 ;  /* 0x00023c1401007387 */ /* 0x000fe80000100800 */
        /* <DEDUP_REMOVED lines=13> */
[----:B---3--:R-:W-:Y:S04]  /*e380*/  STL [R1+0x218], R5 ;  /* 0x0002180501007387 */ /* 0x008fe80000100800 */
[----:B--2---:R0:W-:Y:S04]  /*e390*/  STL.64 [R1+0x17d0], R2 ;  /* 0x0017d00201007387 */ /* 0x0041e80000100a00 */
[----:B------:R1:W-:Y:S04]  /*e3a0*/  STL [R1+0x20c], R4 ;  /* 0x00020c0401007387 */ /* 0x0003e80000100800 */
[----:B0-----:R-:W2:Y:S04]  /*e3b0*/  LDL.LU.64 R2, [R1+0x378] ;  /* 0x0003780001027983 */ /* 0x001ea80000300a00 */
[----:B----4-:R0:W-:Y:S04]  /*e3c0*/  STL [R1+0x208], R0 ;  /* 0x0002080001007387 */ /* 0x0101e80000100800 */
[----:B-1----:R-:W3:Y:S04]  /*e3d0*/  LDL.LU.64 R4, [R1+0x288] ;  /* 0x0002880001047983 */ /* 0x002ee80000300a00 */
[----:B------:R-:W4:Y:S04]  /*e3e0*/  LDL.LU.64 R6, [R1+0x270] ;  /* 0x0002700001067983 */ /* 0x000f280000300a00 */
[----:B0-----:R0:W2:Y:S04]  /*e3f0*/  LDG.E.U16 R0, [R28.64] ;  /* 0x000000041c007981 */ /* 0x0010a8000c1e1500 */
[----:B------:R-:W3:Y:S04]  /*e400*/  LDL.LU.64 R8, [R1+0x258] ;  /* 0x0002580001087983 */ /* 0x000ee80000300a00 */
[----:B------:R-:W3:Y:S04]  /*e410*/  LDL.LU.64 R10, [R1+0x240] ;  /* 0x00024000010a7983 */ /* 0x000ee80000300a00 */
[----:B------:R-:W3:Y:S04]  /*e420*/  LDL.LU.64 R14, [R1+0x228] ;  /* 0x00022800010e7983 */ /* 0x000ee80000300a00 */
[----:B------:R-:W3:Y:S04]  /*e430*/  LDL.LU.64 R16, [R1+0x210] ;  /* 0x0002100001107983 */ /* 0x000ee80000300a00 */
[----:B------:R-:W3:Y:S04]  /*e440*/  LDL.LU.64 R18, [R1+0x1f8] ;  /* 0x0001f80001127983 */ /* 0x000ee80000300a00 */
[----:B------:R-:W3:Y:S04]  /*e450*/  LDL.LU.64 R20, [R1+0x1e0] ;  /* 0x0001e00001147983 */ /* 0x000ee80000300a00 */
[----:B0-----:R-:W3:Y:S04]  /*e460*/  LDL.LU.64 R28, [R1+0x1c8] ;  /* 0x0001c800011c7983 */ /* 0x001ee80000300a00 */
[----:B--2---:R0:W-:Y:S04]  /*e470*/  STL [R1+0x204], R0 ;  /* 0x0002040001007387 */ /* 0x0041e80000100800 */
[----:B0-----:R0:W2:Y:S04]  /*e480*/  LDG.E.U16 R0, [R22.64] ;  /* 0x0000000416007981 */ /* 0x0010a8000c1e1500 */
[----:B0-----:R-:W4:Y:S04]  /*e490*/  LDL.LU.64 R22, [R1+0x1b0] ;  /* 0x0001b00001167983 */ /* 0x001f280000300a00 */
[----:B---3--:R4:W3:Y:S04]  /*e4a0*/  LDG.E.U16 R29, [R28.64] ;  /* 0x000000041c1d7981 */ /* 0x0088e8000c1e1500 */
[----:B--2---:R0:W-:Y:S04]  /*e4b0*/  STL [R1+0x200], R0 ;  /* 0x0002000001007387 */ /* 0x0041e80000100800 */
[----:B0-----:R0:W2:Y:S04]  /*e4c0*/  LDG.E.U16 R0, [R26.64] ;  /* 0x000000041a007981 */ /* 0x0010a8000c1e1500 */
[----:B----4-:R1:W4:Y:S04]  /*e4d0*/  LDG.E.U16 R28, [R22.64] ;  /* 0x00000004161c7981 */ /* 0x010328000c1e1500 */
        /* <DEDUP_REMOVED lines=9> */
[----:B---3--:R0:W2:Y:S04]  /*e570*/  LDG.E.U16 R0, [R24.64] ;  /* 0x0000000418007981 */ /* 0x0080a8000c1e1500 */
[----:B0-----:R-:W3:Y:S04]  /*e580*/  LDL.LU.64 R24, [R1+0x180] ;  /* 0x0001800001187983 */ /* 0x001ee80000300a00 */
[----:B--2---:R5:W-:Y:S04]  /*e590*/  STL [R1+0x1e8], R0 ;  /* 0x0001e80001007387 */ /* 0x004be80000100800 */
[----:B-----5:R0:W2:Y:S04]  /*e5a0*/  LDG.E.U16 R0, [R12.64] ;  /* 0x000000040c007981 */ /* 0x0200a8000c1e1500 */
[----:B---3--:R3:W5:Y:S04]  /*e5b0*/  LDG.E.U16 R26, [R24.64] ;  /* 0x00000004181a7981 */ /* 0x008768000c1e1500 */
        /* <DEDUP_REMOVED lines=36> */
[----:B0-----:R0:W2:Y:S04]  /*e800*/  LDG.E.U16 R0, [R4.64] ;  /* 0x0000000404007981 */ /* 0x0010a8000c1e1500 */
[----:B0-----:R-:W3:Y:S04]  /*e810*/  LDL.LU.64 R4, [R1+0x1780] ;  /* 0x0017800001047983 */ /* 0x001ee80000300a00 */
[----:B--2---:R0:W-:Y:S04]  /*e820*/  STL [R1+0x194], R0 ;  /* 0x0001940001007387 */ /* 0x0041e80000100800 */
[----:B0-----:R0:W2:Y:S04]  /*e830*/  LDG.E.U16 R0, [R6.64] ;  /* 0x0000000406007981 */ /* 0x0010a8000c1e1500 */
[----:B0-----:R-:W1:Y:S04]  /*e840*/  LDL.LU.64 R6, [R1+0x1778] ;  /* 0x0017780001067983 */ /* 0x001e680000300a00 */
[----:B--2---:R0:W-:Y:S04]  /*e850*/  STL [R1+0x190], R0 ;  /* 0x0001900001007387 */ /* 0x0041e80000100800 */
[----:B0-----:R0:W2:Y:S04]  /*e860*/  LDG.E.U16 R0, [R8.64] ;  /* 0x0000000408007981 */ /* 0x0010a8000c1e1500 */
[----:B-1----:R-:W3:Y:S04]  /*e870*/  LDG.E.U16 R22, [R6.64] ;  /* 0x0000000406167981 */ /* 0x002ee8000c1e1500 */
[----:B0-----:R-:W3:Y:S04]  /*e880*/  LDL.LU.64 R8, [R1+0x1770] ;  /* 0x0017700001087983 */ /* 0x001ee80000300a00 */
[----:B--2---:R0:W-:Y:S04]  /*e890*/  STL [R1+0x18c], R0 ;  /* 0x00018c0001007387 */ /* 0x0041e80000100800 */
[----:B0-----:R0:W2:Y:S04]  /*e8a0*/  LDG.E.U16 R0, [R10.64] ;  /* 0x000000040a007981 */ /* 0x0010a8000c1e1500 */
[----:B---3--:R1:W3:Y:S04]  /*e8b0*/  LDG.E.U16 R23, [R8.64] ;  /* 0x0000000408177981 */ /* 0x0082e8000c1e1500 */
[----:B0-----:R-:W3:Y:S04]  /*e8c0*/  LDL.LU.64 R10, [R1+0x1768] ;  /* 0x00176800010a7983 */ /* 0x001ee80000300a00 */
[----:B--2---:R0:W-:Y:S04]  /*e8d0*/  STL [R1+0x188], R0 ;  /* 0x0001880001007387 */ /* 0x0041e80000100800 */
[----:B0-----:R0:W2:Y:S04]  /*e8e0*/  LDG.E.U16 R0, [R14.64] ;  /* 0x000000040e007981 */ /* 0x0010a8000c1e1500 */
[----:B---3--:R3:W3:Y:S04]  /*e8f0*/  LDG.E.U16 R24, [R10.64] ;  /* 0x000000040a187981 */ /* 0x0086e8000c1e1500 */
[----:B0-----:R0:W3:Y:S04]  /*e900*/  LDG.E.U16 R15, [R18.64] ;  /* 0x00000004120f7981 */ /* 0x0010e8000c1e1500 */
[----:B------:R1:W3:Y:S04]  /*e910*/  LDG.E.U16 R14, [R16.64] ;  /* 0x00000004100e7981 */ /* 0x0002e8000c1e1500 */
[----:B0-----:R-:W3:Y:S04]  /*e920*/  LDL.LU.64 R18, [R1+0x120] ;  /* 0x0001200001127983 */ /* 0x001ee80000300a00 */
[----:B--2---:R0:W-:Y:S04]  /*e930*/  STL [R1+0x17c], R0 ;  /* 0x00017c0001007387 */ /* 0x0041e80000100800 */
[----:B------:R-:W-:Y:S04]  /*e940*/  STL [R1+0x1660], R29 ;  /* 0x0016601d01007387 */ /* 0x000fe80000100800 */
[----:B----4-:R2:W-:Y:S04]  /*e950*/  STL [R1+0x1664], R28 ;  /* 0x0016641c01007387 */ /* 0x0105e80000100800 */
[----:B0-----:R0:W4:Y:S04]  /*e960*/  LDG.E.U16 R0, [R20.64] ;  /* 0x0000000414007981 */ /* 0x001128000c1e1500 */
[----:B--2---:R-:W2:Y:S04]  /*e970*/  LDL.LU.64 R28, [R1+0x118] ;  /* 0x00011800011c7983 */ /* 0x004ea80000300a00 */
[----:B-1----:R-:W4:Y:S04]  /*e980*/  LDL.LU.64 R16, [R1+0x110] ;  /* 0x0001100001107983 */ /* 0x002f280000300a00 */
[----:B------:R-:W-:Y:S04]  /*e990*/  STL [R1+0x1668], R27 ;  /* 0x0016681b01007387 */ /* 0x000fe80000100800 */
[----:B-----5:R1:W-:Y:S04]  /*e9a0*/  STL [R1+0x166c], R26 ;  /* 0x00166c1a01007387 */ /* 0x0203e80000100800 */
[----:B0-----:R-:W5:Y:S04]  /*e9b0*/  LDG.E.U16 R21, [R4.64] ;  /* 0x0000000404157981 */ /* 0x001f68000c1e1500 */
[----:B---3--:R2:W3:Y:S04]  /*e9c0*/  LDG.E.U16 R19, [R18.64] ;  /* 0x0000000412137981 */ /* 0x0084e8000c1e1500 */
[----:B-1----:R-:W3:Y:S04]  /*e9d0*/  LDL.LU.64 R26, [R1+0x128] ;  /* 0x00012800011a7983 */ /* 0x002ee80000300a00 */
[----:B--2---:R0:W2:Y:S04]  /*e9e0*/  LDG.E.U16 R18, [R28.64] ;  /* 0x000000041c127981 */ /* 0x0040a8000c1e1500 */
[----:B----4-:R-:W4:Y:S04]  /*e9f0*/  LDG.E.U16 R17, [R16.64] ;  /* 0x0000000410117981 */ /* 0x010f28000c1e1500 */
[----:B---3--:R-:W3:Y:S04]  /*ea00*/  LDG.E.U16 R20, [R26.64] ;  /* 0x000000041a147981 */ /* 0x008ee8000c1e1500 */
[----:B------:R-:W-:Y:S04]  /*ea10*/  STL [R1+0x174], R15 ;  /* 0x0001740f01007387 */ /* 0x000fe80000100800 */
[----:B------:R1:W-:Y:S04]  /*ea20*/  STL [R1+0x178], R14 ;  /* 0x0001780e01007387 */ /* 0x0003e80000100800 */
[----:B-1----:R-:W2:Y:S04]  /*ea30*/  LDL.LU.64 R14, [R1+0x100] ;  /* 0x00010000010e7983 */ /* 0x002ea80000300a00 */
[----:B------:R-:W2:Y:S04]  /*ea40*/  LDL.LU.64 R12, [R1+0xf0] ;  /* 0x0000f000010c7983 */ /* 0x000ea80000300a00 */
[----:B------:R-:W-:Y:S04]  /*ea50*/  STL [R1+0x1670], R25 ;  /* 0x0016701901007387 */ /* 0x000fe80000100800 */
[----:B------:R-:W2:Y:S04]  /*ea60*/  LDL.LU.64 R10, [R1+0xe0] ;  /* 0x0000e000010a7983 */ /* 0x000ea80000300a00 */
[----:B------:R-:W-:Y:S04]  /*ea70*/  STL [R1+0x1674], R24 ;  /* 0x0016741801007387 */ /* 0x000fe80000100800 */
[----:B------:R-:W2:Y:S04]  /*ea80*/  LDL.LU.64 R8, [R1+0xd0] ;  /* 0x0000d00001087983 */ /* 0x000ea80000300a00 */
[----:B------:R-:W-:Y:S04]  /*ea90*/  STL [R1+0x1678], R23 ;  /* 0x0016781701007387 */ /* 0x000fe80000100800 */
[----:B------:R-:W-:Y:S04]  /*eaa0*/  STL [R1+0x167c], R22 ;  /* 0x00167c1601007387 */ /* 0x000fe80000100800 */
[----:B-----5:R-:W-:Y:S04]  /*eab0*/  STL [R1+0x1680], R21 ;  /* 0x0016801501007387 */ /* 0x020fe80000100800 */
[----:B------:R-:W5:Y:S04]  /*eac0*/  LDL.LU.64 R6, [R1+0xc0] ;  /* 0x0000c00001067983 */ /* 0x000f680000300a00 */
[----:B------:R-:W5:Y:S04]  /*ead0*/  LDL.LU.64 R4, [R1+0xa8] ;  /* 0x0000a80001047983 */ /* 0x000f680000300a00 */
[----:B---3--:R1:W-:Y:S04]  /*eae0*/  STL [R1+0x1684], R20 ;  /* 0x0016841401007387 */ /* 0x0083e80000100800 */
[----:B-1----:R-:W3:Y:S04]  /*eaf0*/  LDL.LU.64 R20, [R1+0xd8] ;  /* 0x0000d80001147983 */ /* 0x002ee80000300a00 */
[----:B------:R-:W-:Y:S04]  /*eb00*/  STL [R1+0x170], R0 ;  /* 0x0001700001007387 */ /* 0x000fe80000100800 */
[----:B------:R-:W3:Y:S04]  /*eb10*/  LDL.LU.64 R22, [R1+0x88] ;  /* 0x0000880001167983 */ /* 0x000ee80000300a00 */
[----:B------:R-:W3:Y:S04]  /*eb20*/  LDL.LU.64 R24, [R1+0x4f0] ;  /* 0x0004f00001187983 */ /* 0x000ee80000300a00 */
[----:B------:R-:W3:Y:S04]  /*eb30*/  LDL.LU.64 R26, [R1+0xa38] ;  /* 0x000a3800011a7983 */ /* 0x000ee80000300a00 */
[----:B------:R-:W-:Y:S04]  /*eb40*/  STL [R1+0x1688], R19 ;  /* 0x0016881301007387 */ /* 0x000fe80000100800 */
[----:B0-----:R-:W3:Y:S04]  /*eb50*/  LDL.LU.64 R28, [R1+0x960] ;  /* 0x00096000011c7983 */ /* 0x001ee80000300a00 */
[----:B--2---:R0:W-:Y:S04]  /*eb60*/  STL [R1+0x168c], R18 ;  /* 0x00168c1201007387 */ /* 0x0041e80000100800 */
[----:B------:R1:W2:Y:S04]  /*eb70*/  LDG.E.U16 R15, [R14.64] ;  /* 0x000000040e0f7981 */ /* 0x0002a8000c1e1500 */
[----:B------:R1:W2:Y:S04]  /*eb80*/  LDG.E.U16 R13, [R12.64] ;  /* 0x000000040c0d7981 */ /* 0x0002a8000c1e1500 */
[----:B0-----:R-:W1:Y:S04]  /*eb90*/  LDL.LU.64 R18, [R1+0xe8] ;  /* 0x0000e80001127983 */ /* 0x001e680000300a00 */
[----:B----4-:R0:W-:Y:S04]  /*eba0*/  STL [R1+0x1690], R17 ;  /* 0x0016901101007387 */ /* 0x0101e80000100800 */
[----:B------:R3:W4:Y:S04]  /*ebb0*/  LDG.E.U16 R11, [R10.64] ;  /* 0x000000040a0b7981 */ /* 0x000728000c1e1500 */
[----:B------:R5:W2:Y:S04]  /*ebc0*/  LDG.E.U16 R9, [R8.64] ;  /* 0x0000000408097981 */ /* 0x000aa8000c1e1500 */
[----:B0-----:R-:W2:Y:S04]  /*ebd0*/  LDL.LU.64 R16, [R1+0x108] ;  /* 0x0001080001107983 */ /* 0x001ea80000300a00 */
[----:B-----5:R0:W5:Y:S04]  /*ebe0*/  LDG.E.U16 R7, [R6.64] ;  /* 0x0000000406077981 */ /* 0x020168000c1e1500 */
[----:B------:R1:W4:Y:S04]  /*ebf0*/  LDG.E.U16 R8, [R2.64] ;  /* 0x0000000402087981 */ /* 0x000328000c1e1500 */
[----:B0-----:R0:W4:Y:S04]  /*ec00*/  LDG.E.U16 R6, [R4.64] ;  /* 0x0000000404067981 */ /* 0x001128000c1e1500 */
[----:B---3--:R-:W3:Y:S04]  /*ec10*/  LDG.E.U16 R10, [R20.64] ;  /* 0x00000004140a7981 */ /* 0x008ee8000c1e1500 */
[----:B0-----:R-:W3:Y:S04]  /*ec20*/  LDG.E.U16 R5, [R22.64] ;  /* 0x0000000416057981 */ /* 0x001ee8000c1e1500 */
[----:B------:R-:W3:Y:S04]  /*ec30*/  LDG.E.U16 R4, [R26.64] ;  /* 0x000000041a047981 */ /* 0x000ee8000c1e1500 */
[----:B-1----:R-:W3:Y:S04]  /*ec40*/  LDG.E.U16 R12, [R18.64] ;  /* 0x00000004120c7981 */ /* 0x002ee8000c1e1500 */
[----:B--2---:R-:W2:Y:S04]  /*ec50*/  LDG.E.U16 R16, [R16.64] ;  /* 0x0000000410107981 */ /* 0x004ea8000c1e1500 */
[----:B--2---:R0:W-:Y:S04]  /*ec60*/  STL [R1+0x1694], R16 ;  /* 0x0016941001007387 */ /* 0x0041e80000100800 */
[----:B0-----:R-:W2:Y:S04]  /*ec70*/  LDL.LU.64 R16, [R1+0xf8] ;  /* 0x0000f80001107983 */ /* 0x001ea80000300a00 */
[----:B--2---:R-:W2:Y:S04]  /*ec80*/  LDG.E.U16 R14, [R16.64] ;  /* 0x00000004100e7981 */ /* 0x004ea8000c1e1500 */
[----:B------:R-:W-:Y:S04]  /*ec90*/  STL [R1+0x1698], R15 ;  /* 0x0016980f01007387 */ /* 0x000fe80000100800 */
[----:B--2---:R-:W-:Y:S04]  /*eca0*/  STL [R1+0x169c], R14 ;  /* 0x00169c0e01007387 */ /* 0x004fe80000100800 */
[----:B------:R-:W-:Y:S04]  /*ecb0*/  STL [R1+0x16a0], R13 ;  /* 0x0016a00d01007387 */ /* 0x000fe80000100800 */
[----:B---3--:R-:W-:Y:S04]  /*ecc0*/  STL [R1+0x16a4], R12 ;  /* 0x0016a40c01007387 */ /* 0x008fe80000100800 */
[----:B----4-:R-:W-:Y:S04]  /*ecd0*/  STL [R1+0x16a8], R11 ;  /* 0x0016a80b01007387 */ /* 0x010fe80000100800 */
[----:B------:R-:W-:Y:S04]  /*ece0*/  STL [R1+0x16ac], R10 ;  /* 0x0016ac0a01007387 */ /* 0x000fe80000100800 */
[----:B------:R-:W-:Y:S04]  /*ecf0*/  STL [R1+0x16b0], R9 ;  /* 0x0016b00901007387 */ /* 0x000fe80000100800 */
[----:B------:R-:W2:Y:S04]  /*ed00*/  LDL.LU.64 R2, [R1+0x1760] ;  /* 0x0017600001027983 */ /* 0x000ea80000300a00 */
[----:B------:R-:W-:Y:S04]  /*ed10*/  STL [R1+0x16b4], R8 ;  /* 0x0016b40801007387 */ /* 0x000fe80000100800 */
[----:B-----5:R-:W-:Y:S04]  /*ed20*/  STL [R1+0x16b8], R7 ;  /* 0x0016b80701007387 */ /* 0x020fe80000100800 */
[----:B------:R0:W-:Y:S04]  /*ed30*/  STL [R1+0x16bc], R6 ;  /* 0x0016bc0601007387 */ /* 0x0001e80000100800 */
[----:B------:R-:W-:Y:S04]  /*ed40*/  STL [R1+0x16c0], R5 ;  /* 0x0016c00501007387 */ /* 0x000fe80000100800 */
[----:B------:R1:W-:Y:S04]  /*ed50*/  STL [R1+0x1650], R4 ;  /* 0x0016500401007387 */ /* 0x0003e80000100800 */
[----:B0-----:R0:W3:Y:S04]  /*ed60*/  LDG.E.U16 R6, [R24.64] ;  /* 0x0000000418067981 */ /* 0x0010e8000c1e1500 */
[----:B------:R-:W4:Y:S04]  /*ed70*/  LDG.E.U16 R8, [R28.64] ;  /* 0x000000041c087981 */ /* 0x000f28000c1e1500 */
[----:B--2---:R2:W5:Y:S04]  /*ed80*/  LDG.E.U16 R0, [R2.64] ;  /* 0x0000000402007981 */ /* 0x004568000c1e1500 */
[----:B--2---:R-:W2:Y:S04]  /*ed90*/  LDL.LU.64 R2, [R1+0x1758] ;  /* 0x0017580001027983 */ /* 0x004ea80000300a00 */
[----:B------:R-:W2:Y:S04]  /*eda0*/  LDL.LU.64 R16, [R1+0x7d8] ;  /* 0x0007d80001107983 */ /* 0x000ea80000300a00 */
[----:B------:R-:W3:Y:S04]  /*edb0*/  LDL.LU.64 R20, [R1+0x958] ;  /* 0x0009580001147983 */ /* 0x000ee80000300a00 */
[----:B------:R-:W4:Y:S04]  /*edc0*/  LDL.LU.64 R22, [R1+0x7d0] ;  /* 0x0007d00001167983 */ /* 0x000f280000300a00 */
[----:B0-----:R-:W5:Y:S04]  /*edd0*/  LDL.LU.64 R24, [R1+0x4b8] ;  /* 0x0004b80001187983 */ /* 0x001f680000300a00 */
[----:B-1----:R-:W5:Y:S04]  /*ede0*/  LDL.LU.64 R4, [R1+0x428] ;  /* 0x0004280001047983 */ /* 0x002f680000300a00 */
[----:B--2---:R4:W2:Y:S04]  /*edf0*/  LDG.E.U16 R14, [R16.64] ;  /* 0x00000004100e7981 */ /* 0x0048a8000c1e1500 */
[----:B---3--:R0:W3:Y:S04]  /*ee00*/  LDG.E.U16 R15, [R20.64] ;  /* 0x00000004140f7981 */ /* 0x0080e8000c1e1500 */
[----:B----4-:R1:W4:Y:S04]  /*ee10*/  LDG.E.U16 R16, [R22.64] ;  /* 0x0000000416107981 */ /* 0x010328000c1e1500 */
[----:B-----5:R5:W2:Y:S04]  /*ee20*/  LDG.E.U16 R17, [R24.64] ;  /* 0x0000000418117981 */ /* 0x020aa8000c1e1500 */
[----:B------:R0:W-:Y:S04]  /*ee30*/  STL.64 [R1+0x1700], R4 ;  /* 0x0017000401007387 */ /* 0x0001e80000100a00 */
        /* <DEDUP_REMOVED lines=21> */
[----:B0-----:R-:W2:Y:S04]  /*ef90*/  LDL.LU.64 R4, [R1+0xad8] ;  /* 0x000ad80001047983 */ /* 0x001ea80000300a00 */
[----:B------:R-:W2:Y:S04]  /*efa0*/  LDL.LU.64 R6, [R1+0xa18] ;  /* 0x000a180001067983 */ /* 0x000ea80000300a00 */
[----:B------:R0:W-:Y:S04]  /*efb0*/  STL [R1+0x3fc], R8 ;  /* 0x0003fc0801007387 */ /* 0x0001e80000100800 */
[----:B------:R-:W2:Y:S04]  /*efc0*/  LDL.LU.64 R28, [R1+0x920] ;  /* 0x00092000011c7983 */ /* 0x000ea80000300a00 */
[----:B0-----:R-:W2:Y:S04]  /*efd0*/  LDL.LU.64 R8, [R1+0x760] ;  /* 0x0007600001087983 */ /* 0x001ea80000300a00 */
[----:B------:R-:W2:Y:S04]  /*efe0*/  LDL.LU.64 R18, [R1+0x918] ;  /* 0x0009180001127983 */ /* 0x000ea80000300a00 */
[----:B------:R-:W2:Y:S04]  /*eff0*/  LDL.LU.64 R26, [R1+0x750] ;  /* 0x00075000011a7983 */ /* 0x000ea80000300a00 */
[----:B------:R0:W-:Y:S04]  /*f000*/  STL [R1+0x1654], R0 ;  /* 0x0016540001007387 */ /* 0x0001e80000100800 */
[----:B------:R-:W2:Y:S04]  /*f010*/  LDL.LU.64 R20, [R1+0x408] ;  /* 0x0004080001147983 */ /* 0x000ea80000300a00 */
[----:B-1----:R-:W2:Y:S04]  /*f020*/  LDL.LU.64 R22, [R1+0x720] ;  /* 0x0007200001167983 */ /* 0x002ea80000300a00 */
[----:B0-----:R0:W2:Y:S04]  /*f030*/  LDG.E.U16 R0, [R2.64] ;  /* 0x0000000402007981 */ /* 0x0010a8000c1e1500 */
[----:B-----5:R-:W5:Y:S04]  /*f040*/  LDL.LU.64 R24, [R1+0x6e0] ;  /* 0x0006e00001187983 */ /* 0x020f680000300a00 */
[----:B0-----:R-:W5:Y:S04]  /*f050*/  LDL.LU.64 R2, [R1+0x928] ;  /* 0x0009280001027983 */ /* 0x001f680000300a00 */
[----:B------:R-:W5:Y:S04]  /*f060*/  LDL.LU.64 R10, [R1+0x6a8] ;  /* 0x0006a800010a7983 */ /* 0x000f680000300a00 */
[----:B------:R-:W5:Y:S04]  /*f070*/  LDL.LU.64 R12, [R1+0x670] ;  /* 0x00067000010c7983 */ /* 0x000f680000300a00 */
[----:B---3--:R-:W-:Y:S04]  /*f080*/  STL [R1+0x3f4], R15 ;  /* 0x0003f40f01007387 */ /* 0x008fe80000100800 */
[----:B------:R0:W-:Y:S04]  /*f090*/  STL [R1+0x3f8], R14 ;  /* 0x0003f80e01007387 */ /* 0x0001e80000100800 */
[----:B0-----:R-:W3:Y:S04]  /*f0a0*/  LDL.LU.64 R14, [R1+0x638] ;  /* 0x00063800010e7983 */ /* 0x001ee80000300a00 */
[----:B------:R-:W-:Y:S04]  /*f0b0*/  STL [R1+0x3e8], R17 ;  /* 0x0003e81101007387 */ /* 0x000fe80000100800 */
[----:B----4-:R0:W-:Y:S04]  /*f0c0*/  STL [R1+0x3f0], R16 ;  /* 0x0003f01001007387 */ /* 0x0101e80000100800 */
[----:B0-----:R-:W4:Y:S04]  /*f0d0*/  LDL.LU.64 R16, [R1+0x600] ;  /* 0x0006000001107983 */ /* 0x001f280000300a00 */
[----:B--2---:R0:W-:Y:S04]  /*f0e0*/  STL [R1+0x3dc], R0 ;  /* 0x0003dc0001007387 */ /* 0x0041e80000100800 */
[----:B0-----:R0:W2:Y:S04]  /*f0f0*/  LDG.E.U16 R0, [R4.64] ;  /* 0x0000000404007981 */ /* 0x0010a8000c1e1500 */
[----:B-----5:R1:W5:Y:S04]  /*f100*/  LDG.E.U16 R3, [R2.64] ;  /* 0x0000000402037981 */ /* 0x020368000c1e1500 */
[----:B------:R-:W3:Y:S04]  /*f110*/  LDG.E.U16 R11, [R10.64] ;  /* 0x000000040a0b7981 */ /* 0x000ee8000c1e1500 */
[----:B0-----:R-:W3:Y:S04]  /*f120*/  LDL.LU.64 R4, [R1+0x1750] ;  /* 0x0017500001047983 */ /* 0x001ee80000300a00 */
[----:B-1----:R0:W5:Y:S04]  /*f130*/  LDG.E.U16 R2, [R6.64] ;  /* 0x0000000406027981 */ /* 0x002168000c1e1500 */
[----:B------:R-:W5:Y:S04]  /*f140*/  LDG.E.U16 R13, [R12.64] ;  /* 0x000000040c0d7981 */ /* 0x000f68000c1e1500 */
[----:B0-----:R0:W5:Y:S04]  /*f150*/  LDG.E.U16 R6, [R26.64] ;  /* 0x000000041a067981 */ /* 0x001168000c1e1500 */
[----:B------:R1:W5:Y:S04]  /*f160*/  LDG.E.U16 R7, [R20.64] ;  /* 0x0000000414077981 */ /* 0x000368000c1e1500 */
[----:B----4-:R4:W4:Y:S04]  /*f170*/  LDG.E.U16 R16, [R16.64] ;  /* 0x0000000410107981 */ /* 0x010928000c1e1500 */
[----:B--2---:R3:W-:Y:S04]  /*f180*/  STL [R1+0x3d8], R0 ;  /* 0x0003d80001007387 */ /* 0x0047e80000100800 */
[----:B---3--:R2:W3:Y:S04]  /*f190*/  LDG.E.U16 R0, [R4.64] ;  /* 0x0000000404007981 */ /* 0x0084e8000c1e1500 */
[----:B--2---:R-:W2:Y:S04]  /*f1a0*/  LDL.LU.64 R4, [R1+0x1748] ;  /* 0x0017480001047983 */ /* 0x004ea80000300a00 */
[----:B---3--:R2:W-:Y:S04]  /*f1b0*/  STL [R1+0x3d0], R0 ;  /* 0x0003d00001007387 */ /* 0x0085e80000100800 */
[----:B--2---:R2:W3:Y:S04]  /*f1c0*/  LDG.E.U16 R0, [R4.64] ;  /* 0x0000000404007981 */ /* 0x0044e8000c1e1500 */
        /* <DEDUP_REMOVED lines=26> */
[----:B-----5:R3:W-:Y:S04]  /*f370*/  STL [R1+0x388], R3 ;  /* 0x0003880301007387 */ /* 0x0207e80000100800 */
[----:B--2---:R2:W5:Y:S04]  /*f380*/  LDG.E.U16 R0, [R4.64] ;  /* 0x0000000404007981 */ /* 0x004568000c1e1500 */
[----:B---3--:R3:W4:Y:S04]  /*f390*/  LDG.E.U16 R3, [R28.64] ;  /* 0x000000041c037981 */ /* 0x008728000c1e1500 */
[----:B--2---:R2:W4:Y:S04]  /*f3a0*/  LDG.E.U16 R5, [R18.64] ;  /* 0x0000000412057981 */ /* 0x004528000c1e1500 */
[----:B---3--:R-:W3:Y:S04]  /*f3b0*/  LDL.LU.64 R28, [R1+0x5c8] ;  /* 0x0005c800011c7983 */ /* 0x008ee80000300a00 */
[----:B------:R1:W3:Y:S04]  /*f3c0*/  LDG.E.U16 R4, [R8.64] ;  /* 0x0000000408047981 */ /* 0x0002e8000c1e1500 */
[----:B--2---:R-:W2:Y:S04]  /*f3d0*/  LDL.LU.64 R18, [R1+0x590] ;  /* 0x0005900001127983 */ /* 0x004ea80000300a00 */
[----:B0-----:R-:W2:Y:S04]  /*f3e0*/  LDL.LU.64 R26, [R1+0x558] ;  /* 0x00055800011a7983 */ /* 0x001ea80000300a00 */
[----:B-1----:R-:W2:Y:S04]  /*f3f0*/  LDL.LU.64 R20, [R1+0x520] ;  /* 0x0005200001147983 */ /* 0x002ea80000300a00 */
[----:B------:R0:W2:Y:S04]  /*f400*/  LDG.E.U16 R8, [R22.64] ;  /* 0x0000000416087981 */ /* 0x0000a8000c1e1500 */
[----:B------:R1:W2:Y:S04]  /*f410*/  LDG.E.U16 R9, [R24.64] ;  /* 0x0000000418097981 */ /* 0x0002a8000c1e1500 */
[----:B0-----:R-:W2:Y:S04]  /*f420*/  LDL.LU.64 R22, [R1+0x4e8] ;  /* 0x0004e80001167983 */ /* 0x001ea80000300a00 */
[----:B-1----:R-:W2:Y:S04]  /*f430*/  LDL.LU.64 R24, [R1+0x4b0] ;  /* 0x0004b00001187983 */ /* 0x002ea80000300a00 */
[----:B-----5:R0:W-:Y:S04]  /*f440*/  STL [R1+0x384], R0 ;  /* 0x0003840001007387 */ /* 0x0201e80000100800 */
[----:B----4-:R-:W-:Y:S04]  /*f450*/  STL [R1+0x37c], R3 ;  /* 0x00037c0301007387 */ /* 0x010fe80000100800 */
[----:B------:R1:W-:Y:S04]  /*f460*/  STL [R1+0x380], R2 ;  /* 0x0003800201007387 */ /* 0x0003e80000100800 */
[----:B0-----:R0:W4:Y:S04]  /*f470*/  LDG.E.U16 R0, [R14.64] ;  /* 0x000000040e007981 */ /* 0x001128000c1e1500 */
[----:B---3--:R3:W5:Y:S04]  /*f480*/  LDG.E.U16 R17, [R28.64] ;  /* 0x000000041c117981 */ /* 0x008768000c1e1500 */
[----:B-1----:R-:W4:Y:S04]  /*f490*/  LDL.LU.64 R2, [R1+0x150] ;  /* 0x0001500001027983 */ /* 0x002f280000300a00 */
[----:B--2---:R1:W2:Y:S04]  /*f4a0*/  LDG.E.U16 R18, [R18.64] ;  /* 0x0000000412127981 */ /* 0x0042a8000c1e1500 */
[----:B---3--:R3:W2:Y:S04]  /*f4b0*/  LDG.E.U16 R28, [R20.64] ;  /* 0x00000004141c7981 */ /* 0x0086a8000c1e1500 */
[----:B-1----:R1:W2:Y:S04]  /*f4c0*/  LDG.E.U16 R19, [R26.64] ;  /* 0x000000041a137981 */ /* 0x0022a8000c1e1500 */
[----:B------:R0:W2:Y:S04]  /*f4d0*/  LDG.E.U16 R22, [R22.64] ;  /* 0x0000000416167981 */ /* 0x0000a8000c1e1500 */
[----:B----4-:R4:W-:Y:S04]  /*f4e0*/  STL.64 [R1+0x16d8], R2 ;  /* 0x0016d80201007387 */ /* 0x0109e80000100a00 */
[----:B----4-:R-:W4:Y:S04]  /*f4f0*/  LDL.LU.64 R2, [R1+0x158] ;  /* 0x0001580001027983 */ /* 0x010f280000300a00 */
        /* <DEDUP_REMOVED lines=8> */
[----:B------:R-:W-:Y:S04]  /*f580*/  STL [R1+0x374], R5 ;  /* 0x0003740501007387 */ /* 0x000fe80000100800 */
[----:B------:R0:W-:Y:S04]  /*f590*/  STL [R1+0x378], R4 ;  /* 0x0003780401007387 */ /* 0x0001e80000100800 */
[----:B0-----:R-:W4:Y:S04]  /*f5a0*/  LDL.LU.64 R4, [R1+0x148] ;  /* 0x0001480001047983 */ /* 0x001f280000300a00 */
[----:B------:R-:W-:Y:S04]  /*f5b0*/  STL [R1+0x36c], R7 ;  /* 0x00036c0701007387 */ /* 0x000fe80000100800 */
[----:B------:R0:W-:Y:S04]  /*f5c0*/  STL [R1+0x370], R6 ;  /* 0x0003700601007387 */ /* 0x0001e80000100800 */
[----:B0-----:R-:W4:Y:S04]  /*f5d0*/  LDL.LU.64 R6, [R1+0x140] ;  /* 0x0001400001067983 */ /* 0x001f280000300a00 */
[----:B------:R-:W-:Y:S04]  /*f5e0*/  STL [R1+0x364], R9 ;  /* 0x0003640901007387 */ /* 0x000fe80000100800 */
[----:B------:R0:W-:Y:S04]  /*f5f0*/  STL [R1+0x368], R8 ;  /* 0x0003680801007387 */ /* 0x0001e80000100800 */
[----:B0-----:R-:W4:Y:S04]  /*f600*/  LDL.LU.64 R8, [R1+0x138] ;  /* 0x0001380001087983 */ /* 0x001f280000300a00 */
[----:B------:R0:W-:Y:S04]  /*f610*/  STL [R1+0x360], R11 ;  /* 0x0003600b01007387 */ /* 0x0001e80000100800 */
[----:B0-----:R-:W4:Y:S04]  /*f620*/  LDL.LU.64 R10, [R1+0x130] ;  /* 0x00013000010a7983 */ /* 0x001f280000300a00 */
[----:B------:R0:W-:Y:S04]  /*f630*/  STL [R1+0x35c], R13 ;  /* 0x00035c0d01007387 */ /* 0x0001e80000100800 */
[----:B0-----:R-:W4:Y:S04]  /*f640*/  LDL.LU.64 R12, [R1+0x798] ;  /* 0x00079800010c7983 */ /* 0x001f280000300a00 */
[----:B------:R-:W4:Y:S04]  /*f650*/  LDL.LU.64 R14, [R1+0x758] ;  /* 0x00075800010e7983 */ /* 0x000f280000300a00 */
[----:B------:R-:W4:Y:S04]  /*f660*/  LDL.LU R29, [R1+0xfa8] ;  /* 0x000fa800011d7983 */ /* 0x000f280000300800 */
[----:B-1----:R-:W4:Y:S04]  /*f670*/  LDL.LU R26, [R1+0xfa4] ;  /* 0x000fa400011a7983 */ /* 0x002f280000300800 */
[----:B------:R-:W4:Y:S04]  /*f680*/  LDL R27, [R1+0xfa0] ;  /* 0x000fa000011b7983 */ /* 0x000f280000100800 */
[----:B------:R-:W4:Y:S04]  /*f690*/  LDL R23, [R1+0xf9c] ;  /* 0x000f9c0001177983 */ /* 0x000f280000100800 */
[----:B------:R0:W-:Y:S04]  /*f6a0*/  STL [R1+0x358], R0 ;  /* 0x0003580001007387 */ /* 0x0001e80000100800 */
[----:B------:R1:W-:Y:S04]  /*f6b0*/  STL [R1+0x354], R16 ;  /* 0x0003541001007387 */ /* 0x0003e80000100800 */
[----:B0-----:R0:W4:Y:S04]  /*f6c0*/  LDG.E.U16 R0, [R24.64] ;  /* 0x0000000418007981 */ /* 0x001128000c1e1500 */
[----:B-1----:R-:W4:Y:S04]  /*f6d0*/  LDL R16, [R1+0xf98] ;  /* 0x000f980001107983 */ /* 0x002f280000100800 */
[----:B-----5:R1:W-:Y:S04]  /*f6e0*/  STL [R1+0x350], R17 ;  /* 0x0003501101007387 */ /* 0x0203e80000100800 */
[----:B-1----:R-:W5:Y:S04]  /*f6f0*/  LDL.LU R17, [R1+0xad4] ;  /* 0x000ad40001117983 */ /* 0x002f680000300800 */
[----:B--2---:R1:W-:Y:S04]  /*f700*/  STL [R1+0x34c], R18 ;  /* 0x00034c1201007387 */ /* 0x0043e80000100800 */
[----:B-1----:R-:W2:Y:S04]  /*f710*/  LDL.LU R18, [R1+0xad0] ;  /* 0x000ad00001127983 */ /* 0x002ea80000300800 */
[----:B------:R1:W-:Y:S04]  /*f720*/  STL [R1+0x348], R19 ;  /* 0x0003481301007387 */ /* 0x0003e80000100800 */
[----:B-1----:R-:W2:Y:S04]  /*f730*/  LDL.LU R19, [R1+0xa14] ;  /* 0x000a140001137983 */ /* 0x002ea80000300800 */
[----:B---3--:R-:W3:Y:S04]  /*f740*/  LDL.LU R20, [R1+0xa08] ;  /* 0x000a080001147983 */ /* 0x008ee80000300800 */
[----:B------:R-:W2:Y:S04]  /*f750*/  LDL.LU R21, [R1+0xa04] ;  /* 0x000a040001157983 */ /* 0x000ea80000300800 */
[----:B0-----:R-:W2:Y:S04]  /*f760*/  LDL.LU R24, [R1+0x9fc] ;  /* 0x0009fc0001187983 */ /* 0x001ea80000300800 */
[----:B------:R0:W-:Y:S04]  /*f770*/  STL [R1+0x344], R28 ;  /* 0x0003441c01007387 */ /* 0x0001e80000100800 */
[----:B0-----:R-:W2:Y:S04]  /*f780*/  LDL.LU R28, [R1+0x910] ;  /* 0x00091000011c7983 */ /* 0x001ea80000300800 */
[----:B------:R4:W-:Y:S04]  /*f790*/  STL [R1+0x340], R22 ;  /* 0x0003401601007387 */ /* 0x0009e80000100800 */
[----:B----4-:R0:W4:Y:S04]  /*f7a0*/  LDG.E.U16 R22, [R2.64] ;  /* 0x0000000402167981 */ /* 0x010128000c1e1500 */
[----:B0-----:R-:W2:Y:S04]  /*f7b0*/  LDL.LU.64 R2, [R1+0x16f8] ;  /* 0x0016f80001027983 */ /* 0x001ea80000300a00 */
[----:B------:R0:W3:Y:S04]  /*f7c0*/  LDG.E.U16 R5, [R4.64] ;  /* 0x0000000404057981 */ /* 0x0000e8000c1e1500 */
[----:B------:R1:W3:Y:S04]  /*f7d0*/  LDG.E.U16 R7, [R6.64] ;  /* 0x0000000406077981 */ /* 0x0002e8000c1e1500 */
[----:B------:R0:W3:Y:S04]  /*f7e0*/  LDG.E.U16 R9, [R8.64] ;  /* 0x0000000408097981 */ /* 0x0000e8000c1e1500 */
[----:B0-----:R0:W3:Y:S04]  /*f7f0*/  LDG.E.U16 R4, [R10.64] ;  /* 0x000000040a047981 */ /* 0x0010e8000c1e1500 */
[----:B--2---:R2:W3:Y:S04]  /*f800*/  LDG.E.U16 R25, [R2.64] ;  /* 0x0000000402197981 */ /* 0x0044e8000c1e1500 */
[----:B--2---:R-:W2:Y:S04]  /*f810*/  LDL.LU.64 R2, [R1+0x16f0] ;  /* 0x0016f00001027983 */ /* 0x004ea80000300a00 */
[----:B------:R2:W-:Y:S04]  /*f820*/  STL [R1+0x33c], R0 ;  /* 0x00033c0001007387 */ /* 0x0005e80000100800 */
[----:B--2---:R2:W3:Y:S04]  /*f830*/  LDG.E.U16 R0, [R2.64] ;  /* 0x0000000402007981 */ /* 0x0044e8000c1e1500 */
[----:B--2---:R-:W2:Y:S04]  /*f840*/  LDL.LU.64 R2, [R1+0x16e8] ;  /* 0x0016e80001027983 */ /* 0x004ea80000300a00 */
[----:B----4-:R2:W-:Y:S04]  /*f850*/  STL [R1+0x338], R22 ;  /* 0x0003381601007387 */ /* 0x0105e80000100800 */
[----:B--2---:R2:W4:Y:S04]  /*f860*/  LDG.E.U16 R22, [R2.64] ;  /* 0x0000000402167981 */ /* 0x004528000c1e1500 */
[----:B--2---:R-:W2:Y:S04]  /*f870*/  LDL.LU.64 R2, [R1+0x16e0] ;  /* 0x0016e00001027983 */ /* 0x004ea80000300a00 */
[----:B---3--:R-:W-:Y:S04]  /*f880*/  STL [R1+0x334], R25 ;  /* 0x0003341901007387 */ /* 0x008fe80000100800 */
[----:B------:R2:W-:Y:S04]  /*f890*/  STL [R1+0x330], R0 ;  /* 0x0003300001007387 */ /* 0x0005e80000100800 */
[----:B--2---:R2:W3:Y:S04]  /*f8a0*/  LDG.E.U16 R0, [R2.64] ;  /* 0x0000000402007981 */ /* 0x0044e8000c1e1500 */
[----:B--2---:R-:W2:Y:S04]  /*f8b0*/  LDL.LU.64 R2, [R1+0x16d8] ;  /* 0x0016d80001027983 */ /* 0x004ea80000300a00 */
[----:B----4-:R2:W-:Y:S04]  /*f8c0*/  STL [R1+0x32c], R22 ;  /* 0x00032c1601007387 */ /* 0x0105e80000100800 */
[----:B------:R-:W4:Y:S04]  /*f8d0*/  S2R R25, SR_TID.X ;  /* 0x0000000000197919 */ /* 0x000f280000002100 */
[----:B--2---:R2:W5:Y:S01]  /*f8e0*/  LDG.E.U16 R22, [R2.64] ;  /* 0x0000000402167981 */ /* 0x004562000c1e1500 */
[----:B----4-:R-:W-:-:S04]  /*f8f0*/  LOP3.LUT R25, R25, 0xff, RZ, 0xc0, !PT ;  /* 0x000000ff19197812 */ /* 0x010fc800078ec0ff */
[----:B--2---:R-:W-:Y:S01]  /*f900*/  SHF.L.U32 R2, R25, 0x1, RZ ;  /* 0x0000000119027819 */ /* 0x004fe200000006ff */
[----:B------:R2:W4:Y:S04]  /*f910*/  LDG.E.U16 R3, [R12.64] ;  /* 0x000000040c037981 */ /* 0x000528000c1e1500 */
[----:B------:R-:W2:Y:S04]  /*f920*/  LDL.LU R25, [R1+0x904] ;  /* 0x0009040001197983 */ /* 0x000ea80000300800 */
[----:B---3--:R3:W-:Y:S04]  /*f930*/  STL [R1+0x328], R0 ;  /* 0x0003280001007387 */ /* 0x0087e80000100800 */
[----:B------:R-:W-:Y:S04]  /*f940*/  STS.U16 [R2], R29 ;  /* 0x0000001d02007388 */ /* 0x000fe80000000400 */
[----:B---3--:R3:W2:Y:S04]  /*f950*/  LDG.E.U16 R0, [R14.64] ;  /* 0x000000040e007981 */ /* 0x0086a8000c1e1500 */
[----:B-----5:R5:W-:Y:S04]  /*f960*/  STL [R1+0x324], R22 ;  /* 0x0003241601007387 */ /* 0x020be80000100800 */
[----:B-----5:R-:W5:Y:S04]  /*f970*/  LDL.LU R22, [R1+0x900] ;  /* 0x0009000001167983 */ /* 0x020f680000300800 */
[----:B------:R-:W5:Y:S04]  /*f980*/  LDL.LU R29, [R1+0x8f0] ;  /* 0x0008f000011d7983 */ /* 0x000f680000300800 */
[----:B------:R0:W-:Y:S04]  /*f990*/  STS.U16 [R2+0x1000], R26 ;  /* 0x0010001a02007388 */ /* 0x0001e80000000400 */
[----:B------:R1:W-:Y:S04]  /*f9a0*/  STS.U16 [R2+0x2000], R27 ;  /* 0x0020001b02007388 */ /* 0x0003e80000000400 */
[----:B------:R2:W-:Y:S04]  /*f9b0*/  STS.U16 [R2+0x4000], R23 ;  /* 0x0040001702007388 */ /* 0x0005e80000000400 */
[----:B0-----:R-:W5:Y:S04]  /*f9c0*/  LDL.LU R26, [R1+0x8e8] ;  /* 0x0008e800011a7983 */ /* 0x001f680000300800 */
[----:B-1----:R-:W5:Y:S04]  /*f9d0*/  LDL.LU R27, [R1+0x8dc] ;  /* 0x0008dc00011b7983 */ /* 0x002f680000300800 */
[----:B--2---:R-:W2:Y:S04]  /*f9e0*/  LDL.LU R23, [R1+0x8d8] ;  /* 0x0008d80001177983 */ /* 0x004ea80000300800 */
[----:B------:R0:W-:Y:S04]  /*f9f0*/  STL [R1+0x320], R5 ;  /* 0x0003200501007387 */ /* 0x0001e80000100800 */
[----:B------:R-:W-:Y:S04]  /*fa00*/  STS.U16 [R2+0x8000], R16 ;  /* 0x0080001002007388 */ /* 0x000fe80000000400 */
[----:B0-----:R-:W2:Y:S04]  /*fa10*/  LDL.LU R5, [R1+0x8c8] ;  /* 0x0008c80001057983 */ /* 0x001ea80000300800 */
[----:B------:R-:W2:Y:S04]  /*fa20*/  LDL.LU R6, [R1+0x8bc] ;  /* 0x0008bc0001067983 */ /* 0x000ea80000300800 */
[----:B------:R0:W-:Y:S04]  /*fa30*/  STL [R1+0x31c], R7 ;  /* 0x00031c0701007387 */ /* 0x0001e80000100800 */
[----:B------:R-:W-:Y:S04]  /*fa40*/  STS.U16 [R2+0x10000], R17 ;  /* 0x0100001102007388 */ /* 0x000fe80000000400 */
[----:B0-----:R-:W2:Y:S04]  /*fa50*/  LDL.LU R7, [R1+0x8b8] ;  /* 0x0008b80001077983 */ /* 0x001ea80000300800 */
[----:B------:R-:W2:Y:S04]  /*fa60*/  LDL.LU R8, [R1+0x8b4] ;  /* 0x0008b40001087983 */ /* 0x000ea80000300800 */
[----:B------:R0:W-:Y:S04]  /*fa70*/  STL [R1+0x318], R9 ;  /* 0x0003180901007387 */ /* 0x0001e80000100800 */
[----:B------:R-:W-:Y:S04]  /*fa80*/  STS.U16 [R2+0x20000], R18 ;  /* 0x0200001202007388 */ /* 0x000fe80000000400 */
[----:B------:R-:W-:Y:S04]  /*fa90*/  STS.U16 [R2+0x21000], R19 ;  /* 0x0210001302007388 */ /* 0x000fe80000000400 */
[----:B0-----:R-:W2:Y:S04]  /*faa0*/  LDL.LU R9, [R1+0x8a0] ;  /* 0x0008a00001097983 */ /* 0x001ea80000300800 */
[----:B------:R-:W2:Y:S04]  /*fab0*/  LDL.LU R10, [R1+0x890] ;  /* 0x00089000010a7983 */ /* 0x000ea80000300800 */
[----:B------:R-:W2:Y:S04]  /*fac0*/  LDL.LU R11, [R1+0x884] ;  /* 0x00088400010b7983 */ /* 0x000ea80000300800 */
[----:B------:R-:W-:Y:S04]  /*fad0*/  STS.U16 [R2+0x11000], R20 ;  /* 0x0110001402007388 */ /* 0x000fe80000000400 */
[----:B------:R-:W2:Y:S04]  /*fae0*/  LDL.LU R12, [R1+0x744] ;  /* 0x00074400010c7983 */ /* 0x000ea80000300800 */
[----:B------:R-:W-:Y:S04]  /*faf0*/  STS.U16 [R2+0x22000], R21 ;  /* 0x0220001502007388 */ /* 0x000fe80000000400 */
[----:B------:R-:W2:Y:S04]  /*fb00*/  LDL.LU R13, [R1+0x72c] ;  /* 0x00072c00010d7983 */ /* 0x000ea80000300800 */
[----:B------:R-:W-:Y:S04]  /*fb10*/  STS.U16 [R2+0x23000], R24 ;  /* 0x0230001802007388 */ /* 0x000fe80000000400 */
[----:B------:R-:W-:Y:S04]  /*fb20*/  STL [R1+0x314], R4 ;  /* 0x0003140401007387 */ /* 0x000fe80000100800 */
[----:B------:R0:W-:Y:S04]  /*fb30*/  STS.U16 [R2+0x9000], R28 ;  /* 0x0090001c02007388 */ /* 0x0001e80000000400 */
[----:B---3--:R-:W3:Y:S04]  /*fb40*/  LDL.LU R14, [R1+0x728] ;  /* 0x00072800010e7983 */ /* 0x008ee80000300800 */
[----:B0-----:R-:W3:Y:S04]  /*fb50*/  LDL.LU R28, [R1+0x704] ;  /* 0x00070400011c7983 */ /* 0x001ee80000300800 */
[----:B----4-:R-:W-:Y:S04]  /*fb60*/  STL [R1+0x310], R3 ;  /* 0x0003100301007387 */ /* 0x010fe80000100800 */
[----:B------:R-:W4:Y:S04]  /*fb70*/  LDL.LU R15, [R1+0x6ec] ;  /* 0x0006ec00010f7983 */ /* 0x000f280000300800 */
[----:B------:R0:W-:Y:S04]  /*fb80*/  STS.U16 [R2+0x12000], R25 ;  /* 0x0120001902007388 */ /* 0x0001e80000000400 */
[----:B------:R-:W-:Y:S04]  /*fb90*/  STL [R1+0x30c], R0 ;  /* 0x00030c0001007387 */ /* 0x000fe80000100800 */
[----:B------:R-:W4:Y:S04]  /*fba0*/  LDL.LU R24, [R1+0x6e8] ;  /* 0x0006e80001187983 */ /* 0x000f280000300800 */
[----:B0-----:R-:W4:Y:S04]  /*fbb0*/  LDL.LU R25, [R1+0x6cc] ;  /* 0x0006cc0001197983 */ /* 0x001f280000300800 */
[----:B-----5:R-:W-:Y:S04]  /*fbc0*/  STS.U16 [R2+0x24000], R22 ;  /* 0x0240001602007388 */ /* 0x020fe80000000400 */
[----:B------:R0:W-:Y:S04]  /*fbd0*/  STS.U16 [R2+0x25000], R29 ;  /* 0x0250001d02007388 */ /* 0x0001e80000000400 */
[----:B0-----:R-:W5:Y:S04]  /*fbe0*/  LDL.LU R29, [R1+0x6c8] ;  /* 0x0006c800011d7983 */ /* 0x001f680000300800 */
[----:B------:R0:W-:Y:S04]  /*fbf0*/  STS.U16 [R2+0x13000], R26 ;  /* 0x0130001a02007388 */ /* 0x0001e80000000400 */
[----:B------:R1:W-:Y:S04]  /*fc00*/  STS.U16 [R2+0x26000], R27 ;  /* 0x0260001b02007388 */ /* 0x0003e80000000400 */
[----:B0-----:R-:W5:Y:S04]  /*fc10*/  LDL.LU R26, [R1+0x6b0] ;  /* 0x0006b000011a7983 */ /* 0x001f680000300800 */
[----:B-1----:R-:W5:Y:S04]  /*fc20*/  LDL.LU R27, [R1+0x694] ;  /* 0x00069400011b7983 */ /* 0x002f680000300800 */
[----:B--2---:R0:W-:Y:S04]  /*fc30*/  STS.U16 [R2+0x27000], R23 ;  /* 0x0270001702007388 */ /* 0x0041e80000000400 */
[----:B------:R-:W-:Y:S04]  /*fc40*/  STS.U16 [R2+0x5000], R5 ;  /* 0x0050000502007388 */ /* 0x000fe80000000400 */
[----:B------:R-:W-:Y:S04]  /*fc50*/  STS.U16 [R2+0xa000], R6 ;  /* 0x00a0000602007388 */ /* 0x000fe80000000400 */
[----:B------:R-:W2:Y:S04]  /*fc60*/  LDL.LU R16, [R1+0x690] ;  /* 0x0006900001107983 */ /* 0x000ea80000300800 */
[----:B------:R-:W2:Y:S04]  /*fc70*/  LDL.LU R17, [R1+0x67c] ;  /* 0x00067c0001117983 */ /* 0x000ea80000300800 */
[----:B------:R-:W2:Y:S04]  /*fc80*/  LDL.LU R18, [R1+0x678] ;  /* 0x0006780001127983 */ /* 0x000ea80000300800 */
[----:B------:R-:W-:Y:S04]  /*fc90*/  STS.U16 [R2+0x14000], R7 ;  /* 0x0140000702007388 */ /* 0x000fe80000000400 */
[----:B------:R-:W-:Y:S04]  /*fca0*/  STS.U16 [R2+0x28000], R8 ;  /* 0x0280000802007388 */ /* 0x000fe80000000400 */
[----:B------:R-:W2:Y:S04]  /*fcb0*/  LDL.LU R19, [R1+0x644] ;  /* 0x0006440001137983 */ /* 0x000ea80000300800 */
[----:B------:R-:W2:Y:S04]  /*fcc0*/  LDL.LU R20, [R1+0x620] ;  /* 0x0006200001147983 */ /* 0x000ea80000300800 */
[----:B------:R-:W2:Y:S04]  /*fcd0*/  LDL.LU R21, [R1+0x60c] ;  /* 0x00060c0001157983 */ /* 0x000ea80000300800 */
[----:B------:R-:W-:Y:S04]  /*fce0*/  STS.U16 [R2+0x29000], R9 ;  /* 0x0290000902007388 */ /* 0x000fe80000000400 */
[----:B------:R-:W-:Y:S04]  /*fcf0*/  STS.U16 [R2+0x15000], R10 ;  /* 0x0150000a02007388 */ /* 0x000fe80000000400 */
[----:B------:R-:W-:Y:S04]  /*fd00*/  STS.U16 [R2+0x2a000], R11 ;  /* 0x02a0000b02007388 */ /* 0x000fe80000000400 */
[----:B------:R-:W2:Y:S04]  /*fd10*/  LDL.LU R22, [R1+0x5ec] ;  /* 0x0005ec0001167983 */ /* 0x000ea80000300800 */
[----:B------:R-:W-:Y:S04]  /*fd20*/  STS.U16 [R2+0x2b000], R12 ;  /* 0x02b0000c02007388 */ /* 0x000fe80000000400 */
[----:B0-----:R-:W2:Y:S04]  /*fd30*/  LDL.LU R23, [R1+0x5d4] ;  /* 0x0005d40001177983 */ /* 0x001ea80000300800 */
[----:B------:R-:W-:Y:S04]  /*fd40*/  STS.U16 [R2+0xb000], R13 ;  /* 0x00b0000d02007388 */ /* 0x000fe80000000400 */
[----:B---3--:R-:W-:Y:S04]  /*fd50*/  STS.U16 [R2+0x16000], R14 ;  /* 0x0160000e02007388 */ /* 0x008fe80000000400 */
[----:B------:R0:W-:Y:S04]  /*fd60*/  STS.U16 [R2+0x2c000], R28 ;  /* 0x02c0001c02007388 */ /* 0x0001e80000000400 */
[----:B----4-:R-:W-:Y:S04]  /*fd70*/  STS.U16 [R2+0x2d000], R15 ;  /* 0x02d0000f02007388 */ /* 0x010fe80000000400 */
[----:B0-----:R-:W3:Y:S04]  /*fd80*/  LDL.LU R28, [R1+0x5d0] ;  /* 0x0005d000011c7983 */ /* 0x001ee80000300800 */
[----:B------:R0:W-:Y:S04]  /*fd90*/  STS.U16 [R2+0x17000], R24 ;  /* 0x0170001802007388 */ /* 0x0001e80000000400 */
[----:B------:R1:W-:Y:S04]  /*fda0*/  STS.U16 [R2+0x2e000], R25 ;  /* 0x02e0001902007388 */ /* 0x0003e80000000400 */
[----:B0-----:R-:W4:Y:S04]  /*fdb0*/  LDL.LU R24, [R1+0x5b4] ;  /* 0x0005b40001187983 */ /* 0x001f280000300800 */
[----:B-1----:R-:W4:Y:S04]  /*fdc0*/  LDL.LU R25, [R1+0x59c] ;  /* 0x00059c0001197983 */ /* 0x002f280000300800 */
[----:B-----5:R0:W-:Y:S04]  /*fdd0*/  STS.U16 [R2+0x2f000], R29 ;  /* 0x02f0001d02007388 */ /* 0x0201e80000000400 */
[----:B0-----:R-:W5:Y:S04]  /*fde0*/  LDL.LU R29, [R1+0x598] ;  /* 0x00059800011d7983 */ /* 0x001f680000300800 */
[----:B------:R0:W-:Y:S04]  /*fdf0*/  STS.U16 [R2+0x3000], R26 ;  /* 0x0030001a02007388 */ /* 0x0001e80000000400 */
[----:B------:R1:W-:Y:S04]  /*fe00*/  STS.U16 [R2+0x6000], R27 ;  /* 0x0060001b02007388 */ /* 0x0003e80000000400 */
[----:B0-----:R-:W5:Y:S04]  /*fe10*/  LDL.LU R26, [R1+0x57c] ;  /* 0x00057c00011a7983 */ /* 0x001f680000300800 */
[----:B-1----:R-:W5:Y:S04]  /*fe20*/  LDL.LU R27, [R1+0x578] ;  /* 0x00057800011b7983 */ /* 0x002f680000300800 */
[----:B------:R-:W5:Y:S04]  /*fe30*/  LDL.LU R5, [R1+0x564] ;  /* 0x0005640001057983 */ /* 0x000f680000300800 */
[----:B------:R-:W5:Y:S04]  /*fe40*/  LDL.LU R6, [R1+0x560] ;  /* 0x0005600001067983 */ /* 0x000f680000300800 */
[----:B------:R-:W5:Y:S04]  /*fe50*/  LDL.LU R7, [R1+0x544] ;  /* 0x0005440001077983 */ /* 0x000f680000300800 */
[----:B--2---:R0:W-:Y:S04]  /*fe60*/  STS.U16 [R2+0xc000], R16 ;  /* 0x00c0001002007388 */ /* 0x0041e80000000400 */
[----:B------:R-:W2:Y:S04]  /*fe70*/  LDL.LU R8, [R1+0x540] ;  /* 0x0005400001087983 */ /* 0x000ea80000300800 */
[----:B------:R1:W-:Y:S04]  /*fe80*/  STS.U16 [R2+0x18000], R17 ;  /* 0x0180001102007388 */ /* 0x0003e80000000400 */
[----:B------:R-:W2:Y:S04]  /*fe90*/  LDL.LU R9, [R1+0x50c] ;  /* 0x00050c0001097983 */ /* 0x000ea80000300800 */
[----:B------:R-:W-:Y:S04]  /*fea0*/  STS.U16 [R2+0x30000], R18 ;  /* 0x0300001202007388 */ /* 0x000fe80000000400 */
        /* <DEDUP_REMOVED lines=11> */
[----:B0-----:R-:W2:Y:S04]  /*ff60*/  LDL.LU R16, [R1+0x438] ;  /* 0x0004380001107983 */ /* 0x001ea80000300800 */
[----:B-1----:R-:W2:Y:S04]  /*ff70*/  LDL.LU R17, [R1+0x418] ;  /* 0x0004180001117983 */ /* 0x002ea80000300800 */
[----:B---3--:R0:W-:Y:S04]  /*ff80*/  STS.U16 [R2+0x1a000], R28 ;  /* 0x01a0001c02007388 */ /* 0x0081e80000000400 */
[----:B0-----:R-:W3:Y:S04]  /*ff90*/  LDL.LU R28, [R1+0x404] ;  /* 0x00040400011c7983 */ /* 0x001ee80000300800 */
[----:B------:R-:W3:Y:S04]  /*ffa0*/  LDL.LU R18, [R1+0x400] ;  /* 0x0004000001127983 */ /* 0x000ee80000300800 */
[----:B----4-:R-:W-:Y:S04]  /*ffb0*/  STS.U16 [R2+0x34000], R24 ;  /* 0x0340001802007388 */ /* 0x010fe80000000400 */
[----:B------:R-:W-:Y:S04]  /*ffc0*/  STS.U16 [R2+0x35000], R25 ;  /* 0x0350001902007388 */ /* 0x000fe80000000400 */
[----:B-----5:R0:W-:Y:S04]  /*ffd0*/  STS.U16 [R2+0x1b000], R29 ;  /* 0x01b0001d02007388 */ /* 0x0201e80000000400 */
[----:B0-----:R-:W4:Y:S04]  /*ffe0*/  LDL.LU R29, [R1+0x9f8] ;  /* 0x0009f800011d7983 */ /* 0x001f280000300800 */
[----:B------:R0:W-:Y:S04]  /*fff0*/  STS.U16 [R2+0x36000], R26 ;  /* 0x0360001a02007388 */ /* 0x0001e80000000400 */
[----:B------:R1:W-:Y:S04]  /*10000*/  STS.U16 [R2+0x37000], R27 ;  /* 0x0370001b02007388 */ /* 0x0003e80000000400 */
[----:B0-----:R-:W5:Y:S04]  /*10010*/  LDL.LU R26, [R1+0xa10] ;  /* 0x000a1000011a7983 */ /* 0x001f680000300800 */
[----:B------:R-:W-:Y:S04]  /*10020*/  STS.U16 [R2+0x7000], R5 ;  /* 0x0070000502007388 */ /* 0x000fe80000000400 */
[----:B------:R-:W-:Y:S04]  /*10030*/  STS.U16 [R2+0xe000], R6 ;  /* 0x00e0000602007388 */ /* 0x000fe80000000400 */
[----:B------:R-:W-:Y:S04]  /*10040*/  STS.U16 [R2+0x1c000], R7 ;  /* 0x01c0000702007388 */ /* 0x000fe80000000400 */
[----:B--2---:R-:W-:Y:S04]  /*10050*/  STS.U16 [R2+0x38000], R8 ;  /* 0x0380000802007388 */ /* 0x004fe80000000400 */
[----:B------:R-:W2:Y:S04]  /*10060*/  LDL.LU R19, [R1+0x640] ;  /* 0x0006400001137983 */ /* 0x000ea80000300800 */
[----:B------:R-:W-:Y:S04]  /*10070*/  STS.U16 [R2+0x39000], R9 ;  /* 0x0390000902007388 */ /* 0x000fe80000000400 */
[----:B------:R-:W2:Y:S04]  /*10080*/  LDL.LU R20, [R1+0xa94] ;  /* 0x000a940001147983 */ /* 0x000ea80000300800 */
[----:B------:R-:W-:Y:S01]  /*10090*/  STS.U16 [R2+0x1d000], R10 ;  /* 0x01d0000a02007388 */ /* 0x000fe20000000400 */
[----:B------:R-:W-:-:S03]  /*100a0*/  LOP3.LUT R3, R2, 0x10, RZ, 0x3c, !PT ;  /* 0x0000001002037812 */ /* 0x000fc600078e3cff */
        /* <DEDUP_REMOVED lines=10> */
[----:B------:R-:W-:Y:S04]  /*10150*/  STS.U16 [R2+0x3d000], R16 ;  /* 0x03d0001002007388 */ /* 0x000fe80000000400 */
[----:B-1----:R-:W2:Y:S04]  /*10160*/  LDL.LU R27, [R1+0x3e0] ;  /* 0x0003e000011b7983 */ /* 0x002ea80000300800 */
[----:B------:R-:W-:Y:S04]  /*10170*/  STS.U16 [R2+0x1f000], R17 ;  /* 0x01f0001102007388 */ /* 0x000fe80000000400 */
[----:B---3--:R0:W-:Y:S04]  /*10180*/  STS.U16 [R2+0x3e000], R28 ;  /* 0x03e0001c02007388 */ /* 0x0081e80000000400 */
[----:B------:R-:W-:Y:S04]  /*10190*/  STS.U16 [R2+0x3f000], R18 ;  /* 0x03f0001202007388 */ /* 0x000fe80000000400 */
[----:B0-----:R-:W3:Y:S04]  /*101a0*/  LDL.LU R28, [R1+0x3d4] ;  /* 0x0003d400011c7983 */ /* 0x001ee80000300800 */
[----:B------:R-:W-:Y:S04]  /*101b0*/  STL [R1+0x16d4], R2 ;  /* 0x0016d40201007387 */ /* 0x000fe80000100800 */
[----:B----4-:R0:W-:Y:S04]  /*101c0*/  STS.U16 [R3+0x1200], R29 ;  /* 0x0012001d03007388 */ /* 0x0101e80000000400 */
[----:B0-----:R-:W4:Y:S04]  /*101d0*/  LDL.LU R29, [R1+0x3cc] ;  /* 0x0003cc00011d7983 */ /* 0x001f280000300800 */
[----:B-----5:R0:W-:Y:S04]  /*101e0*/  STS.U16 [R3+0x2200], R26 ;  /* 0x0022001a03007388 */ /* 0x0201e80000000400 */
[----:B0-----:R-:W5:Y:S04]  /*101f0*/  LDL.LU R26, [R1+0x3c8] ;  /* 0x0003c800011a7983 */ /* 0x001f680000300800 */
[----:B------:R-:W5:Y:S04]  /*10200*/  LDL.LU R2, [R1+0x3bc] ;  /* 0x0003bc0001027983 */ /* 0x000f680000300800 */
[----:B------:R-:W5:Y:S04]  /*10210*/  LDL.LU R0, [R1+0x3b4] ;  /* 0x0003b40001007983 */ /* 0x000f680000300800 */
[----:B------:R-:W5:Y:S04]  /*10220*/  LDL.LU R4, [R1+0x3b0] ;  /* 0x0003b00001047983 */ /* 0x000f680000300800 */
[----:B------:R-:W5:Y:S04]  /*10230*/  LDL.LU R5, [R1+0x3a4] ;  /* 0x0003a40001057983 */ /* 0x000f680000300800 */
[----:B------:R-:W5:Y:S04]  /*10240*/  LDL.LU R6, [R1+0x39c] ;  /* 0x00039c0001067983 */ /* 0x000f680000300800 */
[----:B------:R-:W5:Y:S04]  /*10250*/  LDL.LU R7, [R1+0x398] ;  /* 0x0003980001077983 */ /* 0x000f680000300800 */
[----:B------:R-:W5:Y:S04]  /*10260*/  LDL.LU R8, [R1+0x308] ;  /* 0x0003080001087983 */ /* 0x000f680000300800 */
[----:B--2---:R-:W-:Y:S04]  /*10270*/  STS.U16 [R3+0x3200], R19 ;  /* 0x0032001303007388 */ /* 0x004fe80000000400 */
        /* <DEDUP_REMOVED lines=13> */
[----:B------:R0:W-:Y:S04]  /*10350*/  STS.U16 [R3+0x22200], R27 ;  /* 0x0222001b03007388 */ /* 0x0001e80000000400 */
[----:B------:R-:W2:Y:S04]  /*10360*/  LDL.LU R16, [R1+0x2d8] ;  /* 0x0002d80001107983 */ /* 0x000ea80000300800 */
[----:B0-----:R-:W2:Y:S04]  /*10370*/  LDL.LU R27, [R1+0x2cc] ;  /* 0x0002cc00011b7983 */ /* 0x001ea80000300800 */
[----:B------:R-:W2:Y:S04]  /*10380*/  LDL.LU R17, [R1+0x2c8] ;  /* 0x0002c80001117983 */ /* 0x000ea80000300800 */
[----:B---3--:R0:W-:Y:S04]  /*10390*/  STS.U16 [R3+0x23200], R28 ;  /* 0x0232001c03007388 */ /* 0x0081e80000000400 */
[----:B------:R-:W3:Y:S04]  /*103a0*/  LDL.LU R18, [R1+0x2c4] ;  /* 0x0002c40001127983 */ /* 0x000ee80000300800 */
[----:B0-----:R-:W3:Y:S04]  /*103b0*/  LDL.LU R28, [R1+0x2c0] ;  /* 0x0002c000011c7983 */ /* 0x001ee80000300800 */
[----:B----4-:R0:W-:Y:S04]  /*103c0*/  STS.U16 [R3+0x24200], R29 ;  /* 0x0242001d03007388 */ /* 0x0101e80000000400 */
[----:B0-----:R-:W4:Y:S04]  /*103d0*/  LDL.LU R29, [R1+0x2b4] ;  /* 0x0002b400011d7983 */ /* 0x001f280000300800 */
[----:B------:R-:W4:Y:S04]  /*103e0*/  LDL.LU R19, [R1+0x2b0] ;  /* 0x0002b00001137983 */ /* 0x000f280000300800 */
[----:B-----5:R0:W-:Y:S04]  /*103f0*/  STS.U16 [R3+0x25200], R26 ;  /* 0x0252001a03007388 */ /* 0x0201e80000000400 */
[----:B------:R-:W-:Y:S04]  /*10400*/  STS.U16 [R3+0x26200], R2 ;  /* 0x0262000203007388 */ /* 0x000fe80000000400 */
[----:B------:R-:W-:Y:S04]  /*10410*/  STS.U16 [R3+0x27200], R0 ;  /* 0x0272000003007388 */ /* 0x000fe80000000400 */
[----:B------:R-:W-:Y:S04]  /*10420*/  STS.U16 [R3+0x28200], R4 ;  /* 0x0282000403007388 */ /* 0x000fe80000000400 */
[----:B------:R-:W-:Y:S04]  /*10430*/  STS.U16 [R3+0x29200], R5 ;  /* 0x0292000503007388 */ /* 0x000fe80000000400 */
[----:B------:R-:W-:Y:S04]  /*10440*/  STS.U16 [R3+0x2a200], R6 ;  /* 0x02a2000603007388 */ /* 0x000fe80000000400 */
[----:B------:R-:W-:Y:S04]  /*10450*/  STS.U16 [R3+0x2b200], R7 ;  /* 0x02b2000703007388 */ /* 0x000fe80000000400 */
[----:B------:R-:W-:Y:S04]  /*10460*/  STS.U16 [R3+0x2c200], R8 ;  /* 0x02c2000803007388 */ /* 0x000fe80000000400 */
        /* <DEDUP_REMOVED lines=12> */
[----:B0-----:R-:W2:Y:S04]  /*10530*/  LDL.LU R26, [R1+0x284] ;  /* 0x00028400011a7983 */ /* 0x001ea80000300800 */
[----:B------:R-:W-:Y:S04]  /*10540*/  STS.U16 [R3+0x33200], R15 ;  /* 0x0332000f03007388 */ /* 0x000fe80000000400 */
[----:B------:R-:W-:Y:S04]  /*10550*/  STS.U16 [R3+0x34200], R16 ;  /* 0x0342001003007388 */ /* 0x000fe80000000400 */
[----:B------:R0:W-:Y:S04]  /*10560*/  STS.U16 [R3+0x35200], R27 ;  /* 0x0352001b03007388 */ /* 0x0001e80000000400 */
[----:B------:R-:W-:Y:S04]  /*10570*/  STS.U16 [R3+0x36200], R17 ;  /* 0x0362001103007388 */ /* 0x000fe80000000400 */
[----:B0-----:R-:W2:Y:S04]  /*10580*/  LDL.LU R27, [R1+0x280] ;  /* 0x00028000011b7983 */ /* 0x001ea80000300800 */
[----:B---3--:R-:W-:Y:S04]  /*10590*/  STS.U16 [R3+0x37200], R18 ;  /* 0x0372001203007388 */ /* 0x008fe80000000400 */
[----:B------:R0:W-:Y:S04]  /*105a0*/  STS.U16 [R3+0x38200], R28 ;  /* 0x0382001c03007388 */ /* 0x0001e80000000400 */
[----:B0-----:R-:W3:Y:S04]  /*105b0*/  LDL.LU R28, [R1+0x27c] ;  /* 0x00027c00011c7983 */ /* 0x001ee80000300800 */
[----:B----4-:R0:W-:Y:S04]  /*105c0*/  STS.U16 [R3+0x39200], R29 ;  /* 0x0392001d03007388 */ /* 0x0101e80000000400 */
[----:B0-----:R-:W4:Y:S04]  /*105d0*/  LDL.LU R29, [R1+0x278] ;  /* 0x00027800011d7983 */ /* 0x001f280000300800 */
[----:B------:R-:W4:Y:S04]  /*105e0*/  LDL.LU R2, [R1+0x26c] ;  /* 0x00026c0001027983 */ /* 0x000f280000300800 */
        /* <DEDUP_REMOVED lines=15> */
[----:B------:R0:W-:Y:S04]  /*106e0*/  STS.U16 [R3+0x3a200], R19 ;  /* 0x03a2001303007388 */ /* 0x0001e80000000400 */
[----:B------:R-:W4:Y:S04]  /*106f0*/  LDL.LU R18, [R1+0x20c] ;  /* 0x00020c0001127983 */ /* 0x000f280000300800 */
[----:B-----5:R1:W-:Y:S04]  /*10700*/  STS.U16 [R3+0x3b200], R20 ;  /* 0x03b2001403007388 */ /* 0x0203e80000000400 */
[----:B0-----:R-:W5:Y:S04]  /*10710*/  LDL.LU R19, [R1+0x208] ;  /* 0x0002080001137983 */ /* 0x001f680000300800 */
[----:B--2---:R0:W-:Y:S04]  /*10720*/  STS.U16 [R3+0x3c200], R21 ;  /* 0x03c2001503007388 */ /* 0x0041e80000000400 */
[----:B-1----:R-:W2:Y:S04]  /*10730*/  LDL.LU R20, [R1+0x204] ;  /* 0x0002040001147983 */ /* 0x002ea80000300800 */
[----:B------:R1:W-:Y:S04]  /*10740*/  STS.U16 [R3+0x3d200], R22 ;  /* 0x03d2001603007388 */ /* 0x0003e80000000400 */
[----:B0-----:R-:W2:Y:S04]  /*10750*/  LDL.LU R21, [R1+0x200] ;  /* 0x0002000001157983 */ /* 0x001ea80000300800 */
[----:B------:R0:W-:Y:S04]  /*10760*/  STS.U16 [R3+0x3e200], R23 ;  /* 0x03e2001703007388 */ /* 0x0001e80000000400 */
        /* <DEDUP_REMOVED lines=9> */
[----:B---3--:R1:W-:Y:S04]  /*10800*/  STS.U16 [R3+0xb200], R28 ;  /* 0x00b2001c03007388 */ /* 0x0083e80000000400 */
[----:B0-----:R-:W3:Y:S04]  /*10810*/  LDL.LU R27, [R1+0x624] ;  /* 0x00062400011b7983 */ /* 0x001ee80000300800 */
[----:B-1----:R-:W2:Y:S04]  /*10820*/  LDL.LU R28, [R1+0x508] ;  /* 0x00050800011c7983 */ /* 0x002ea80000300800 */
[----:B----4-:R0:W-:Y:S04]  /*10830*/  STS.U16 [R3+0xc200], R29 ;  /* 0x00c2001d03007388 */ /* 0x0101e80000000400 */
[----:B------:R1:W-:Y:S04]  /*10840*/  STS.U16 [R3+0xd200], R2 ;  /* 0x00d2000203007388 */ /* 0x0003e80000000400 */
[----:B0-----:R-:W4:Y:S04]  /*10850*/  LDL.LU R29, [R1+0xa90] ;  /* 0x000a9000011d7983 */ /* 0x001f280000300800 */
[----:B-1----:R-:W2:Y:S04]  /*10860*/  LDL.LU R2, [R1+0x16d4] ;  /* 0x0016d40001027983 */ /* 0x002ea80000300800 */
[----:B------:R2:W-:Y:S02]  /*10870*/  STS.U16 [R3+0xe200], R0 ;  /* 0x00e2000003007388 */ /* 0x0005e40000000400 */
[----:B--2---:R-:W-:-:S02]  /*10880*/  LOP3.LUT R0, R2, 0x20, RZ, 0x3c, !PT ;  /* 0x0000002002007812 */ /* 0x004fc400078e3cff */
[----:B------:R0:W-:Y:S04]  /*10890*/  STL [R1+0x16c4], R2 ;  /* 0x0016c40201007387 */ /* 0x0001e80000100800 */
[----:B0-----:R-:W2:Y:S04]  /*108a0*/  LDL.LU R2, [R1+0x658] ;  /* 0x0006580001027983 */ /* 0x001ea80000300800 */
[----:B--2---:R0:W-:Y:S04]  /*108b0*/  STL [R1+0x16c8], R2 ;  /* 0x0016c80201007387 */ /* 0x0041e80000100800 */
[----:B0-----:R-:W2:Y:S04]  /*108c0*/  LDL.LU R2, [R1+0x700] ;  /* 0x0007000001027983 */ /* 0x001ea80000300800 */
[----:B--2---:R0:W-:Y:S04]  /*108d0*/  STL [R1+0x16cc], R2 ;  /* 0x0016cc0201007387 */ /* 0x0041e80000100800 */
[----:B0-----:R-:W2:Y:S04]  /*108e0*/  LDL.LU R2, [R1+0x8a4] ;  /* 0x0008a40001027983 */ /* 0x001ea80000300800 */
[----:B------:R-:W-:Y:S04]  /*108f0*/  STS.U16 [R3+0xf200], R4 ;  /* 0x00f2000403007388 */ /* 0x000fe80000000400 */
[----:B------:R-:W-:Y:S04]  /*10900*/  STS.U16 [R3+0x10200], R5 ;  /* 0x0102000503007388 */ /* 0x000fe80000000400 */
[----:B------:R-:W-:Y:S04]  /*10910*/  STS.U16 [R3+0x11200], R6 ;  /* 0x0112000603007388 */ /* 0x000fe80000000400 */
[----:B------:R-:W-:Y:S04]  /*10920*/  STS.U16 [R3+0x12200], R7 ;  /* 0x0122000703007388 */ /* 0x000fe80000000400 */
[----:B------:R-:W-:Y:S04]  /*10930*/  STS.U16 [R3+0x13200], R8 ;  /* 0x0132000803007388 */ /* 0x000fe80000000400 */
[----:B--2---:R0:W-:Y:S04]  /*10940*/  STL [R1+0x16d0], R2 ;  /* 0x0016d00201007387 */ /* 0x0041e80000100800 */
[----:B0-----:R-:W2:Y:S04]  /*10950*/  LDL.LU R2, [R1+0x8f4] ;  /* 0x0008f40001027983 */ /* 0x001ea80000300800 */
[----:B------:R-:W2:Y:S04]  /*10960*/  LDL.LU R5, [R1+0x5b0] ;  /* 0x0005b00001057983 */ /* 0x000ea80000300800 */
[----:B------:R-:W2:Y:S04]  /*10970*/  LDL.LU R6, [R1+0x528] ;  /* 0x0005280001067983 */ /* 0x000ea80000300800 */
[----:B------:R-:W2:Y:S04]  /*10980*/  LDL.LU R7, [R1+0x43c] ;  /* 0x00043c0001077983 */ /* 0x000ea80000300800 */
[----:B------:R0:W-:Y:S04]  /*10990*/  STS.U16 [R3+0x14200], R9 ;  /* 0x0142000903007388 */ /* 0x0001e80000000400 */
[----:B------:R-:W2:Y:S04]  /*109a0*/  LDL.LU R8, [R1+0x1f4] ;  /* 0x0001f40001087983 */ /* 0x000ea80000300800 */
        /* <DEDUP_REMOVED lines=18> */
[----:B-----5:R0:W-:Y:S04]  /*10ad0*/  STS.U16 [R3+0x1e200], R19 ;  /* 0x01e2001303007388 */ /* 0x0201e80000000400 */
[----:B-1----:R-:W5:Y:S04]  /*10ae0*/  LDL.LU R18, [R1+0x1bc] ;  /* 0x0001bc0001127983 */ /* 0x002f680000300800 */
[----:B------:R1:W-:Y:S04]  /*10af0*/  STS.U16 [R3+0x1f200], R20 ;  /* 0x01f2001403007388 */ /* 0x0003e80000000400 */
[----:B0-----:R-:W5:Y:S04]  /*10b00*/  LDL.LU R19, [R1+0x1b8] ;  /* 0x0001b80001137983 */ /* 0x001f680000300800 */
[----:B------:R0:W-:Y:S04]  /*10b10*/  STS.U16 [R3+0x200], R21 ;  /* 0x0002001503007388 */ /* 0x0001e80000000400 */
        /* <DEDUP_REMOVED lines=11> */
[----:B---3--:R0:W-:Y:S04]  /*10bd0*/  STS.U16 [R0+0x6400], R27 ;  /* 0x0064001b00007388 */ /* 0x0081e80000000400 */
[----:B-1----:R-:W3:Y:S04]  /*10be0*/  LDL.LU R26, [R1+0x18c] ;  /* 0x00018c00011a7983 */ /* 0x002ee80000300800 */
[----:B------:R1:W-:Y:S04]  /*10bf0*/  STS.U16 [R0+0x7400], R28 ;  /* 0x0074001c00007388 */ /* 0x0003e80000000400 */
[----:B0-----:R-:W3:Y:S04]  /*10c00*/  LDL.LU R27, [R1+0x188] ;  /* 0x00018800011b7983 */ /* 0x001ee80000300800 */
[----:B----4-:R0:W-:Y:S04]  /*10c10*/  STS.U16 [R0+0x8400], R29 ;  /* 0x0084001d00007388 */ /* 0x0101e80000000400 */
[----:B-1----:R-:W2:Y:S04]  /*10c20*/  LDL.LU R28, [R1+0x17c] ;  /* 0x00017c00011c7983 */ /* 0x002ea80000300800 */
[----:B0-----:R-:W3:Y:S04]  /*10c30*/  LDL.LU R29, [R1+0x178] ;  /* 0x00017800011d7983 */ /* 0x001ee80000300800 */
[----:B------:R-:W3:Y:S04]  /*10c40*/  LDL.LU R3, [R1+0x174] ;  /* 0x0001740001037983 */ /* 0x000ee80000300800 */
[----:B------:R-:W3:Y:S04]  /*10c50*/  LDL.LU R4, [R1+0x170] ;  /* 0x0001700001047983 */ /* 0x000ee80000300800 */
[----:B--2---:R0:W-:Y:S04]  /*10c60*/  STS.U16 [R0+0x9400], R2 ;  /* 0x0094000200007388 */ /* 0x0041e80000000400 */
[----:B0-----:R-:W2:Y:S04]  /*10c70*/  LDL.LU R2, [R1+0x16d0] ;  /* 0x0016d00001027983 */ /* 0x001ea80000300800 */
[----:B--2---:R0:W-:Y:S04]  /*10c80*/  STS.U16 [R0+0xa400], R2 ;  /* 0x00a4000200007388 */ /* 0x0041e80000000400 */
[----:B0-----:R-:W2:Y:S04]  /*10c90*/  LDL.LU R2, [R1+0x16cc] ;  /* 0x0016cc0001027983 */ /* 0x001ea80000300800 */
[----:B--2---:R0:W-:Y:S04]  /*10ca0*/  STS.U16 [R0+0xb400], R2 ;  /* 0x00b4000200007388 */ /* 0x0041e80000000400 */
[----:B0-----:R-:W2:Y:S04]  /*10cb0*/  LDL.LU R2, [R1+0x16c8] ;  /* 0x0016c80001027983 */ /* 0x001ea80000300800 */
[----:B--2---:R0:W-:Y:S04]  /*10cc0*/  STS.U16 [R0+0xc400], R2 ;  /* 0x00c4000200007388 */ /* 0x0041e80000000400 */
[----:B------:R1:W-:Y:S04]  /*10cd0*/  STS.U16 [R0+0xd400], R5 ;  /* 0x00d4000500007388 */ /* 0x0003e80000000400 */
[----:B------:R2:W-:Y:S04]  /*10ce0*/  STS.U16 [R0+0xe400], R6 ;  /* 0x00e4000600007388 */ /* 0x0005e80000000400 */
[----:B0-----:R-:W4:Y:S04]  /*10cf0*/  LDL.LU R2, [R1+0x16c4] ;  /* 0x0016c40001027983 */ /* 0x001f280000300800 */
[----:B-1----:R-:W4:Y:S04]  /*10d00*/  LDL.LU R5, [R1+0x16c0] ;  /* 0x0016c00001057983 */ /* 0x002f280000300800 */
[----:B--2---:R-:W2:Y:S04]  /*10d10*/  LDL.LU R6, [R1+0x16bc] ;  /* 0x0016bc0001067983 */ /* 0x004ea80000300800 */
[----:B------:R0:W-:Y:S04]  /*10d20*/  STS.U16 [R0+0xf400], R7 ;  /* 0x00f4000700007388 */ /* 0x0001e80000000400 */
[----:B------:R1:W-:Y:S04]  /*10d30*/  STS.U16 [R0+0x400], R8 ;  /* 0x0004000800007388 */ /* 0x0003e80000000400 */
[----:B------:R3:W-:Y:S04]  /*10d40*/  STS.U16 [R0+0x20400], R9 ;  /* 0x0204000900007388 */ /* 0x0007e80000000400 */
[----:B0-----:R-:W2:Y:S04]  /*10d50*/  LDL.LU R7, [R1+0x16b8] ;  /* 0x0016b80001077983 */ /* 0x001ea80000300800 */
[----:B-1----:R-:W2:Y:S04]  /*10d60*/  LDL.LU R8, [R1+0x16b4] ;  /* 0x0016b40001087983 */ /* 0x002ea80000300800 */
[----:B---3--:R-:W3:Y:S04]  /*10d70*/  LDL.LU R9, [R1+0x16b0] ;  /* 0x0016b00001097983 */ /* 0x008ee80000300800 */
[----:B------:R0:W-:Y:S04]  /*10d80*/  STS.U16 [R0+0x21400], R10 ;  /* 0x0214000a00007388 */ /* 0x0001e80000000400 */
[----:B------:R1:W-:Y:S04]  /*10d90*/  STS.U16 [R0+0x22400], R11 ;  /* 0x0224000b00007388 */ /* 0x0003e80000000400 */
[----:B------:R5:W-:Y:S04]  /*10da0*/  STS.U16 [R0+0x23400], R12 ;  /* 0x0234000c00007388 */ /* 0x000be80000000400 */
[----:B0-----:R-:W2:Y:S04]  /*10db0*/  LDL.LU R10, [R1+0x16ac] ;  /* 0x0016ac00010a7983 */ /* 0x001ea80000300800 */
[----:B-1----:R-:W2:Y:S04]  /*10dc0*/  LDL.LU R11, [R1+0x16a8] ;  /* 0x0016a800010b7983 */ /* 0x002ea80000300800 */
[----:B-----5:R-:W5:Y:S04]  /*10dd0*/  LDL.LU R12, [R1+0x16a4] ;  /* 0x0016a400010c7983 */ /* 0x020f680000300800 */
[----:B------:R0:W-:Y:S04]  /*10de0*/  STS.U16 [R0+0x24400], R13 ;  /* 0x0244000d00007388 */ /* 0x0001e80000000400 */
[----:B------:R1:W-:Y:S04]  /*10df0*/  STS.U16 [R0+0x25400], R14 ;  /* 0x0254000e00007388 */ /* 0x0003e80000000400 */
[----:B------:R1:W-:Y:S04]  /*10e00*/  STS.U16 [R0+0x26400], R15 ;  /* 0x0264000f00007388 */ /* 0x0003e80000000400 */
[----:B0-----:R-:W2:Y:S04]  /*10e10*/  LDL.LU R13, [R1+0x16a0] ;  /* 0x0016a000010d7983 */ /* 0x001ea80000300800 */
[----:B-1----:R-:W2:Y:S04]  /*10e20*/  LDL.LU R14, [R1+0x169c] ;  /* 0x00169c00010e7983 */ /* 0x002ea80000300800 */
[----:B------:R-:W2:Y:S04]  /*10e30*/  LDL.LU R15, [R1+0x1698] ;  /* 0x00169800010f7983 */ /* 0x000ea80000300800 */
        /* <DEDUP_REMOVED lines=26> */
[----:B0-----:R-:W2:Y:S04]  /*10fe0*/  LDL.LU R28, [R1+0x1664] ;  /* 0x00166400011c7983 */ /* 0x001ea80000300800 */
[----:B-1----:R-:W2:Y:S04]  /*10ff0*/  LDL.LU R29, [R1+0x1660] ;  /* 0x00166000011d7983 */ /* 0x002ea80000300800 */
[----:B------:R-:W-:Y:S04]  /*11000*/  STS.U16 [R0+0x35400], R3 ;  /* 0x0354000300007388 */ /* 0x000fe80000000400 */
[----:B------:R-:W-:Y:S04]  /*11010*/  STS.U16 [R0+0x36400], R4 ;  /* 0x0364000400007388 */ /* 0x000fe80000000400 */
[----:B--2---:R-:W-:Y:S04]  /*11020*/  STS.U16 [R0+0x37400], R29 ;  /* 0x0374001d00007388 */ /* 0x004fe80000000400 */
[----:B------:R0:W-:Y:S04]  /*11030*/  STS.U16 [R0+0x38400], R28 ;  /* 0x0384001c00007388 */ /* 0x0001e80000000400 */
[----:B0-----:R-:W2:Y:S04]  /*11040*/  LDL.LU R0, [R1+0x740] ;  /* 0x0007400001007983 */ /* 0x001ea80000300800 */
[----:B--2---:R0:W-:Y:S04]  /*11050*/  STL [R1+0x1658], R0 ;  /* 0x0016580001007387 */ /* 0x0041e80000100800 */
[----:B0-----:R-:W2:Y:S04]  /*11060*/  LDL.LU R0, [R1+0x6b4] ;  /* 0x0006b40001007983 */ /* 0x001ea80000300800 */
[----:B--2---:R4:W-:Y:S01]  /*11070*/  STL [R1+0x165c], R0 ;  /* 0x00165c0001007387 */ /* 0x0049e20000100800 */
[----:B------:R-:W2:Y:S01]  /*11080*/  LDL.LU R4, [R1+0x8ec] ;  /* 0x0008ec0001047983 */ /* 0x000ea20000300800 */
[----:B----4-:R-:W-:-:S02]  /*11090*/  LOP3.LUT R0, R2, 0x20, RZ, 0x3c, !PT ;  /* 0x0000002002007812 */ /* 0x010fc400078e3cff */
[----:B------:R-:W4:Y:S04]  /*110a0*/  LDL.LU.64 R2, [R1+0x818] ;  /* 0x0008180001027983 */ /* 0x000f280000300a00 */
[----:B------:R-:W-:Y:S01]  /*110b0*/  STS.U16 [R0+0x39400], R27 ;  /* 0x0394001b00007388 */ /* 0x000fe20000000400 */
[----:B------:R-:W-:Y:S02]  /*110c0*/  STS.U16 [R0+0x3a400], R26 ;  /* 0x03a4001a00007388 */ /* 0x000fe40000000400 */
[----:B------:R-:W-:Y:S02]  /*110d0*/  STS.U16 [R0+0x3b400], R25 ;  /* 0x03b4001900007388 */ /* 0x000fe40000000400 */
[----:B------:R0:W-:Y:S01]  /*110e0*/  STS.U16 [R0+0x3c400], R24 ;  /* 0x03c4001800007388 */ /* 0x0001e20000000400 */
[----:B------:R-:W-:Y:S01]  /*110f0*/  STS.U16 [R0+0x3d400], R23 ;  /* 0x03d4001700007388 */ /* 0x000fe20000000400 */
[----:B------:R1:W-:Y:S02]  /*11100*/  STS.U16 [R0+0x3e400], R22 ;  /* 0x03e4001600007388 */ /* 0x0003e40000000400 */
[----:B------:R-:W-:Y:S02]  /*11110*/  STS.U16 [R0+0x3f400], R21 ;  /* 0x03f4001500007388 */ /* 0x000fe40000000400 */
[----:B------:R3:W-:Y:S01]  /*11120*/  STS.U16 [R0+0x10400], R20 ;  /* 0x0104001400007388 */ /* 0x0007e20000000400 */
[----:B------:R-:W-:Y:S01]  /*11130*/  STS.U16 [R0+0x11400], R19 ;  /* 0x0114001300007388 */ /* 0x000fe20000000400 */
[----:B------:R5:W-:Y:S02]  /*11140*/  STS.U16 [R0+0x12400], R18 ;  /* 0x0124001200007388 */ /* 0x000be40000000400 */
[----:B------:R-:W-:Y:S01]  /*11150*/  STS.U16 [R0+0x13400], R17 ;  /* 0x0134001100007388 */ /* 0x000fe20000000400 */
[----:B------:R-:W2:Y:S01]  /*11160*/  LDL.LU.64 R28, [R1+0x800] ;  /* 0x00080000011c7983 */ /* 0x000ea20000300a00 */
[----:B------:R5:W-:Y:S02]  /*11170*/  STS.U16 [R0+0x14400], R16 ;  /* 0x0144001000007388 */ /* 0x000be40000000400 */
[----:B0-----:R-:W2:Y:S02]  /*11180*/  LDL.LU.64 R24, [R1+0x838] ;  /* 0x0008380001187983 */ /* 0x001ea40000300a00 */
[----:B------:R-:W-:Y:S01]  /*11190*/  STS.U16 [R0+0x15400], R15 ;  /* 0x0154000f00007388 */ /* 0x000fe20000000400 */
[----:B-1----:R-:W2:Y:S04]  /*111a0*/  LDL.LU.64 R22, [R1+0x850] ;  /* 0x0008500001167983 */ /* 0x002ea80000300a00 */
[----:B------:R0:W-:Y:S01]  /*111b0*/  STS.U16 [R0+0x16400], R14 ;  /* 0x0164000e00007388 */ /* 0x0001e20000000400 */
[----:B---3--:R-:W3:Y:S02]  /*111c0*/  LDL.LU.64 R20, [R1+0x870] ;  /* 0x0008700001147983 */ /* 0x008ee40000300a00 */
[----:B------:R-:W-:Y:S02]  /*111d0*/  STS.U16 [R0+0x17400], R13 ;  /* 0x0174000d00007388 */ /* 0x000fe40000000400 */
[----:B-----5:R-:W5:Y:S01]  /*111e0*/  LDL.LU.64 R18, [R1+0x888] ;  /* 0x0008880001127983 */ /* 0x020f620000300a00 */
[----:B------:R1:W-:Y:S04]  /*111f0*/  STS.U16 [R0+0x18400], R12 ;  /* 0x0184000c00007388 */ /* 0x0003e80000000400 */
[----:B------:R-:W2:Y:S01]  /*11200*/  LDL.LU.64 R16, [R1+0x8a8] ;  /* 0x0008a80001107983 */ /* 0x000ea20000300a00 */
[----:B------:R-:W-:Y:S02]  /*11210*/  STS.U16 [R0+0x19400], R11 ;  /* 0x0194000b00007388 */ /* 0x000fe40000000400 */
[----:B------:R1:W-:Y:S02]  /*11220*/  STS.U16 [R0+0x1a400], R10 ;  /* 0x01a4000a00007388 */ /* 0x0003e40000000400 */
[----:B------:R-:W-:Y:S01]  /*11230*/  STS.U16 [R0+0x1b400], R9 ;  /* 0x01b4000900007388 */ /* 0x000fe20000000400 */
[----:B0-----:R-:W2:Y:S04]  /*11240*/  LDL.LU.64 R14, [R1+0x8c0] ;  /* 0x0008c000010e7983 */ /* 0x001ea80000300a00 */
[----:B------:R0:W-:Y:S04]  /*11250*/  STS.U16 [R0+0x1c400], R8 ;  /* 0x01c4000800007388 */ /* 0x0001e80000000400 */
[----:B-1----:R-:W2:Y:S01]  /*11260*/  LDL.LU.64 R12, [R1+0x8e0] ;  /* 0x0008e000010c7983 */ /* 0x002ea20000300a00 */
[----:B------:R1:W-:Y:S02]  /*11270*/  STS.U16 [R0+0x1d400], R7 ;  /* 0x01d4000700007388 */ /* 0x0003e40000000400 */
[----:B------:R1:W-:Y:S01]  /*11280*/  STS.U16 [R0+0x1e400], R6 ;  /* 0x01e4000600007388 */ /* 0x0003e20000000400 */
[----:B------:R-:W2:Y:S01]  /*11290*/  LDL.LU.64 R10, [R1+0x8f8] ;  /* 0x0008f800010a7983 */ /* 0x000ea20000300a00 */
[----:B------:R1:W-:Y:S03]  /*112a0*/  STS.U16 [R0+0x1f400], R5 ;  /* 0x01f4000500007388 */ /* 0x0003e60000000400 */
[----:B0-----:R-:W3:Y:S04]  /*112b0*/  LDL.LU.64 R8, [R1+0xaf0] ;  /* 0x000af00001087983 */ /* 0x001ee80000300a00 */
[----:B-1----:R-:W3:Y:S01]  /*112c0*/  LDL.LU R7, [R1+0x608] ;  /* 0x0006080001077983 */ /* 0x002ee20000300800 */
[----:B------:R-:W3:Y:S03]  /*112d0*/  LDL.LU R6, [R1+0x880] ;  /* 0x0008800001067983 */ /* 0x000ee60000300800 */
[----:B------:R-:W3:Y:S04]  /*112e0*/  LDL.LU R0, [R1+0x165c] ;  /* 0x00165c0001007983 */ /* 0x000ee80000300800 */
[----:B------:R-:W0:Y:S01]  /*112f0*/  S2R R27, SR_TID.X ;  /* 0x00000000001b7919 */ /* 0x000e220000002100 */
[----:B------:R-:W5:Y:S01]  /*11300*/  LDL.LU R5, [R1+0xa00] ;  /* 0x000a000001057983 */ /* 0x000f620000300800 */
[----:B0-----:R-:W-:-:S04]  /*11310*/  LOP3.LUT R27, R27, 0xff, RZ, 0xc0, !PT ;  /* 0x000000ff1b1b7812 */ /* 0x001fc800078ec0ff */
[----:B------:R-:W-:-:S04]  /*11320*/  SHF.L.U32 R27, R27, 0x1, RZ ;  /* 0x000000011b1b7819 */ /* 0x000fc800000006ff */
[----:B------:R-:W-:Y:S01]  /*11330*/  LOP3.LUT R26, R27, 0x30, RZ, 0x3c, !PT ;  /* 0x000000301b1a7812 */ /* 0x000fe200078e3cff */
[----:B----4-:R-:W4:Y:S04]  /*11340*/  LDG.E.U16 R2, [R2.64] ;  /* 0x0000000402027981 */ /* 0x010f28000c1e1500 */
[----:B--2---:R0:W2:Y:S04]  /*11350*/  LDG.E.U16 R11, [R10.64] ;  /* 0x000000040a0b7981 */ /* 0x0040a8000c1e1500 */
[----:B0-----:R-:W2:Y:S04]  /*11360*/  LDG.E.U16 R10, [R12.64] ;  /* 0x000000040c0a7981 */ /* 0x001ea8000c1e1500 */
[----:B---3--:R0:W-:Y:S04]  /*11370*/  STS.U16 [R26+0x600], R0 ;  /* 0x000600001a007388 */ /* 0x0081e80000000400 */
[----:B0-----:R-:W3:Y:S04]  /*11380*/  LDL.LU R0, [R1+0x1658] ;  /* 0x0016580001007983 */ /* 0x001ee80000300800 */
[----:B---3--:R0:W-:Y:S01]  /*11390*/  STS.U16 [R26+0x1600], R0 ;  /* 0x001600001a007388 */ /* 0x0081e20000000400 */
[----:B------:R1:W-:Y:S03]  /*113a0*/  STS.U16 [R26+0x2600], R4 ;  /* 0x002600041a007388 */ /* 0x0003e60000000400 */
[----:B0-----:R-:W3:Y:S01]  /*113b0*/  LDL.LU R0, [R1+0x1654] ;  /* 0x0016540001007983 */ /* 0x001ee20000300800 */
[----:B-1----:R-:W2:Y:S02]  /*113c0*/  LDL.LU R4, [R1+0x1650] ;  /* 0x0016500001047983 */ /* 0x002ea40000300800 */
[----:B------:R0:W-:Y:S02]  /*113d0*/  STL [R1+0x1388], R27 ;  /* 0x0013881b01007387 */ /* 0x0001e40000100800 */
[----:B0-----:R0:W4:Y:S04]  /*113e0*/  LDG.E.U16 R27, [R8.64] ;  /* 0x00000004081b7981 */ /* 0x001128000c1e1500 */
[----:B0-----:R-:W4:Y:S04]  /*113f0*/  LDG.E.U16 R9, [R14.64] ;  /* 0x000000040e097981 */ /* 0x001f28000c1e1500 */
[----:B------:R-:W4:Y:S04]  /*11400*/  LDG.E.U16 R8, [R16.64] ;  /* 0x0000000410087981 */ /* 0x000f28000c1e1500 */
[----:B--2---:R0:W-:Y:S01]  /*11410*/  STS.U16 [R26+0x3600], R4 ;  /* 0x003600041a007388 */ /* 0x0041e20000000400 */
[----:B-----5:R-:W-:Y:S02]  /*11420*/  STS.U16 [R26+0x4600], R5 ;  /* 0x004600051a007388 */ /* 0x020fe40000000400 */
[----:B------:R-:W-:Y:S02]  /*11430*/  STS.U16 [R26+0x5600], R6 ;  /* 0x005600061a007388 */ /* 0x000fe40000000400 */
[----:B------:R1:W-:Y:S01]  /*11440*/  STS.U16 [R26+0x6600], R7 ;  /* 0x006600071a007388 */ /* 0x0003e20000000400 */
[----:B---3--:R2:W-:Y:S04]  /*11450*/  STS.U16 [R26+0x7600], R0 ;  /* 0x007600001a007388 */ /* 0x0085e80000000400 */
[----:B0-----:R-:W3:Y:S04]  /*11460*/  LDG.E.U16 R4, [R24.64] ;  /* 0x0000000418047981 */ /* 0x001ee8000c1e1500 */
[----:B----4-:R0:W-:Y:S04]  /*11470*/  STL [R1+0x308], R27 ;  /* 0x0003081b01007387 */ /* 0x0101e80000100800 */
[----:B-1----:R-:W4:Y:S04]  /*11480*/  LDG.E.U16 R7, [R18.64] ;  /* 0x0000000412077981 */ /* 0x002f28000c1e1500 */
[----:B------:R-:W5:Y:S04]  /*11490*/  LDG.E.U16 R6, [R20.64] ;  /* 0x0000000414067981 */ /* 0x000f68000c1e1500 */
[----:B------:R-:W3:Y:S04]  /*114a0*/  LDG.E.U16 R5, [R22.64] ;  /* 0x0000000416057981 */ /* 0x000ee8000c1e1500 */
[----:B--2---:R-:W2:Y:S04]  /*114b0*/  LDG.E.U16 R0, [R28.64] ;  /* 0x000000041c007981 */ /* 0x004ea8000c1e1500 */
        /* <DEDUP_REMOVED lines=20> */
[----:B0-----:R-:W2:Y:S01]  /*11600*/  LDL.LU.64 R26, [R1+0x718] ;  /* 0x00071800011a7983 */ /* 0x001ea20000300a00 */
[----:B------:R-:W-:Y:S03]  /*11610*/  STL [R1+0x304], R11 ;  /* 0x0003040b01007387 */ /* 0x000fe60000100800 */
[----:B--2---:R0:W-:Y:S01]  /*11620*/  STL.64 [R1+0x1618], R26 ;  /* 0x0016181a01007387 */ /* 0x0041e20000100a00 */
[----:B------:R-:W-:Y:S03]  /*11630*/  STL [R1+0x300], R10 ;  /* 0x0003000a01007387 */ /* 0x000fe60000100800 */
[----:B0-----:R-:W2:Y:S01]  /*11640*/  LDL.LU.64 R26, [R1+0x730] ;  /* 0x00073000011a7983 */ /* 0x001ea20000300a00 */
[----:B------:R-:W-:Y:S03]  /*11650*/  STL [R1+0x2fc], R9 ;  /* 0x0002fc0901007387 */ /* 0x000fe60000100800 */
[----:B--2---:R0:W-:Y:S01]  /*11660*/  STL.64 [R1+0x1620], R26 ;  /* 0x0016201a01007387 */ /* 0x0041e20000100a00 */
[----:B------:R-:W-:Y:S03]  /*11670*/  STL [R1+0x2f8], R8 ;  /* 0x0002f80801007387 */ /* 0x000fe60000100800 */
[----:B0-----:R-:W2:Y:S01]  /*11680*/  LDL.LU.64 R26, [R1+0x748] ;  /* 0x00074800011a7983 */ /* 0x001ea20000300a00 */
[----:B----4-:R-:W-:Y:S03]  /*11690*/  STL [R1+0x2f4], R7 ;  /* 0x0002f40701007387 */ /* 0x010fe60000100800 */
[----:B--2---:R0:W-:Y:S01]  /*116a0*/  STL.64 [R1+0x1628], R26 ;  /* 0x0016281a01007387 */ /* 0x0041e20000100a00 */
[----:B-----5:R-:W-:Y:S03]  /*116b0*/  STL [R1+0x2f0], R6 ;  /* 0x0002f00601007387 */ /* 0x020fe60000100800 */
[----:B0-----:R-:W2:Y:S01]  /*116c0*/  LDL.LU.64 R26, [R1+0x768] ;  /* 0x00076800011a7983 */ /* 0x001ea20000300a00 */
[----:B---3--:R-:W-:Y:S03]  /*116d0*/  STL [R1+0x2ec], R5 ;  /* 0x0002ec0501007387 */ /* 0x008fe60000100800 */
[----:B--2---:R0:W-:Y:S01]  /*116e0*/  STL.64 [R1+0x1630], R26 ;  /* 0x0016301a01007387 */ /* 0x0041e20000100a00 */
[----:B------:R-:W-:Y:S03]  /*116f0*/  STL [R1+0x2e8], R4 ;  /* 0x0002e80401007387 */ /* 0x000fe60000100800 */
[----:B0-----:R-:W2:Y:S01]  /*11700*/  LDL.LU.64 R26, [R1+0x788] ;  /* 0x00078800011a7983 */ /* 0x001ea20000300a00 */
[----:B------:R-:W-:Y:S03]  /*11710*/  STL [R1+0x2e4], R2 ;  /* 0x0002e40201007387 */ /* 0x000fe60000100800 */
[----:B--2---:R0:W-:Y:S01]  /*11720*/  STL.64 [R1+0x1638], R26 ;  /* 0x0016381a01007387 */ /* 0x0041e20000100a00 */
[----:B------:R-:W-:Y:S03]  /*11730*/  STL [R1+0x2e0], R0 ;  /* 0x0002e00001007387 */ /* 0x000fe60000100800 */
[----:B0-----:R-:W2:Y:S04]  /*11740*/  LDL.LU.64 R26, [R1+0x7a8] ;  /* 0x0007a800011a7983 */ /* 0x001ea80000300a00 */
[----:B--2---:R0:W-:Y:S04]  /*11750*/  STL.64 [R1+0x1640], R26 ;  /* 0x0016401a01007387 */ /* 0x0041e80000100a00 */
[----:B0-----:R-:W2:Y:S04]  /*11760*/  LDL.LU.64 R26, [R1+0x7c8] ;  /* 0x0007c800011a7983 */ /* 0x001ea80000300a00 */
[----:B--2---:R0:W-:Y:S04]  /*11770*/  STL.64 [R1+0x1648], R26 ;  /* 0x0016481a01007387 */ /* 0x0041e80000100a00 */
[----:B0-----:R-:W2:Y:S01]  /*11780*/  LDL.LU.64 R26, [R1+0x7e0] ;  /* 0x0007e000011a7983 */ /* 0x001ea20000300a00 */
[----:B------:R-:W3:Y:S02]  /*11790*/  LDL.LU.64 R4, [R1+0x648] ;  /* 0x0006480001047983 */ /* 0x000ee40000300a00 */
[----:B------:R-:W4:Y:S02]  /*117a0*/  LDL.LU.64 R6, [R1+0x630] ;  /* 0x0006300001067983 */ /* 0x000f240000300a00 */
[----:B------:R-:W5:Y:S01]  /*117b0*/  LDL.LU.64 R8, [R1+0x628] ;  /* 0x0006280001087983 */ /* 0x000f620000300a00 */
[----:B------:R-:W3:Y:S01]  /*117c0*/  LDL.LU.64 R10, [R1+0x610] ;  /* 0x00061000010a7983 */ /* 0x000ee20000300a00 */
[----:B------:R-:W4:Y:S02]  /*117d0*/  LDL.LU.64 R12, [R1+0x5f8] ;  /* 0x0005f800010c7983 */ /* 0x000f240000300a00 */
[----:B------:R-:W4:Y:S02]  /*117e0*/  LDL.LU.64 R14, [R1+0x5f0] ;  /* 0x0005f000010e7983 */ /* 0x000f240000300a00 */
[----:B------:R-:W4:Y:S01]  /*117f0*/  LDL.LU.64 R16, [R1+0x5d8] ;  /* 0x0005d80001107983 */ /* 0x000f220000300a00 */
[----:B------:R-:W4:Y:S01]  /*11800*/  LDL.LU.64 R18, [R1+0x5c0] ;  /* 0x0005c00001127983 */ /* 0x000f220000300a00 */
[----:B------:R-:W4:Y:S02]  /*11810*/  LDL.LU.64 R20, [R1+0x5b8] ;  /* 0x0005b80001147983 */ /* 0x000f240000300a00 */
[----:B------:R-:W4:Y:S02]  /*11820*/  LDL.LU.64 R22, [R1+0x5a0] ;  /* 0x0005a00001167983 */ /* 0x000f240000300a00 */
[----:B------:R-:W4:Y:S01]  /*11830*/  LDL.LU.64 R24, [R1+0x588] ;  /* 0x0005880001187983 */ /* 0x000f220000300a00 */
[----:B------:R-:W4:Y:S01]  /*11840*/  LDL.LU.64 R2, [R1+0x580] ;  /* 0x0005800001027983 */ /* 0x000f220000300a00 */
[----:B------:R-:W5:Y:S03]  /*11850*/  LDL.LU.64 R28, [R1+0x568] ;  /* 0x00056800011c7983 */ /* 0x000f660000300a00 */
[----:B--2---:R0:W2:Y:S04]  /*11860*/  LDG.E.U16 R0, [R26.64] ;  /* 0x000000041a007981 */ /* 0x0040a8000c1e1500 */
[----:B---3--:R1:W3:Y:S04]  /*11870*/  LDG.E.U16 R11, [R10.64] ;  /* 0x000000040a0b7981 */ /* 0x0082e8000c1e1500 */
[----:B0-----:R-:W3:Y:S04]  /*11880*/  LDL.LU.64 R26, [R1+0x1648] ;  /* 0x00164800011a7983 */ /* 0x001ee80000300a00 */
[----:B----4-:R-:W4:Y:S04]  /*11890*/  LDG.E.U16 R2, [R2.64] ;  /* 0x0000000402027981 */ /* 0x010f28000c1e1500 */
[----:B-1----:R-:W4:Y:S04]  /*118a0*/  LDG.E.U16 R10, [R12.64] ;  /* 0x000000040c0a7981 */ /* 0x002f28000c1e1500 */
        /* <DEDUP_REMOVED lines=50> */
[----:B0-----:R0:W3:Y:S04]  /*11bd0*/  LDG.E.U16 R0, [R4.64] ;  /* 0x0000000404007981 */ /* 0x0010e8000c1e1500 */
[----:B-1----:R1:W4:Y:S04]  /*11be0*/  LDG.E.U16 R27, [R6.64] ;  /* 0x00000004061b7981 */ /* 0x002328000c1e1500 */
[----:B0-----:R-:W4:Y:S04]  /*11bf0*/  LDG.E.U16 R5, [R22.64] ;  /* 0x0000000416057981 */ /* 0x001f28000c1e1500 */
[----:B------:R-:W4:Y:S04]  /*11c00*/  LDG.E.U16 R4, [R24.64] ;  /* 0x0000000418047981 */ /* 0x000f28000c1e1500 */
[----:B-1----:R-:W4:Y:S04]  /*11c10*/  LDG.E.U16 R7, [R18.64] ;  /* 0x0000000412077981 */ /* 0x002f28000c1e1500 */
[----:B------:R-:W4:Y:S04]  /*11c20*/  LDG.E.U16 R6, [R20.64] ;  /* 0x0000000414067981 */ /* 0x000f28000c1e1500 */
[----:B--2---:R5:W-:Y:S01]  /*11c30*/  STL [R1+0x298], R26 ;  /* 0x0002981a01007387 */ /* 0x004be20000100800 */
[----:B---3--:R0:W-:Y:S03]  /*11c40*/  STL [R1+0x294], R0 ;  /* 0x0002940001007387 */ /* 0x0081e60000100800 */
[----:B-----5:R1:W2:Y:S04]  /*11c50*/  LDG.E.U16 R26, [R8.64] ;  /* 0x00000004081a7981 */ /* 0x0202a8000c1e1500 */
[----:B0-----:R0:W3:Y:S04]  /*11c60*/  LDG.E.U16 R0, [R28.64] ;  /* 0x000000041c007981 */ /* 0x0010e8000c1e1500 */
[----:B-1----:R-:W5:Y:S04]  /*11c70*/  LDG.E.U16 R9, [R14.64] ;  /* 0x000000040e097981 */ /* 0x002f68000c1e1500 */
[----:B0-----:R-:W2:Y:S04]  /*11c80*/  LDL.LU.64 R28, [R1+0xa0] ;  /* 0x0000a000011c7983 */ /* 0x001ea80000300a00 */
[----:B------:R-:W3:Y:S04]  /*11c90*/  LDG.E.U16 R8, [R16.64] ;  /* 0x0000000410087981 */ /* 0x000ee8000c1e1500 */
        /* <DEDUP_REMOVED lines=18> */
[----:B----4-:R-:W-:Y:S03]  /*11dc0*/  STL [R1+0x290], R27 ;  /* 0x0002901b01007387 */ /* 0x010fe60000100800 */
[----:B--2---:R0:W-:Y:S01]  /*11dd0*/  STL.64 [R1+0x1588], R28 ;  /* 0x0015881c01007387 */ /* 0x0041e20000100a00 */
[----:B------:R-:W-:Y:S03]  /*11de0*/  STL [R1+0x28c], R26 ;  /* 0x00028c1a01007387 */ /* 0x000fe60000100800 */
[----:B0-----:R-:W2:Y:S01]  /*11df0*/  LDL.LU.64 R28, [R1+0x4d8] ;  /* 0x0004d800011c7983 */ /* 0x001ea20000300a00 */
[----:B------:R-:W-:Y:S03]  /*11e00*/  STL [R1+0x288], R11 ;  /* 0x0002880b01007387 */ /* 0x000fe60000100800 */
[----:B--2---:R0:W-:Y:S01]  /*11e10*/  STL.64 [R1+0x1590], R28 ;  /* 0x0015901c01007387 */ /* 0x0041e20000100a00 */
[----:B------:R-:W-:Y:S03]  /*11e20*/  STL [R1+0x284], R10 ;  /* 0x0002840a01007387 */ /* 0x000fe60000100800 */
[----:B0-----:R-:W2:Y:S01]  /*11e30*/  LDL.LU.64 R28, [R1+0x4e0] ;  /* 0x0004e000011c7983 */ /* 0x001ea20000300a00 */
[----:B-----5:R-:W-:Y:S03]  /*11e40*/  STL [R1+0x280], R9 ;  /* 0x0002800901007387 */ /* 0x020fe60000100800 */
[----:B--2---:R0:W-:Y:S01]  /*11e50*/  STL.64 [R1+0x1598], R28 ;  /* 0x0015981c01007387 */ /* 0x0041e20000100a00 */
[----:B---3--:R-:W-:Y:S03]  /*11e60*/  STL [R1+0x27c], R8 ;  /* 0x00027c0801007387 */ /* 0x008fe60000100800 */
        /* <DEDUP_REMOVED lines=20> */
[----:B------:R-:W4:Y:S01]  /*11fb0*/  LDL.LU.64 R8, [R1+0x70] ;  /* 0x0000700001087983 */ /* 0x000f220000300a00 */
[----:B------:R-:W4:Y:S02]  /*11fc0*/  LDL.LU.64 R10, [R1+0x68] ;  /* 0x00006800010a7983 */ /* 0x000f240000300a00 */
[----:B------:R-:W5:Y:S02]  /*11fd0*/  LDL.LU.64 R12, [R1+0x60] ;  /* 0x00006000010c7983 */ /* 0x000f640000300a00 */
[----:B------:R-:W5:Y:S01]  /*11fe0*/  LDL.LU.64 R14, [R1+0x58] ;  /* 0x00005800010e7983 */ /* 0x000f620000300a00 */
[----:B------:R-:W5:Y:S01]  /*11ff0*/  LDL.LU.64 R16, [R1+0x50] ;  /* 0x0000500001107983 */ /* 0x000f620000300a00 */
[----:B------:R-:W5:Y:S02]  /*12000*/  LDL.LU.64 R18, [R1+0x48] ;  /* 0x0000480001127983 */ /* 0x000f640000300a00 */
[----:B------:R-:W5:Y:S02]  /*12010*/  LDL.LU.64 R20, [R1+0x40] ;  /* 0x0000400001147983 */ /* 0x000f640000300a00 */
[----:B------:R-:W5:Y:S01]  /*12020*/  LDL.LU.64 R22, [R1+0x38] ;  /* 0x0000380001167983 */ /* 0x000f620000300a00 */
[----:B------:R-:W5:Y:S01]  /*12030*/  LDL.LU.64 R24, [R1+0x30] ;  /* 0x0000300001187983 */ /* 0x000f620000300a00 */
[----:B------:R-:W5:Y:S03]  /*12040*/  LDL.LU.64 R2, [R1+0x28] ;  /* 0x0000280001027983 */ /* 0x000f660000300a00 */
[----:B--2---:R0:W2:Y:S04]  /*12050*/  LDG.E.U16 R0, [R28.64] ;  /* 0x000000041c007981 */ /* 0x0040a8000c1e1500 */
[----:B---3--:R5:W3:Y:S04]  /*12060*/  LDG.E.U16 R27, [R26.64] ;  /* 0x000000041a1b7981 */ /* 0x008ae8000c1e1500 */
[----:B----4-:R1:W4:Y:S04]  /*12070*/  LDG.E.U16 R11, [R10.64] ;  /* 0x000000040a0b7981 */ /* 0x010328000c1e1500 */
[----:B0-----:R-:W3:Y:S04]  /*12080*/  LDL.LU.64 R28, [R1+0x15c0] ;  /* 0x0015c000011c7983 */ /* 0x001ee80000300a00 */
[----:B-----5:R0:W5:Y:S04]  /*12090*/  LDG.E.U16 R26, [R6.64] ;  /* 0x00000004061a7981 */ /* 0x020168000c1e1500 */
[----:B-1----:R-:W4:Y:S04]  /*120a0*/  LDG.E.U16 R10, [R12.64] ;  /* 0x000000040c0a7981 */ /* 0x002f28000c1e1500 */
[----:B0-----:R0:W4:Y:S04]  /*120b0*/  LDG.E.U16 R7, [R18.64] ;  /* 0x0000000412077981 */ /* 0x001128000c1e1500 */
[----:B------:R1:W4:Y:S04]  /*120c0*/  LDG.E.U16 R6, [R24.64] ;  /* 0x0000000418067981 */ /* 0x000328000c1e1500 */
        /* <DEDUP_REMOVED lines=51> */
[----:B---3--:R3:W-:Y:S01]  /*12400*/  STL [R1+0x21c], R0 ;  /* 0x00021c0001007387 */ /* 0x0087e20000100800 */
[----:B------:R0:W-:Y:S03]  /*12410*/  STL [R1+0x218], R27 ;  /* 0x0002181b01007387 */ /* 0x0001e60000100800 */
[----:B---3--:R3:W2:Y:S04]  /*12420*/  LDG.E.U16 R0, [R4.64] ;  /* 0x0000000404007981 */ /* 0x0086a8000c1e1500 */
[----:B0-----:R0:W4:Y:S04]  /*12430*/  LDG.E.U16 R27, [R8.64] ;  /* 0x00000004081b7981 */ /* 0x001128000c1e1500 */
[----:B---3--:R3:W4:Y:S04]  /*12440*/  LDG.E.U16 R5, [R20.64] ;  /* 0x0000000414057981 */ /* 0x008728000c1e1500 */
[----:B------:R1:W4:Y:S04]  /*12450*/  LDG.E.U16 R4, [R22.64] ;  /* 0x0000000416047981 */ /* 0x000328000c1e1500 */
[----:B0-----:R-:W4:Y:S04]  /*12460*/  LDG.E.U16 R9, [R14.64] ;  /* 0x000000040e097981 */ /* 0x001f28000c1e1500 */
[----:B------:R-:W4:Y:S04]  /*12470*/  LDG.E.U16 R8, [R16.64] ;  /* 0x0000000410087981 */ /* 0x000f28000c1e1500 */
[----:B--2---:R0:W-:Y:S01]  /*12480*/  STL [R1+0x214], R0 ;  /* 0x0002140001007387 */ /* 0x0041e20000100800 */
[----:B------:R-:W2:Y:S02]  /*12490*/  LDL.LU.64 R18, [R1+0x20] ;  /* 0x0000200001127983 */ /* 0x000ea40000300a00 */
[----:B---3--:R-:W3:Y:S02]  /*124a0*/  LDL.LU.64 R20, [R1+0x18] ;  /* 0x0000180001147983 */ /* 0x008ee40000300a00 */
[----:B-1----:R-:W3:Y:S01]  /*124b0*/  LDL.LU.64 R22, [R1+0x10] ;  /* 0x0000100001167983 */ /* 0x002ee20000300a00 */
[----:B0-----:R0:W3:Y:S04]  /*124c0*/  LDG.E.U16 R0, [R2.64] ;  /* 0x0000000402007981 */ /* 0x0010e8000c1e1500 */
[----:B0-----:R-:W3:Y:S01]  /*124d0*/  LDL.LU.64 R2, [R1+0x8] ;  /* 0x0000080001027983 */ /* 0x001ee20000300a00 */
[----:B------:R-:W3:Y:S02]  /*124e0*/  LDL.LU.64 R24, [R1] ;  /* 0x0000000001187983 */ /* 0x000ee40000300a00 */
[----:B----4-:R-:W-:Y:S02]  /*124f0*/  STL [R1+0x20c], R27 ;  /* 0x00020c1b01007387 */ /* 0x010fe40000100800 */
[----:B-----5:R0:W-:Y:S02]  /*12500*/  STL [R1+0x210], R26 ;  /* 0x0002101a01007387 */ /* 0x0201e40000100800 */
[----:B0-----:R-:W4:Y:S04]  /*12510*/  LDL.LU.64 R26, [R1+0xb70] ;  /* 0x000b7000011a7983 */ /* 0x001f280000300a00 */
[----:B--2---:R-:W2:Y:S04]  /*12520*/  LDG.E.U16 R19, [R18.64] ;  /* 0x0000000412137981 */ /* 0x004ea8000c1e1500 */
[----:B---3--:R0:W3:Y:S04]  /*12530*/  LDG.E.U16 R22, [R22.64] ;  /* 0x0000000416167981 */ /* 0x0080e8000c1e1500 */
[----:B0-----:R0:W5:Y:S04]  /*12540*/  LDG.E.U16 R23, [R2.64] ;  /* 0x0000000402177981 */ /* 0x001168000c1e1500 */
[----:B------:R-:W2:Y:S04]  /*12550*/  LDG.E.U16 R25, [R24.64] ;  /* 0x0000000418197981 */ /* 0x000ea8000c1e1500 */
[----:B----4-:R1:W-:Y:S04]  /*12560*/  STL.64 [R1+0x14e0], R26 ;  /* 0x0014e01a01007387 */ /* 0x0103e80000100a00 */
[----:B-1----:R-:W4:Y:S04]  /*12570*/  LDL.LU.64 R26, [R1+0xb60] ;  /* 0x000b6000011a7983 */ /* 0x002f280000300a00 */
        /* <DEDUP_REMOVED lines=13> */
[----:B-1----:R-:W4:Y:S01]  /*12650*/  LDL.LU.64 R26, [R1+0xb28] ;  /* 0x000b2800011a7983 */ /* 0x002f220000300a00 */
[----:B------:R-:W-:Y:S03]  /*12660*/  STL [R1+0x208], R11 ;  /* 0x0002080b01007387 */ /* 0x000fe60000100800 */
[----:B----4-:R1:W-:Y:S01]  /*12670*/  STL.64 [R1+0x1520], R26 ;  /* 0x0015201a01007387 */ /* 0x0103e20000100a00 */
[----:B------:R-:W-:Y:S03]  /*12680*/  STL [R1+0x204], R10 ;  /* 0x0002040a01007387 */ /* 0x000fe60000100800 */
        /* <DEDUP_REMOVED lines=9> */
[----:B------:R1:W-:Y:S03]  /*12720*/  STL [R1+0x1f0], R4 ;  /* 0x0001f00401007387 */ /* 0x0003e60000100800 */
[----:B-1----:R-:W3:Y:S01]  /*12730*/  LDL.LU.64 R4, [R1+0xb78] ;  /* 0x000b780001047983 */ /* 0x002ee20000300a00 */
[----:B------:R1:W-:Y:S03]  /*12740*/  STL [R1+0x1ec], R6 ;  /* 0x0001ec0601007387 */ /* 0x0003e60000100800 */
[----:B-1----:R-:W3:Y:S01]  /*12750*/  LDL.LU.64 R6, [R1+0xb80] ;  /* 0x000b800001067983 */ /* 0x002ee20000300a00 */
[----:B------:R1:W-:Y:S02]  /*12760*/  STL [R1+0x1e8], R0 ;  /* 0x0001e80001007387 */ /* 0x0003e40000100800 */
[----:B------:R-:W3:Y:S02]  /*12770*/  LDL.LU.64 R8, [R1+0xb88] ;  /* 0x000b880001087983 */ /* 0x000ee40000300a00 */
[----:B------:R-:W3:Y:S01]  /*12780*/  LDL.LU.64 R10, [R1+0xb90] ;  /* 0x000b9000010a7983 */ /* 0x000ee20000300a00 */
[----:B------:R-:W3:Y:S01]  /*12790*/  LDL.LU.64 R12, [R1+0xb98] ;  /* 0x000b9800010c7983 */ /* 0x000ee20000300a00 */
[----:B------:R-:W3:Y:S02]  /*127a0*/  LDL.LU.64 R14, [R1+0xba0] ;  /* 0x000ba000010e7983 */ /* 0x000ee40000300a00 */
[----:B------:R-:W3:Y:S01]  /*127b0*/  LDL.LU.64 R16, [R1+0xba8] ;  /* 0x000ba80001107983 */ /* 0x000ee20000300a00 */
[----:B-1----:R1:W3:Y:S01]  /*127c0*/  LDG.E.U16 R0, [R20.64] ;  /* 0x0000000414007981 */ /* 0x0022e2000c1e1500 */
[----:B--2---:R2:W-:Y:S03]  /*127d0*/  STL [R1+0x1e4], R19 ;  /* 0x0001e41301007387 */ /* 0x0045e60000100800 */
[----:B--2---:R-:W2:Y:S01]  /*127e0*/  LDL.LU.64 R18, [R1+0xbb0] ;  /* 0x000bb00001127983 */ /* 0x004ea20000300a00 */
[----:B0-----:R-:W2:Y:S02]  /*127f0*/  LDL.LU.64 R2, [R1+0xbb8] ;  /* 0x000bb80001027983 */ /* 0x001ea40000300a00 */
[----:B-1----:R-:W4:Y:S01]  /*12800*/  LDL.LU.64 R20, [R1+0xbc0] ;  /* 0x000bc00001147983 */ /* 0x002f220000300a00 */
[----:B---3--:R0:W-:Y:S04]  /*12810*/  STL [R1+0x1e0], R0 ;  /* 0x0001e00001007387 */ /* 0x0081e80000100800 */
[----:B0-----:R0:W3:Y:S04]  /*12820*/  LDG.E.U16 R0, [R28.64] ;  /* 0x000000041c007981 */ /* 0x0010e8000c1e1500 */
[----:B--2---:R4:W2:Y:S04]  /*12830*/  LDG.E.U16 R3, [R2.64] ;  /* 0x0000000402037981 */ /* 0x0048a8000c1e1500 */
[----:B0-----:R-:W2:Y:S01]  /*12840*/  LDL.LU.64 R28, [R1+0xb68] ;  /* 0x000b6800011c7983 */ /* 0x001ea20000300a00 */
[----:B-----5:R-:W-:Y:S02]  /*12850*/  STL [R1+0x1d8], R23 ;  /* 0x0001d81701007387 */ /* 0x020fe40000100800 */
[----:B------:R0:W-:Y:S01]  /*12860*/  STL [R1+0x1dc], R22 ;  /* 0x0001dc1601007387 */ /* 0x0001e20000100800 */
[----:B----4-:R-:W4:Y:S04]  /*12870*/  LDG.E.U16 R2, [R20.64] ;  /* 0x0000000414027981 */ /* 0x010f28000c1e1500 */
[----:B0-----:R-:W5:Y:S01]  /*12880*/  LDL.64 R22, [R1+0xbc8] ;  /* 0x000bc80001167983 */ /* 0x001f620000100a00 */
[----:B------:R0:W-:Y:S03]  /*12890*/  STL [R1+0x1d4], R25 ;  /* 0x0001d41901007387 */ /* 0x0001e60000100800 */
[----:B0-----:R-:W2:Y:S04]  /*128a0*/  LDL.LU.64 R24, [R1+0xbd0] ;  /* 0x000bd00001187983 */ /* 0x001ea80000300a00 */
[----:B---3--:R0:W-:Y:S04]  /*128b0*/  STL [R1+0x164], R0 ;  /* 0x0001640001007387 */ /* 0x0081e80000100800 */
[----:B0-----:R0:W3:Y:S04]  /*128c0*/  LDG.E.U16 R0, [R26.64] ;  /* 0x000000041a007981 */ /* 0x0010e8000c1e1500 */
[----:B0-----:R-:W2:Y:S04]  /*128d0*/  LDL.LU.64 R26, [R1+0x1530] ;  /* 0x00153000011a7983 */ /* 0x001ea80000300a00 */
[----:B---3--:R2:W-:Y:S04]  /*128e0*/  STL [R1+0x150], R0 ;  /* 0x0001500001007387 */ /* 0x0085e80000100800 */
[----:B--2---:R0:W2:Y:S04]  /*128f0*/  LDG.E.U16 R0, [R26.64] ;  /* 0x000000041a007981 */ /* 0x0040a8000c1e1500 */
        /* <DEDUP_REMOVED lines=30> */
[----:B---3--:R0:W3:Y:S04]  /*12ae0*/  LDG.E.U16 R28, [R26.64] ;  /* 0x000000041a1c7981 */ /* 0x0080e8000c1e1500 */
[----:B------:R-:W2:Y:S04]  /*12af0*/  LDG.E.U16 R29, [R12.64] ;  /* 0x000000040c1d7981 */ /* 0x000ea8000c1e1500 */
[----:B0-----:R0:W3:Y:S04]  /*12b00*/  LDG.E.U16 R27, [R4.64] ;  /* 0x00000004041b7981 */ /* 0x0010e8000c1e1500 */
[----:B------:R1:W3:Y:S04]  /*12b10*/  LDG.E.U16 R26, [R6.64] ;  /* 0x00000004061a7981 */ /* 0x0002e8000c1e1500 */
[----:B0-----:R-:W3:Y:S04]  /*12b20*/  LDG.E.U16 R5, [R14.64] ;  /* 0x000000040e057981 */ /* 0x001ee8000c1e1500 */
[----:B------:R-:W4:Y:S04]  /*12b30*/  LDG.E.U16 R4, [R18.64] ;  /* 0x0000000412047981 */ /* 0x000f28000c1e1500 */
[----:B-1----:R-:W4:Y:S04]  /*12b40*/  LDG.E.U16 R7, [R8.64] ;  /* 0x0000000408077981 */ /* 0x002f28000c1e1500 */
[----:B------:R-:W4:Y:S04]  /*12b50*/  LDG.E.U16 R6, [R10.64] ;  /* 0x000000040a067981 */ /* 0x000f28000c1e1500 */
[----:B--2---:R-:W-:Y:S04]  /*12b60*/  STL [R1+0x136c], R29 ;  /* 0x00136c1d01007387 */ /* 0x004fe80000100800 */
[----:B---3--:R-:W-:Y:S01]  /*12b70*/  STL [R1+0x1370], R5 ;  /* 0x0013700501007387 */ /* 0x008fe20000100800 */
[----:B------:R0:W-:Y:S03]  /*12b80*/  STL [R1+0x74], R0 ;  /* 0x0000740001007387 */ /* 0x0001e60000100800 */
[----:B0-----:R-:W2:Y:S04]  /*12b90*/  LDG.E.U16 R0, [R16.64] ;  /* 0x0000000410007981 */ /* 0x001ea8000c1e1500 */
[----:B--2---:R0:W-:Y:S01]  /*12ba0*/  STL [R1+0x1374], R0 ;  /* 0x0013740001007387 */ /* 0x0041e20000100800 */
[----:B----4-:R5:W-:Y:S02]  /*12bb0*/  STL [R1+0x1378], R4 ;  /* 0x0013780401007387 */ /* 0x010be40000100800 */
[----:B------:R-:W-:Y:S02]  /*12bc0*/  STL [R1+0x137c], R3 ;  /* 0x00137c0301007387 */ /* 0x000fe40000100800 */
[----:B------:R1:W-:Y:S01]  /*12bd0*/  STL [R1+0x1380], R2 ;  /* 0x0013800201007387 */ /* 0x0003e20000100800 */
[----:B------:R-:W2:Y:S01]  /*12be0*/  LDL.LU.64 R16, [R1+0xbd8] ;  /* 0x000bd80001107983 */ /* 0x000ea20000300a00 */
[----:B------:R-:W3:Y:S02]  /*12bf0*/  LDL.LU.64 R18, [R1+0xbe0] ;  /* 0x000be00001127983 */ /* 0x000ee40000300a00 */
[----:B------:R-:W4:Y:S01]  /*12c00*/  LDL.LU.64 R20, [R1+0xbe8] ;  /* 0x000be80001147983 */ /* 0x000f220000300a00 */
[----:B0-----:R0:W2:Y:S04]  /*12c10*/  LDG.E.U16 R0, [R24.64] ;  /* 0x0000000418007981 */ /* 0x0010a8000c1e1500 */
[----:B-----5:R5:W2:Y:S04]  /*12c20*/  LDG.E.U16 R4, [R22.64] ;  /* 0x0000000416047981 */ /* 0x020aa8000c1e1500 */
[----:B-----5:R-:W5:Y:S01]  /*12c30*/  LDL.LU.64 R22, [R1+0xbf0] ;  /* 0x000bf00001167983 */ /* 0x020f620000300a00 */
[----:B0-----:R-:W2:Y:S02]  /*12c40*/  LDL.LU.64 R24, [R1+0xbf8] ;  /* 0x000bf80001187983 */ /* 0x001ea40000300a00 */
[----:B-1----:R-:W2:Y:S02]  /*12c50*/  LDL.LU.64 R2, [R1+0xc60] ;  /* 0x000c600001027983 */ /* 0x002ea40000300a00 */
        /* <DEDUP_REMOVED lines=27> */
[----:B--2---:R0:W-:Y:S01]  /*12e10*/  STL.64 [R1+0x14d8], R2 ;  /* 0x0014d80201007387 */ /* 0x0041e20000100a00 */
[----:B------:R1:W-:Y:S03]  /*12e20*/  STL [R1+0x1d0], R4 ;  /* 0x0001d00401007387 */ /* 0x0003e60000100800 */
[----:B0-----:R-:W2:Y:S01]  /*12e30*/  LDL.LU.64 R2, [R1+0xc00] ;  /* 0x000c000001027983 */ /* 0x001ea20000300a00 */
[----:B------:R0:W-:Y:S02]  /*12e40*/  STL [R1+0x1cc], R0 ;  /* 0x0001cc0001007387 */ /* 0x0001e40000100800 */
[----:B-1----:R-:W2:Y:S02]  /*12e50*/  LDL.LU.64 R4, [R1+0xc68] ;  /* 0x000c680001047983 */ /* 0x002ea40000300a00 */
[----:B------:R-:W2:Y:S01]  /*12e60*/  LDL.LU.64 R28, [R1+0xc70] ;  /* 0x000c7000011c7983 */ /* 0x000ea20000300a00 */
[----:B------:R-:W3:Y:S01]  /*12e70*/  LDL.LU.64 R26, [R1+0xc78] ;  /* 0x000c7800011a7983 */ /* 0x000ee20000300a00 */
[----:B------:R-:W3:Y:S02]  /*12e80*/  LDL.LU.64 R6, [R1+0xc80] ;  /* 0x000c800001067983 */ /* 0x000ee40000300a00 */
[----:B------:R-:W3:Y:S02]  /*12e90*/  LDL.LU.64 R8, [R1+0xc88] ;  /* 0x000c880001087983 */ /* 0x000ee40000300a00 */
[----:B------:R-:W3:Y:S01]  /*12ea0*/  LDL.LU.64 R10, [R1+0xc90] ;  /* 0x000c9000010a7983 */ /* 0x000ee20000300a00 */
[----:B------:R-:W3:Y:S04]  /*12eb0*/  LDL.LU.64 R12, [R1+0xc98] ;  /* 0x000c9800010c7983 */ /* 0x000ee80000300a00 */
[----:B0-----:R0:W3:Y:S01]  /*12ec0*/  LDG.E.U16 R0, [R16.64] ;  /* 0x0000000410007981 */ /* 0x0010e2000c1e1500 */
[----:B------:R-:W4:Y:S03]  /*12ed0*/  LDL.LU.64 R14, [R1+0xca0] ;  /* 0x000ca000010e7983 */ /* 0x000f260000300a00 */
[----:B0-----:R-:W5:Y:S04]  /*12ee0*/  LDL.LU.64 R16, [R1+0xca8] ;  /* 0x000ca80001107983 */ /* 0x001f680000300a00 */
[----:B--2---:R4:W2:Y:S04]  /*12ef0*/  LDG.E.U16 R29, [R28.64] ;  /* 0x000000041c1d7981 */ /* 0x0048a8000c1e1500 */
[----:B---3--:R0:W-:Y:S04]  /*12f00*/  STL [R1+0x1c8], R0 ;  /* 0x0001c80001007387 */ /* 0x0081e80000100800 */
[----:B----4-:R-:W3:Y:S04]  /*12f10*/  LDG.E.U16 R28, [R14.64] ;  /* 0x000000040e1c7981 */ /* 0x010ee8000c1e1500 */
[----:B0-----:R0:W4:Y:S04]  /*12f20*/  LDG.E.U16 R0, [R18.64] ;  /* 0x0000000412007981 */ /* 0x001128000c1e1500 */
[----:B0-----:R-:W2:Y:S04]  /*12f30*/  LDL.LU.64 R18, [R1+0xcb0] ;  /* 0x000cb00001127983 */ /* 0x001ea80000300a00 */
[----:B----4-:R0:W-:Y:S04]  /*12f40*/  STL [R1+0x1c4], R0 ;  /* 0x0001c40001007387 */ /* 0x0101e80000100800 */
[----:B0-----:R0:W4:Y:S04]  /*12f50*/  LDG.E.U16 R0, [R20.64] ;  /* 0x0000000414007981 */ /* 0x001128000c1e1500 */
[----:B0-----:R-:W2:Y:S04]  /*12f60*/  LDL.LU.64 R20, [R1+0xcb8] ;  /* 0x000cb80001147983 */ /* 0x001ea80000300a00 */
[----:B----4-:R5:W-:Y:S04]  /*12f70*/  STL [R1+0x1b4], R0 ;  /* 0x0001b40001007387 */ /* 0x010be80000100800 */
[----:B-----5:R0:W4:Y:S04]  /*12f80*/  LDG.E.U16 R0, [R22.64] ;  /* 0x0000000416007981 */ /* 0x020128000c1e1500 */
[----:B0-----:R-:W5:Y:S04]  /*12f90*/  LDL.LU.64 R22, [R1+0xcc0] ;  /* 0x000cc00001167983 */ /* 0x001f680000300a00 */
[----:B----4-:R0:W-:Y:S04]  /*12fa0*/  STL [R1+0x1a4], R0 ;  /* 0x0001a40001007387 */ /* 0x0101e80000100800 */
[----:B0-----:R0:W4:Y:S04]  /*12fb0*/  LDG.E.U16 R0, [R24.64] ;  /* 0x0000000418007981 */ /* 0x001128000c1e1500 */
[----:B0-----:R-:W2:Y:S04]  /*12fc0*/  LDL.LU.64 R24, [R1+0xcc8] ;  /* 0x000cc80001187983 */ /* 0x001ea80000300a00 */
[----:B----4-:R0:W-:Y:S04]  /*12fd0*/  STL [R1+0x194], R0 ;  /* 0x0001940001007387 */ /* 0x0101e80000100800 */
[----:B0-----:R0:W4:Y:S04]  /*12fe0*/  LDG.E.U16 R0, [R2.64] ;  /* 0x0000000402007981 */ /* 0x001128000c1e1500 */
[----:B0-----:R-:W2:Y:S04]  /*12ff0*/  LDL.LU.64 R2, [R1+0x14d8] ;  /* 0x0014d80001027983 */ /* 0x001ea80000300a00 */
[----:B----4-:R2:W-:Y:S04]  /*13000*/  STL [R1+0x184], R0 ;  /* 0x0001840001007387 */ /* 0x0105e80000100800 */
[----:B--2---:R0:W2:Y:S04]  /*13010*/  LDG.E.U16 R0, [R2.64] ;  /* 0x0000000402007981 */ /* 0x0040a8000c1e1500 */
[----:B0-----:R-:W4:Y:S04]  /*13020*/  LDL.LU.64 R2, [R1+0x14d0] ;  /* 0x0014d00001027983 */ /* 0x001f280000300a00 */
[----:B--2---:R4:W-:Y:S04]  /*13030*/  STL [R1+0x174], R0 ;  /* 0x0001740001007387 */ /* 0x0049e80000100800 */
[----:B----4-:R0:W2:Y:S04]  /*13040*/  LDG.E.U16 R0, [R2.64] ;  /* 0x0000000402007981 */ /* 0x0100a8000c1e1500 */
        /* <DEDUP_REMOVED lines=30> */
[----:B0-----:R0:W4:Y:S04]  /*13230*/  LDG.E.U16 R0, [R4.64] ;  /* 0x0000000404007981 */ /* 0x001128000c1e1500 */
[----:B-1----:R1:W3:Y:S04]  /*13240*/  LDG.E.U16 R3, [R8.64] ;  /* 0x0000000408037981 */ /* 0x0022e8000c1e1500 */
[----:B0-----:R0:W3:Y:S04]  /*13250*/  LDG.E.U16 R4, [R6.64] ;  /* 0x0000000406047981 */ /* 0x0010e8000c1e1500 */
[----:B------:R-:W3:Y:S04]  /*13260*/  LDG.E.U16 R5, [R26.64] ;  /* 0x000000041a057981 */ /* 0x000ee8000c1e1500 */
[----:B-1----:R-:W3:Y:S04]  /*13270*/  LDG.E.U16 R8, [R20.64] ;  /* 0x0000000414087981 */ /* 0x002ee8000c1e1500 */
[----:B0-----:R-:W3:Y:S04]  /*13280*/  LDG.E.U16 R6, [R16.64] ;  /* 0x0000000410067981 */ /* 0x001ee8000c1e1500 */
[----:B------:R-:W3:Y:S04]  /*13290*/  LDG.E.U16 R7, [R18.64] ;  /* 0x0000000412077981 */ /* 0x000ee8000c1e1500 */
[----:B-----5:R-:W5:Y:S04]  /*132a0*/  LDG.E.U16 R9, [R22.64] ;  /* 0x0000000416097981 */ /* 0x020f68000c1e1500 */
[----:B--2---:R0:W-:Y:S01]  /*132b0*/  STL [R1+0x98], R2 ;  /* 0x0000980201007387 */ /* 0x0041e20000100800 */
[----:B----4-:R1:W-:Y:S02]  /*132c0*/  STL [R1+0x84], R0 ;  /* 0x0000840001007387 */ /* 0x0103e40000100800 */
[----:B---3--:R-:W-:Y:S01]  /*132d0*/  STL [R1+0x1340], R28 ;  /* 0x0013401c01007387 */ /* 0x008fe20000100800 */
[----:B0-----:R0:W2:Y:S04]  /*132e0*/  LDG.E.U16 R2, [R10.64] ;  /* 0x000000040a027981 */ /* 0x0010a8000c1e1500 */
[----:B-1----:R-:W3:Y:S04]  /*132f0*/  LDG.E.U16 R0, [R12.64] ;  /* 0x000000040c007981 */ /* 0x002ee8000c1e1500 */
[----:B0-----:R0:W4:Y:S04]  /*13300*/  LDG.E.U16 R10, [R24.64] ;  /* 0x00000004180a7981 */ /* 0x001128000c1e1500 */
[----:B------:R-:W-:Y:S01]  /*13310*/  STL [R1+0x1344], R6 ;  /* 0x0013440601007387 */ /* 0x000fe20000100800 */
[----:B------:R-:W-:Y:S02]  /*13320*/  STL [R1+0x1348], R7 ;  /* 0x0013480701007387 */ /* 0x000fe40000100800 */
[----:B------:R-:W-:Y:S02]  /*13330*/  STL [R1+0x134c], R8 ;  /* 0x00134c0801007387 */ /* 0x000fe40000100800 */
[----:B-----5:R1:W-:Y:S01]  /*13340*/  STL [R1+0x1350], R9 ;  /* 0x0013500901007387 */ /* 0x0203e20000100800 */
[----:B------:R-:W5:Y:S01]  /*13350*/  LDL.LU.64 R18, [R1+0xcd0] ;  /* 0x000cd00001127983 */ /* 0x000f620000300a00 */
[----:B------:R-:W2:Y:S02]  /*13360*/  LDL.LU.64 R20, [R1+0xcd8] ;  /* 0x000cd80001147983 */ /* 0x000ea40000300a00 */
[----:B------:R-:W2:Y:S01]  /*13370*/  LDL.LU.64 R22, [R1+0xce0] ;  /* 0x000ce00001167983 */ /* 0x000ea20000300a00 */
[----:B0-----:R-:W2:Y:S04]  /*13380*/  LDL.LU.64 R24, [R1+0xce8] ;  /* 0x000ce80001187983 */ /* 0x001ea80000300a00 */
[----:B-1----:R-:W2:Y:S04]  /*13390*/  LDL.LU.64 R8, [R1+0xd60] ;  /* 0x000d600001087983 */ /* 0x002ea80000300a00 */
        /* <DEDUP_REMOVED lines=19> */
[----:B---3--:R5:W-:Y:S03]  /*134d0*/  STL [R1+0xc], R0 ;  /* 0x00000c0001007387 */ /* 0x008be60000100800 */
[----:B-----5:R0:W3:Y:S04]  /*134e0*/  LDG.E.U16 R0, [R18.64] ;  /* 0x0000000412007981 */ /* 0x0200e8000c1e1500 */
[----:B--2---:R1:W-:Y:S04]  /*134f0*/  STL.64 [R1+0x1450], R8 ;  /* 0x0014500801007387 */ /* 0x0043e80000100a00 */
[----:B-1----:R-:W2:Y:S04]  /*13500*/  LDL.LU.64 R8, [R1+0xd18] ;  /* 0x000d180001087983 */ /* 0x002ea80000300a00 */
        /* <DEDUP_REMOVED lines=9> */
[----:B-1----:R-:W2:Y:S01]  /*135a0*/  LDL.LU.64 R8, [R1+0xcf0] ;  /* 0x000cf00001087983 */ /* 0x002ea20000300a00 */
[----:B------:R-:W5:Y:S02]  /*135b0*/  LDL.LU.64 R6, [R1+0xd68] ;  /* 0x000d680001067983 */ /* 0x000f640000300a00 */
[----:B------:R-:W2:Y:S02]  /*135c0*/  LDL.64 R28, [R1+0xd70] ;  /* 0x000d7000011c7983 */ /* 0x000ea40000100a00 */
[----:B------:R-:W2:Y:S01]  /*135d0*/  LDL.64 R2, [R1+0xd78] ;  /* 0x000d780001027983 */ /* 0x000ea20000100a00 */
[----:B------:R-:W2:Y:S01]  /*135e0*/  LDL.64 R4, [R1+0xd80] ;  /* 0x000d800001047983 */ /* 0x000ea20000100a00 */
[----:B------:R-:W5:Y:S02]  /*135f0*/  LDL.LU.64 R26, [R1+0xd88] ;  /* 0x000d8800011a7983 */ /* 0x000f640000300a00 */
[----:B------:R-:W5:Y:S02]  /*13600*/  LDL.LU.64 R12, [R1+0xd90] ;  /* 0x000d9000010c7983 */ /* 0x000f640000300a00 */
[----:B------:R-:W5:Y:S01]  /*13610*/  LDL.LU.64 R14, [R1+0xd98] ;  /* 0x000d9800010e7983 */ /* 0x000f620000300a00 */
[----:B------:R-:W5:Y:S01]  /*13620*/  LDL.LU.64 R16, [R1+0xda0] ;  /* 0x000da00001107983 */ /* 0x000f620000300a00 */
[----:B----4-:R1:W-:Y:S03]  /*13630*/  STL [R1+0x1354], R10 ;  /* 0x0013540a01007387 */ /* 0x0103e60000100800 */
[----:B-1----:R-:W4:Y:S01]  /*13640*/  LDL.LU.64 R10, [R1+0xd58] ;  /* 0x000d5800010a7983 */ /* 0x002f220000300a00 */
[----:B0-----:R-:W5:Y:S02]  /*13650*/  LDL.LU.64 R18, [R1+0xda8] ;  /* 0x000da80001127983 */ /* 0x001f640000300a00 */
[----:B---3--:R0:W-:Y:S02]  /*13660*/  STL [R1+0x1c0], R0 ;  /* 0x0001c00001007387 */ /* 0x0081e40000100800 */
[----:B0-----:R0:W3:Y:S04]  /*13670*/  LDG.E.U16 R0, [R20.64] ;  /* 0x0000000414007981 */ /* 0x0010e8000c1e1500 */
[----:B0-----:R-:W3:Y:S04]  /*13680*/  LDL.LU.64 R20, [R1+0xdb0] ;  /* 0x000db00001147983 */ /* 0x001ee80000300a00 */
[----:B--2---:R-:W2:Y:S04]  /*13690*/  LDG.E.U16 R4, [R4.64] ;  /* 0x0000000404047981 */ /* 0x004ea8000c1e1500 */
[----:B----4-:R5:W4:Y:S04]  /*136a0*/  LDG.E.U16 R10, [R10.64] ;  /* 0x000000040a0a7981 */ /* 0x010b28000c1e1500 */
[----:B-----5:R-:W5:Y:S04]  /*136b0*/  LDG.E.U16 R11, [R16.64] ;  /* 0x00000004100b7981 */ /* 0x020f68000c1e1500 */
[----:B---3--:R0:W-:Y:S04]  /*136c0*/  STL [R1+0x1bc], R0 ;  /* 0x0001bc0001007387 */ /* 0x0081e80000100800 */
[----:B0-----:R0:W3:Y:S04]  /*136d0*/  LDG.E.U16 R0, [R22.64] ;  /* 0x0000000416007981 */ /* 0x0010e8000c1e1500 */
[----:B0-----:R-:W2:Y:S04]  /*136e0*/  LDL.LU.64 R22, [R1+0xdb8] ;  /* 0x000db80001167983 */ /* 0x001ea80000300a00 */
[----:B---3--:R0:W-:Y:S04]  /*136f0*/  STL [R1+0x1b8], R0 ;  /* 0x0001b80001007387 */ /* 0x0081e80000100800 */
[----:B0-----:R0:W3:Y:S04]  /*13700*/  LDG.E.U16 R0, [R24.64] ;  /* 0x0000000418007981 */ /* 0x0010e8000c1e1500 */
        /* <DEDUP_REMOVED lines=43> */
[----:B-1----:R1:W2:Y:S04]  /*139c0*/  LDG.E.U16 R8, [R6.64] ;  /* 0x0000000406087981 */ /* 0x0022a8000c1e1500 */
[----:B0-----:R-:W2:Y:S01]  /*139d0*/  LDG.E.U16 R14, [R22.64] ;  /* 0x00000004160e7981 */ /* 0x001ea2000c1e1500 */
[----:B-----5:R-:W-:Y:S03]  /*139e0*/  STL [R1+0x1314], R11 ;  /* 0x0013140b01007387 */ /* 0x020fe60000100800 */
[----:B------:R0:W5:Y:S04]  /*139f0*/  LDG.E.U16 R15, [R24.64] ;  /* 0x00000004180f7981 */ /* 0x000168000c1e1500 */
[----:B-1----:R1:W2:Y:S04]  /*13a00*/  LDG.E.U16 R6, [R2.64] ;  /* 0x0000000402067981 */ /* 0x0022a8000c1e1500 */
[----:B------:R-:W2:Y:S04]  /*13a10*/  LDG.E.U16 R7, [R28.64] ;  /* 0x000000041c077981 */ /* 0x000ea8000c1e1500 */
[----:B-1----:R1:W2:Y:S04]  /*13a20*/  LDG.E.U16 R2, [R12.64] ;  /* 0x000000040c027981 */ /* 0x0022a8000c1e1500 */
[----:B------:R-:W2:Y:S04]  /*13a30*/  LDG.E.U16 R3, [R26.64] ;  /* 0x000000041a037981 */ /* 0x000ea8000c1e1500 */
[----:B-1----:R-:W2:Y:S04]  /*13a40*/  LDG.E.U16 R12, [R18.64] ;  /* 0x00000004120c7981 */ /* 0x002ea8000c1e1500 */
[----:B------:R-:W3:Y:S04]  /*13a50*/  LDG.E.U16 R13, [R20.64] ;  /* 0x00000004140d7981 */ /* 0x000ee8000c1e1500 */
[----:B--2---:R-:W-:Y:S01]  /*13a60*/  STL [R1+0x1318], R12 ;  /* 0x0013180c01007387 */ /* 0x004fe20000100800 */
[----:B---3--:R-:W-:Y:S02]  /*13a70*/  STL [R1+0x131c], R13 ;  /* 0x00131c0d01007387 */ /* 0x008fe40000100800 */
[----:B------:R-:W-:Y:S02]  /*13a80*/  STL [R1+0x1320], R14 ;  /* 0x0013200e01007387 */ /* 0x000fe40000100800 */
[----:B------:R-:W2:Y:S01]  /*13a90*/  LDL.LU.64 R22, [R1+0xdc8] ;  /* 0x000dc80001167983 */ /* 0x000ea20000300a00 */
[----:B0-----:R-:W3:Y:S04]  /*13aa0*/  LDL.LU.64 R24, [R1+0xe18] ;  /* 0x000e180001187983 */ /* 0x001ee80000300a00 */
[----:B--2---:R0:W2:Y:S04]  /*13ab0*/  LDG.E.U16 R16, [R22.64] ;  /* 0x0000000416107981 */ /* 0x0040a8000c1e1500 */
[----:B---3--:R1:W-:Y:S04]  /*13ac0*/  STL.64 [R1+0x13d0], R24 ;  /* 0x0013d01801007387 */ /* 0x0083e80000100a00 */
[----:B-1----:R-:W3:Y:S04]  /*13ad0*/  LDL.LU.64 R24, [R1+0xe10] ;  /* 0x000e100001187983 */ /* 0x002ee80000300a00 */
        /* <DEDUP_REMOVED lines=8> */
[----:B---3--:R1:W-:Y:S01]  /*13b60*/  STL.64 [R1+0x13f8], R24 ;  /* 0x0013f81801007387 */ /* 0x0083e20000100a00 */
[----:B----4-:R-:W-:Y:S03]  /*13b70*/  STL [R1+0xa8], R10 ;  /* 0x0000a80a01007387 */ /* 0x010fe60000100800 */
[----:B-1----:R-:W3:Y:S01]  /*13b80*/  LDL.LU.64 R24, [R1+0xde8] ;  /* 0x000de80001187983 */ /* 0x002ee20000300a00 */
[----:B------:R-:W-:Y:S03]  /*13b90*/  STL [R1+0x94], R9 ;  /* 0x0000940901007387 */ /* 0x000fe60000100800 */
[----:B---3--:R1:W-:Y:S01]  /*13ba0*/  STL.64 [R1+0x1400], R24 ;  /* 0x0014001801007387 */ /* 0x0083e20000100a00 */
[----:B------:R-:W-:Y:S03]  /*13bb0*/  STL [R1+0x80], R8 ;  /* 0x0000800801007387 */ /* 0x000fe60000100800 */
        /* <DEDUP_REMOVED lines=9> */
[----:B------:R-:W-:Y:S02]  /*13c50*/  STL [R1+0x1c], R2 ;  /* 0x00001c0201007387 */ /* 0x000fe40000100800 */
[----:B------:R-:W4:Y:S02]  /*13c60*/  LDL.LU.64 R12, [R1+0xe50] ;  /* 0x000e5000010c7983 */ /* 0x000f240000300a00 */
[----:B------:R3:W-:Y:S02]  /*13c70*/  STL [R1+0x8], R0 ;  /* 0x0000080001007387 */ /* 0x0007e40000100800 */
[----:B---3--:R1:W3:Y:S04]  /*13c80*/  LDG.E.U16 R0, [R24.64] ;  /* 0x0000000418007981 */ /* 0x0082e8000c1e1500 */
[----:B----4-:R4:W-:Y:S04]  /*13c90*/  STL.64 [R1+0x13b0], R12 ;  /* 0x0013b00c01007387 */ /* 0x0109e80000100a00 */
[----:B----4-:R-:W4:Y:S04]  /*13ca0*/  LDL.LU.64 R12, [R1+0xe38] ;  /* 0x000e3800010c7983 */ /* 0x010f280000300a00 */
[----:B----4-:R4:W-:Y:S04]  /*13cb0*/  STL.64 [R1+0x13b8], R12 ;  /* 0x0013b80c01007387 */ /* 0x0109e80000100a00 */
[----:B----4-:R-:W4:Y:S04]  /*13cc0*/  LDL.LU.64 R12, [R1+0xe30] ;  /* 0x000e3000010c7983 */ /* 0x010f280000300a00 */
[----:B----4-:R4:W-:Y:S04]  /*13cd0*/  STL.64 [R1+0x13c0], R12 ;  /* 0x0013c00c01007387 */ /* 0x0109e80000100a00 */
[----:B----4-:R-:W4:Y:S04]  /*13ce0*/  LDL.LU.64 R12, [R1+0xe28] ;  /* 0x000e2800010c7983 */ /* 0x010f280000300a00 */
[----:B----4-:R4:W-:Y:S04]  /*13cf0*/  STL.64 [R1+0x13c8], R12 ;  /* 0x0013c80c01007387 */ /* 0x0109e80000100a00 */
[----:B----4-:R-:W4:Y:S01]  /*13d00*/  LDL.LU.64 R12, [R1+0xe20] ;  /* 0x000e2000010c7983 */ /* 0x010f220000300a00 */
[----:B------:R-:W4:Y:S02]  /*13d10*/  LDL.LU.64 R10, [R1+0xe58] ;  /* 0x000e5800010a7983 */ /* 0x000f240000300a00 */
[----:B------:R-:W4:Y:S02]  /*13d20*/  LDL.LU.64 R18, [R1+0xe60] ;  /* 0x000e600001127983 */ /* 0x000f240000300a00 */
[----:B------:R-:W4:Y:S01]  /*13d30*/  LDL.LU.64 R8, [R1+0xe68] ;  /* 0x000e680001087983 */ /* 0x000f220000300a00 */
[----:B------:R-:W4:Y:S01]  /*13d40*/  LDL.LU.64 R6, [R1+0xe70] ;  /* 0x000e700001067983 */ /* 0x000f220000300a00 */
[----:B------:R-:W4:Y:S02]  /*13d50*/  LDL.LU.64 R28, [R1+0xe78] ;  /* 0x000e7800011c7983 */ /* 0x000f240000300a00 */
[----:B------:R-:W4:Y:S02]  /*13d60*/  LDL.LU.64 R2, [R1+0xe80] ;  /* 0x000e800001027983 */ /* 0x000f240000300a00 */
[----:B------:R-:W4:Y:S01]  /*13d70*/  LDL.LU.64 R20, [R1+0xe88] ;  /* 0x000e880001147983 */ /* 0x000f220000300a00 */
[----:B-----5:R5:W-:Y:S04]  /*13d80*/  STL [R1+0x1324], R15 ;  /* 0x0013240f01007387 */ /* 0x020be80000100800 */
[----:B-----5:R-:W5:Y:S01]  /*13d90*/  LDL.LU.64 R14, [R1+0xe48] ;  /* 0x000e4800010e7983 */ /* 0x020f620000300a00 */
[----:B------:R-:W5:Y:S02]  /*13da0*/  LDL.LU.64 R4, [R1+0xe90] ;  /* 0x000e900001047983 */ /* 0x000f640000300a00 */
[----:B------:R-:W5:Y:S02]  /*13db0*/  LDL.LU.64 R26, [R1+0xe98] ;  /* 0x000e9800011a7983 */ /* 0x000f640000300a00 */
[----:B0-----:R-:W5:Y:S01]  /*13dc0*/  LDL.LU.64 R22, [R1+0xea0] ;  /* 0x000ea00001167983 */ /* 0x001f620000300a00 */
[----:B--2---:R0:W-:Y:S04]  /*13dd0*/  STL [R1+0x1328], R16 ;  /* 0x0013281001007387 */ /* 0x0041e80000100800 */
[----:B0-----:R-:W2:Y:S01]  /*13de0*/  LDL.LU.64 R16, [R1+0xe40] ;  /* 0x000e400001107983 */ /* 0x001ea20000300a00 */
[----:B-1----:R-:W2:Y:S02]  /*13df0*/  LDL.LU.64 R24, [R1+0x1410] ;  /* 0x0014100001187983 */ /* 0x002ea40000300a00 */
[----:B---3--:R0:W-:Y:S01]  /*13e00*/  STL [R1+0x1ac], R0 ;  /* 0x0001ac0001007387 */ /* 0x0081e20000100800 */
[----:B----4-:R1:W3:Y:S04]  /*13e10*/  LDG.E.U16 R10, [R10.64] ;  /* 0x000000040a0a7981 */ /* 0x0102e8000c1e1500 */
[----:B------:R-:W4:Y:S04]  /*13e20*/  LDG.E.U16 R9, [R8.64] ;  /* 0x0000000408097981 */ /* 0x000f28000c1e1500 */
[----:B------:R0:W3:Y:S04]  /*13e30*/  LDG.E.U16 R28, [R28.64] ;  /* 0x000000041c1c7981 */ /* 0x0000e8000c1e1500 */
[----:B------:R-:W3:Y:S04]  /*13e40*/  LDG.E.U16 R7, [R6.64] ;  /* 0x0000000406077981 */ /* 0x000ee8000c1e1500 */
[----:B-1----:R1:W3:Y:S04]  /*13e50*/  LDG.E.U16 R11, [R18.64] ;  /* 0x00000004120b7981 */ /* 0x0022e8000c1e1500 */
[----:B0-----:R0:W3:Y:S04]  /*13e60*/  LDG.E.U16 R29, [R2.64] ;  /* 0x00000004021d7981 */ /* 0x0010e8000c1e1500 */
[----:B-----5:R-:W5:Y:S04]  /*13e70*/  LDG.E.U16 R15, [R14.64] ;  /* 0x000000040e0f7981 */ /* 0x020f68000c1e1500 */
[----:B0-----:R0:W3:Y:S04]  /*13e80*/  LDG.E.U16 R2, [R4.64] ;  /* 0x0000000404027981 */ /* 0x0010e8000c1e1500 */
[----:B------:R0:W3:Y:S04]  /*13e90*/  LDG.E.U16 R3, [R26.64] ;  /* 0x000000041a037981 */ /* 0x0000e8000c1e1500 */
[----:B--2---:R2:W3:Y:S04]  /*13ea0*/  LDG.E.U16 R17, [R16.64] ;  /* 0x0000000410117981 */ /* 0x0044e8000c1e1500 */
[----:B------:R0:W3:Y:S04]  /*13eb0*/  LDG.E.U16 R0, [R24.64] ;  /* 0x0000000418007981 */ /* 0x0000e8000c1e1500 */
[----:B--2---:R2:W2:Y:S04]  /*13ec0*/  LDG.E.U16 R16, [R20.64] ;  /* 0x0000000414107981 */ /* 0x0044a8000c1e1500 */
        /* <DEDUP_REMOVED lines=36> */
[----:B0-----:R-:W3:Y:S01]  /*14110*/  LDL.LU.64 R12, [R1+0x13b0] ;  /* 0x0013b000010c7983 */ /* 0x001ee20000300a00 */
[----:B-1----:R-:W3:Y:S02]  /*14120*/  LDL.LU.64 R18, [R1+0xeb0] ;  /* 0x000eb00001127983 */ /* 0x002ee40000300a00 */
[----:B------:R-:W4:Y:S01]  /*14130*/  LDL.LU.64 R20, [R1+0xec0] ;  /* 0x000ec00001147983 */ /* 0x000f220000300a00 */
[----:B--2---:R0:W-:Y:S04]  /*14140*/  STL [R1+0x108], R0 ;  /* 0x0001080001007387 */ /* 0x0041e80000100800 */
[----:B0-----:R0:W2:Y:S04]  /*14150*/  LDG.E.U16 R0, [R22.64] ;  /* 0x0000000416007981 */ /* 0x0010a8000c1e1500 */
[----:B---3--:R-:W3:Y:S04]  /*14160*/  LDG.E.U16 R13, [R12.64] ;  /* 0x000000040c0d7981 */ /* 0x008ee8000c1e1500 */
[----:B------:R-:W2:Y:S04]  /*14170*/  LDG.E.U16 R18, [R18.64] ;  /* 0x0000000412127981 */ /* 0x000ea8000c1e1500 */
[----:B----4-:R-:W4:Y:S04]  /*14180*/  LDG.E.U16 R20, [R20.64] ;  /* 0x0000000414147981 */ /* 0x010f28000c1e1500 */
[----:B0-----:R-:W2:Y:S01]  /*14190*/  LDL.LU.64 R22, [R1+0xed0] ;  /* 0x000ed00001167983 */ /* 0x001ea20000300a00 */
[----:B------:R-:W3:Y:S03]  /*141a0*/  LDL.LU.64 R4, [R1+0xef0] ;  /* 0x000ef00001047983 */ /* 0x000ee60000300a00 */
[----:B--2---:R-:W2:Y:S04]  /*141b0*/  LDG.E.U16 R22, [R22.64] ;  /* 0x0000000416167981 */ /* 0x004ea8000c1e1500 */
[----:B---3--:R0:W-:Y:S04]  /*141c0*/  STL.64 [R1+0x1398], R4 ;  /* 0x0013980401007387 */ /* 0x0081e80000100a00 */
[----:B0-----:R-:W3:Y:S04]  /*141d0*/  LDL.LU.64 R4, [R1+0xee8] ;  /* 0x000ee80001047983 */ /* 0x001ee80000300a00 */
[----:B---3--:R0:W-:Y:S04]  /*141e0*/  STL.64 [R1+0x13a0], R4 ;  /* 0x0013a00401007387 */ /* 0x0081e80000100a00 */
[----:B0-----:R-:W3:Y:S04]  /*141f0*/  LDL.LU.64 R4, [R1+0xee0] ;  /* 0x000ee00001047983 */ /* 0x001ee80000300a00 */
[----:B---3--:R0:W-:Y:S04]  /*14200*/  STL.64 [R1+0x13a8], R4 ;  /* 0x0013a80401007387 */ /* 0x0081e80000100a00 */
[----:B0-----:R-:W3:Y:S01]  /*14210*/  LDL.LU.64 R4, [R1+0xed8] ;  /* 0x000ed80001047983 */ /* 0x001ee20000300a00 */
[----:B------:R-:W2:Y:S03]  /*14220*/  LDL.LU.64 R26, [R1+0xf00] ;  /* 0x000f0000011a7983 */ /* 0x000ea60000300a00 */
[----:B--2---:R0:W-:Y:S04]  /*14230*/  STL.64 [R1+0x1390], R26 ;  /* 0x0013901a01007387 */ /* 0x0041e80000100a00 */
[----:B0-----:R-:W2:Y:S01]  /*14240*/  LDL.LU.64 R26, [R1+0xef8] ;  /* 0x000ef800011a7983 */ /* 0x001ea20000300a00 */
[----:B------:R0:W-:Y:S03]  /*14250*/  STL [R1+0xf4], R17 ;  /* 0x0000f41101007387 */ /* 0x0001e60000100800 */
[----:B0-----:R0:W2:Y:S01]  /*14260*/  LDG.E.U16 R17, [R24.64] ;  /* 0x0000000418117981 */ /* 0x0010a2000c1e1500 */
[----:B-----5:R1:W-:Y:S03]  /*14270*/  STL [R1+0xe0], R15 ;  /* 0x0000e00f01007387 */ /* 0x0203e60000100800 */
[----:B-1----:R-:W5:Y:S01]  /*14280*/  LDL.LU.64 R14, [R1+0xf28] ;  /* 0x000f2800010e7983 */ /* 0x002f620000300a00 */
[----:B0-----:R-:W3:Y:S02]  /*14290*/  LDL.LU.64 R24, [R1+0xf30] ;  /* 0x000f300001187983 */ /* 0x001ee40000300a00 */
[----:B------:R0:W-:Y:S02]  /*142a0*/  STL [R1+0xcc], R13 ;  /* 0x0000cc0d01007387 */ /* 0x0001e40000100800 */
[----:B0-----:R-:W3:Y:S01]  /*142b0*/  LDL.LU.64 R12, [R1+0xf38] ;  /* 0x000f3800010c7983 */ /* 0x001ee20000300a00 */
[----:B------:R-:W-:Y:S02]  /*142c0*/  STL [R1+0xa4], R11 ;  /* 0x0000a40b01007387 */ /* 0x000fe40000100800 */
[----:B------:R0:W-:Y:S02]  /*142d0*/  STL [R1+0xb8], R10 ;  /* 0x0000b80a01007387 */ /* 0x0001e40000100800 */
[----:B0-----:R-:W4:Y:S01]  /*142e0*/  LDL.LU.64 R10, [R1+0xf40] ;  /* 0x000f4000010a7983 */ /* 0x001f220000300a00 */
[----:B------:R0:W-:Y:S03]  /*142f0*/  STL [R1+0x90], R9 ;  /* 0x0000900901007387 */ /* 0x0001e60000100800 */
[----:B0-----:R-:W4:Y:S01]  /*14300*/  LDL.LU.64 R8, [R1+0xf48] ;  /* 0x000f480001087983 */ /* 0x001f220000300a00 */
[----:B------:R0:W-:Y:S03]  /*14310*/  STL [R1+0x7c], R7 ;  /* 0x00007c0701007387 */ /* 0x0001e60000100800 */
[----:B0-----:R-:W4:Y:S01]  /*14320*/  LDL.LU.64 R6, [R1+0xf50] ;  /* 0x000f500001067983 */ /* 0x001f220000300a00 */
[----:B------:R-:W-:Y:S02]  /*14330*/  STL [R1+0x54], R29 ;  /* 0x0000541d01007387 */ /* 0x000fe40000100800 */
[----:B------:R0:W-:Y:S02]  /*14340*/  STL [R1+0x68], R28 ;  /* 0x0000681c01007387 */ /* 0x0001e40000100800 */
[----:B0-----:R-:W4:Y:S04]  /*14350*/  LDL.LU.64 R28, [R1+0xf58] ;  /* 0x000f5800011c7983 */ /* 0x001f280000300a00 */
[----:B--2---:R-:W-:Y:S01]  /*14360*/  STL [R1+0x12e8], R17 ;  /* 0x0012e81101007387 */ /* 0x004fe20000100800 */
[----:B------:R0:W-:Y:S03]  /*14370*/  STL [R1+0x40], R16 ;  /* 0x0000401001007387 */ /* 0x0001e60000100800 */
[----:B0-----:R-:W2:Y:S01]  /*14380*/  LDL.LU.64 R16, [R1+0xf20] ;  /* 0x000f200001107983 */ /* 0x001ea20000300a00 */
[----:B------:R-:W-:Y:S02]  /*14390*/  STL [R1+0x18], R3 ;  /* 0x0000180301007387 */ /* 0x000fe40000100800 */
[----:B------:R0:W-:Y:S01]  /*143a0*/  STL [R1+0x2c], R2 ;  /* 0x00002c0201007387 */ /* 0x0001e20000100800 */
[----:B-----5:R3:W5:Y:S04]  /*143b0*/  LDG.E.U16 R15, [R14.64] ;  /* 0x000000040e0f7981 */ /* 0x020768000c1e1500 */
[----:B0-----:R-:W5:Y:S01]  /*143c0*/  LDL.LU.64 R2, [R1+0xf60] ;  /* 0x000f600001027983 */ /* 0x001f620000300a00 */
[----:B------:R0:W-:Y:S03]  /*143d0*/  STL [R1+0x12ec], R18 ;  /* 0x0012ec1201007387 */ /* 0x0001e60000100800 */
[----:B---3--:R1:W3:Y:S04]  /*143e0*/  LDG.E.U16 R14, [R24.64] ;  /* 0x00000004180e7981 */ /* 0x0082e8000c1e1500 */
[----:B------:R1:W3:Y:S04]  /*143f0*/  LDG.E.U16 R12, [R12.64] ;  /* 0x000000040c0c7981 */ /* 0x0002e8000c1e1500 */
[----:B0-----:R-:W3:Y:S04]  /*14400*/  LDL.LU.64 R18, [R1+0xeb8] ;  /* 0x000eb80001127983 */ /* 0x001ee80000300a00 */
[----:B----4-:R0:W4:Y:S04]  /*14410*/  LDG.E.U16 R10, [R10.64] ;  /* 0x000000040a0a7981 */ /* 0x010128000c1e1500 */
[----:B--2---:R2:W2:Y:S04]  /*14420*/  LDG.E.U16 R16, [R16.64] ;  /* 0x0000000410107981 */ /* 0x0044a8000c1e1500 */
[----:B---3--:R-:W3:Y:S04]  /*14430*/  LDG.E.U16 R19, [R18.64] ;  /* 0x0000000412137981 */ /* 0x008ee8000c1e1500 */
[----:B---3--:R3:W-:Y:S04]  /*14440*/  STL [R1+0x12f0], R19 ;  /* 0x0012f01301007387 */ /* 0x0087e80000100800 */
[----:B---3--:R-:W3:Y:S01]  /*14450*/  LDL.LU.64 R18, [R1+0xf18] ;  /* 0x000f180001127983 */ /* 0x008ee20000300a00 */
[----:B------:R0:W-:Y:S02]  /*14460*/  STL [R1+0x12f4], R20 ;  /* 0x0012f41401007387 */ /* 0x0001e40000100800 */
[----:B------:R1:W-:Y:S01]  /*14470*/  STL [R1+0x4], R0 ;  /* 0x0000040001007387 */ /* 0x0003e20000100800 */
[----:B0-----:R-:W2:Y:S04]  /*14480*/  LDL.LU.64 R20, [R1+0xec8] ;  /* 0x000ec80001147983 */ /* 0x001ea80000300a00 */
[----:B-1----:R0:W4:Y:S04]  /*14490*/  LDG.E.U16 R0, [R4.64] ;  /* 0x0000000404007981 */ /* 0x002128000c1e1500 */
[----:B---3--:R1:W3:Y:S04]  /*144a0*/  LDG.E.U16 R18, [R18.64] ;  /* 0x0000000412127981 */ /* 0x0082e8000c1e1500 */
[----:B-1----:R1:W3:Y:S04]  /*144b0*/  LDG.E.U16 R19, [R8.64] ;  /* 0x0000000408137981 */ /* 0x0022e8000c1e1500 */
[----:B--2---:R-:W2:Y:S04]  /*144c0*/  LDG.E.U16 R21, [R20.64] ;  /* 0x0000000414157981 */ /* 0x004ea8000c1e1500 */
[----:B--2---:R2:W-:Y:S04]  /*144d0*/  STL [R1+0x12f8], R21 ;  /* 0x0012f81501007387 */ /* 0x0045e80000100800 */
[----:B--2---:R-:W2:Y:S01]  /*144e0*/  LDL.LU.64 R20, [R1+0xf10] ;  /* 0x000f100001147983 */ /* 0x004ea20000300a00 */
[----:B------:R0:W-:Y:S03]  /*144f0*/  STL [R1+0x12fc], R22 ;  /* 0x0012fc1601007387 */ /* 0x0001e60000100800 */
[----:B0-----:R-:W3:Y:S01]  /*14500*/  LDL.LU.64 R22, [R1+0xf08] ;  /* 0x000f080001167983 */ /* 0x001ee20000300a00 */
[----:B------:R-:W3:Y:S02]  /*14510*/  LDL.LU.64 R4, [R1+0x13a8] ;  /* 0x0013a80001047983 */ /* 0x000ee40000300a00 */
[----:B----4-:R3:W-:Y:S01]  /*14520*/  STL [R1+0x168], R0 ;  /* 0x0001680001007387 */ /* 0x0107e20000100800 */
[----:B--2---:R-:W2:Y:S04]  /*14530*/  LDG.E.U16 R21, [R20.64] ;  /* 0x0000000414157981 */ /* 0x004ea8000c1e1500 */
[----:B---3--:R0:W3:Y:S04]  /*14540*/  LDG.E.U16 R0, [R4.64] ;  /* 0x0000000404007981 */ /* 0x0080e8000c1e1500 */
        /* <DEDUP_REMOVED lines=9> */
[----:B0-----:R-:W2:Y:S04]  /*145e0*/  LDL.LU.64 R26, [R1+0x1390] ;  /* 0x00139000011a7983 */ /* 0x001ea80000300a00 */
[----:B---3--:R2:W-:Y:S04]  /*145f0*/  STL [R1+0x118], R0 ;  /* 0x0001180001007387 */ /* 0x0085e80000100800 */
[----:B--2---:R0:W2:Y:S04]  /*14600*/  LDG.E.U16 R0, [R26.64] ;  /* 0x000000041a007981 */ /* 0x0040a8000c1e1500 */
[----:B0-----:R-:W3:Y:S04]  /*14610*/  LDL.LU R27, [R1+0x1388] ;  /* 0x00138800011b7983 */ /* 0x001ee80000300800 */
[----:B------:R0:W3:Y:S04]  /*14620*/  LDG.E.U16 R26, [R22.64] ;  /* 0x00000004161a7981 */ /* 0x0000e8000c1e1500 */
[----:B0-----:R-:W3:Y:S01]  /*14630*/  LDL.LU.64 R22, [R1+0xf70] ;  /* 0x000f700001167983 */ /* 0x001ee20000300a00 */
[----:B------:R-:W4:Y:S03]  /*14640*/  LDL.LU.64 R24, [R1+0xf78] ;  /* 0x000f780001187983 */ /* 0x000f260000300a00 */
[----:B--2---:R0:W-:Y:S04]  /*14650*/  STL [R1+0x104], R0 ;  /* 0x0001040001007387 */ /* 0x0041e80000100800 */
[----:B0-----:R5:W2:Y:S04]  /*14660*/  LDG.E.U16 R0, [R6.64] ;  /* 0x0000000406007981 */ /* 0x001aa8000c1e1500 */
[----:B---3--:R-:W3:Y:S04]  /*14670*/  LDG.E.U16 R23, [R22.64] ;  /* 0x0000000416177981 */ /* 0x008ee8000c1e1500 */
[----:B----4-:R-:W4:Y:S04]  /*14680*/  LDG.E.U16 R24, [R24.64] ;  /* 0x0000000418187981 */ /* 0x010f28000c1e1500 */
[----:B------:R0:W-:Y:S01]  /*14690*/  STL [R1+0xf0], R26 ;  /* 0x0000f01a01007387 */ /* 0x0001e20000100800 */
[----:B------:R1:W-:Y:S03]  /*146a0*/  STL [R1+0xdc], R21 ;  /* 0x0000dc1501007387 */ /* 0x0003e60000100800 */
[----:B-----5:R5:W4:Y:S04]  /*146b0*/  LDG.E.U16 R7, [R2.64] ;  /* 0x0000000402077981 */ /* 0x020b28000c1e1500 */
[----:B0-----:R0:W4:Y:S04]  /*146c0*/  LDG.E.U16 R26, [R28.64] ;  /* 0x000000041c1a7981 */ /* 0x001128000c1e1500 */
[----:B-1----:R-:W4:Y:S01]  /*146d0*/  LDL.LU.64 R20, [R1+0xf90] ;  /* 0x000f900001147983 */ /* 0x002f220000300a00 */
[----:B------:R1:W-:Y:S03]  /*146e0*/  STL [R1+0xc8], R18 ;  /* 0x0000c81201007387 */ /* 0x0003e60000100800 */
[----:B-1----:R-:W4:Y:S01]  /*146f0*/  LDL.LU R18, [R1+0x304] ;  /* 0x0003040001127983 */ /* 0x002f220000300800 */
[----:B------:R-:W4:Y:S02]  /*14700*/  LDL.LU R17, [R1+0x2fc] ;  /* 0x0002fc0001117983 */ /* 0x000f240000300800 */
[----:B------:R1:W-:Y:S02]  /*14710*/  STL [R1+0xb4], R16 ;  /* 0x0000b41001007387 */ /* 0x0003e40000100800 */
[----:B-1----:R-:W4:Y:S01]  /*14720*/  LDL.LU R16, [R1+0x2f4] ;  /* 0x0002f40001107983 */ /* 0x002f220000300800 */
[----:B------:R1:W-:Y:S03]  /*14730*/  STL [R1+0xa0], R15 ;  /* 0x0000a00f01007387 */ /* 0x0003e60000100800 */
[----:B-1----:R-:W4:Y:S01]  /*14740*/  LDL.LU R15, [R1+0x2ec] ;  /* 0x0002ec00010f7983 */ /* 0x002f220000300800 */
[----:B------:R1:W-:Y:S03]  /*14750*/  STL [R1+0x8c], R14 ;  /* 0x00008c0e01007387 */ /* 0x0003e60000100800 */
[----:B-1----:R-:W4:Y:S01]  /*14760*/  LDL.LU R14, [R1+0x2e4] ;  /* 0x0002e400010e7983 */ /* 0x002f220000300800 */
[----:B------:R-:W4:Y:S02]  /*14770*/  LDL.LU R13, [R1+0x2dc] ;  /* 0x0002dc00010d7983 */ /* 0x000f240000300800 */
[----:B------:R1:W-:Y:S02]  /*14780*/  STL [R1+0x78], R12 ;  /* 0x0000780c01007387 */ /* 0x0003e40000100800 */
[----:B-1----:R-:W4:Y:S01]  /*14790*/  LDL.LU R12, [R1+0x2d4] ;  /* 0x0002d400010c7983 */ /* 0x002f220000300800 */
[----:B------:R-:W4:Y:S02]  /*147a0*/  LDL.LU R11, [R1+0x2cc] ;  /* 0x0002cc00010b7983 */ /* 0x000f240000300800 */
[----:B------:R1:W-:Y:S02]  /*147b0*/  STL [R1+0x64], R10 ;  /* 0x0000640a01007387 */ /* 0x0003e40000100800 */
[----:B-1----:R-:W4:Y:S01]  /*147c0*/  LDL.LU R10, [R1+0x2c4] ;  /* 0x0002c400010a7983 */ /* 0x002f220000300800 */
[----:B------:R-:W4:Y:S02]  /*147d0*/  LDL.LU R9, [R1+0x2b8] ;  /* 0x0002b80001097983 */ /* 0x000f240000300800 */
[----:B------:R-:W4:Y:S02]  /*147e0*/  LDL.LU R8, [R1+0x2ac] ;  /* 0x0002ac0001087983 */ /* 0x000f240000300800 */
[----:B------:R-:W4:Y:S01]  /*147f0*/  LDL.LU R6, [R1+0x2a0] ;  /* 0x0002a00001067983 */ /* 0x000f220000300800 */
[----:B0-----:R-:W4:Y:S01]  /*14800*/  LDL.LU R28, [R1+0x294] ;  /* 0x00029400011c7983 */ /* 0x001f220000300800 */
[----:B------:R0:W-:Y:S02]  /*14810*/  STL [R1+0x50], R19 ;  /* 0x0000501301007387 */ /* 0x0001e40000100800 */
[----:B-----5:R-:W5:Y:S02]  /*14820*/  LDL.LU R2, [R1+0x288] ;  /* 0x0002880001027983 */ /* 0x020f640000300800 */
[----:B------:R-:W5:Y:S01]  /*14830*/  LDL.LU R3, [R1+0x27c] ;  /* 0x00027c0001037983 */ /* 0x000f620000300800 */
[----:B0-----:R0:W5:Y:S04]  /*14840*/  LDG.E.U16 R19, [R4.64] ;  /* 0x0000000404137981 */ /* 0x001168000c1e1500 */
[----:B0-----:R-:W5:Y:S04]  /*14850*/  LDL.LU R4, [R1+0x270] ;  /* 0x0002700001047983 */ /* 0x001f680000300800 */
[----:B--2---:R0:W-:Y:S04]  /*14860*/  STL [R1+0x3c], R0 ;  /* 0x00003c0001007387 */ /* 0x0041e80000100800 */
[----:B0-----:R-:W2:Y:S01]  /*14870*/  LDL.LU R0, [R1+0x264] ;  /* 0x0002640001007983 */ /* 0x001ea20000300800 */
[----:B------:R-:W2:Y:S02]  /*14880*/  LDL.LU R5, [R1+0x258] ;  /* 0x0002580001057983 */ /* 0x000ea40000300800 */
[----:B------:R-:W2:Y:S02]  /*14890*/  LDL.LU R29, [R1+0x24c] ;  /* 0x00024c00011d7983 */ /* 0x000ea40000300800 */
[----:B---3--:R0:W-:Y:S02]  /*148a0*/  STL [R1+0x12c8], R23 ;  /* 0x0012c81701007387 */ /* 0x0081e40000100800 */
[----:B0-----:R-:W3:Y:S01]  /*148b0*/  LDL.LU.64 R22, [R1+0xf88] ;  /* 0x000f880001167983 */ /* 0x001ee20000300a00 */
[----:B----4-:R0:W-:Y:S03]  /*148c0*/  STL [R1+0x12cc], R24 ;  /* 0x0012cc1801007387 */ /* 0x0101e60000100800 */
[----:B0-----:R-:W4:Y:S04]  /*148d0*/  LDL.LU.64 R24, [R1+0xf80] ;  /* 0x000f800001187983 */ /* 0x001f280000300a00 */
[----:B----4-:R-:W4:Y:S04]  /*148e0*/  LDG.E.U16 R25, [R24.64] ;  /* 0x0000000418197981 */ /* 0x010f28000c1e1500 */
[----:B----4-:R-:W-:Y:S01]  /*148f0*/  STL [R1+0x12d0], R25 ;  /* 0x0012d01901007387 */ /* 0x010fe20000100800 */
[----:B------:R3:W-:Y:S02]  /*14900*/  STL [R1+0x28], R26 ;  /* 0x0000281a01007387 */ /* 0x0007e40000100800 */
[----:B------:R0:W-:Y:S01]  /*14910*/  STL [R1+0x14], R7 ;  /* 0x0000140701007387 */ /* 0x0001e20000100800 */
[----:B---3--:R-:W3:Y:S01]  /*14920*/  LDG.E.U16 R26, [R22.64] ;  /* 0x00000004161a7981 */ /* 0x008ee2000c1e1500 */
[----:B0-----:R-:W-:-:S02]  /*14930*/  LOP3.LUT R7, R27, 0x30, RZ, 0x3c, !PT ;  /* 0x000000301b077812 */ /* 0x001fc400078e3cff */
[----:B------:R-:W4:Y:S03]  /*14940*/  LDG.E.U16 R27, [R20.64] ;  /* 0x00000004141b7981 */ /* 0x000f26000c1e1500 */
[----:B------:R-:W-:Y:S01]  /*14950*/  STS.U16 [R7+0x8600], R18 ;  /* 0x0086001207007388 */ /* 0x000fe20000000400 */
[----:B------:R-:W-:Y:S02]  /*14960*/  STS.U16 [R7+0x9600], R17 ;  /* 0x0096001107007388 */ /* 0x000fe40000000400 */
[----:B------:R-:W-:Y:S02]  /*14970*/  STS.U16 [R7+0xa600], R16 ;  /* 0x00a6001007007388 */ /* 0x000fe40000000400 */
[----:B------:R-:W-:Y:S01]  /*14980*/  STS.U16 [R7+0xb600], R15 ;  /* 0x00b6000f07007388 */ /* 0x000fe20000000400 */
[----:B------:R-:W-:Y:S01]  /*14990*/  STS.U16 [R7+0xc600], R14 ;  /* 0x00c6000e07007388 */ /* 0x000fe20000000400 */
[----:B------:R-:W-:Y:S02]  /*149a0*/  STS.U16 [R7+0xd600], R13 ;  /* 0x00d6000d07007388 */ /* 0x000fe40000000400 */
[----:B------:R-:W-:Y:S02]  /*149b0*/  STS.U16 [R7+0xe600], R12 ;  /* 0x00e6000c07007388 */ /* 0x000fe40000000400 */
[----:B------:R-:W-:Y:S01]  /*149c0*/  STS.U16 [R7+0xf600], R11 ;  /* 0x00f6000b07007388 */ /* 0x000fe20000000400 */
[----:B------:R-:W-:Y:S01]  /*149d0*/  STS.U16 [R7+0x10600], R10 ;  /* 0x0106000a07007388 */ /* 0x000fe20000000400 */
[----:B------:R-:W-:Y:S02]  /*149e0*/  STS.U16 [R7+0x11600], R9 ;  /* 0x0116000907007388 */ /* 0x000fe40000000400 */
[----:B------:R0:W-:Y:S02]  /*149f0*/  STS.U16 [R7+0x12600], R8 ;  /* 0x0126000807007388 */ /* 0x0001e40000000400 */
[----:B------:R1:W-:Y:S01]  /*14a00*/  STS.U16 [R7+0x13600], R6 ;  /* 0x0136000607007388 */ /* 0x0003e20000000400 */
[----:B------:R-:W-:Y:S01]  /*14a10*/  STS.U16 [R7+0x14600], R28 ;  /* 0x0146001c07007388 */ /* 0x000fe20000000400 */
[----:B-----5:R5:W-:Y:S03]  /*14a20*/  STS.U16 [R7+0x15600], R2 ;  /* 0x0156000207007388 */ /* 0x020be60000000400 */
[----:B---3--:R-:W-:Y:S01]  /*14a30*/  STL [R1+0x12d4], R26 ;  /* 0x0012d41a01007387 */ /* 0x008fe20000100800 */
[----:B----4-:R-:W-:Y:S02]  /*14a40*/  STL [R1+0x12d8], R27 ;  /* 0x0012d81b01007387 */ /* 0x010fe40000100800 */
[----:B------:R-:W-:Y:S02]  /*14a50*/  STL [R1], R19 ;  /* 0x0000001301007387 */ /* 0x000fe40000100800 */
[----:B0-----:R-:W3:Y:S01]  /*14a60*/  LDL.LU R8, [R1+0x240] ;  /* 0x0002400001087983 */ /* 0x001ee20000300800 */
[----:B-1----:R-:W4:Y:S01]  /*14a70*/  LDL.LU R6, [R1+0x234] ;  /* 0x0002340001067983 */ /* 0x002f220000300800 */
[----:B-----5:R-:W5:Y:S03]  /*14a80*/  LDL.LU R2, [R1+0x21c] ;  /* 0x00021c0001027983 */ /* 0x020f660000300800 */
[----:B------:R-:W-:Y:S01]  /*14a90*/  STS.U16 [R7+0x16600], R3 ;  /* 0x0166000307007388 */ /* 0x000fe20000000400 */
[----:B------:R-:W-:Y:S02]  /*14aa0*/  STS.U16 [R7+0x17600], R4 ;  /* 0x0176000407007388 */ /* 0x000fe40000000400 */
[----:B--2---:R-:W-:Y:S02]  /*14ab0*/  STS.U16 [R7+0x18600], R0 ;  /* 0x0186000007007388 */ /* 0x004fe40000000400 */
[----:B------:R-:W-:Y:S01]  /*14ac0*/  STS.U16 [R7+0x19600], R5 ;  /* 0x0196000507007388 */ /* 0x000fe20000000400 */
[----:B------:R-:W-:Y:S04]  /*14ad0*/  STS.U16 [R7+0x1a600], R29 ;  /* 0x01a6001d07007388 */ /* 0x000fe80000000400 */
[----:B-----5:R0:W-:Y:S04]  /*14ae0*/  STL [R1+0x1384], R2 ;  /* 0x0013840201007387 */ /* 0x0201e80000100800 */
[----:B0-----:R-:W2:Y:S01]  /*14af0*/  LDL.LU R2, [R1+0x228] ;  /* 0x0002280001027983 */ /* 0x001ea20000300800 */
[----:B------:R-:W5:Y:S02]  /*14b00*/  LDL.LU R3, [R1+0x210] ;  /* 0x0002100001037983 */ /* 0x000f640000300800 */
[----:B------:R-:W5:Y:S02]  /*14b10*/  LDL.LU R4, [R1+0x204] ;  /* 0x0002040001047983 */ /* 0x000f640000300800 */
[----:B------:R-:W5:Y:S01]  /*14b20*/  LDL.LU R0, [R1+0x1f0] ;  /* 0x0001f00001007983 */ /* 0x000f620000300800 */
[----:B------:R-:W5:Y:S01]  /*14b30*/  LDL.LU R5, [R1+0x1e8] ;  /* 0x0001e80001057983 */ /* 0x000f620000300800 */
        /* <DEDUP_REMOVED lines=19> */
[----:B------:R-:W5:Y:S04]  /*14c70*/  LDL.LU R10, [R1+0x4c] ;  /* 0x00004c00010a7983 */ /* 0x000f680000300800 */
[----:B---3--:R0:W-:Y:S01]  /*14c80*/  STS.U16 [R7+0x1b600], R8 ;  /* 0x01b6000807007388 */ /* 0x0081e20000000400 */
[----:B------:R-:W3:Y:S02]  /*14c90*/  LDL.LU R9, [R1+0x38] ;  /* 0x0000380001097983 */ /* 0x000ee40000300800 */
[----:B----4-:R1:W-:Y:S01]  /*14ca0*/  STS.U16 [R7+0x1c600], R6 ;  /* 0x01c6000607007388 */ /* 0x0103e20000000400 */
[----:B0-----:R-:W3:Y:S01]  /*14cb0*/  LDL.LU R8, [R1+0x24] ;  /* 0x0000240001087983 */ /* 0x001ee20000300800 */
[----:B-1----:R-:W3:Y:S03]  /*14cc0*/  LDL.LU R6, [R1+0x10] ;  /* 0x0000100001067983 */ /* 0x002ee60000300800 */
[----:B--2---:R0:W-:Y:S04]  /*14cd0*/  STS.U16 [R7+0x1d600], R2 ;  /* 0x01d6000207007388 */ /* 0x0041e80000000400 */
[----:B0-----:R-:W2:Y:S04]  /*14ce0*/  LDL.LU R2, [R1+0x1384] ;  /* 0x0013840001027983 */ /* 0x001ea80000300800 */
[----:B--2---:R0:W-:Y:S01]  /*14cf0*/  STS.U16 [R7+0x1e600], R2 ;  /* 0x01e6000207007388 */ /* 0x0041e20000000400 */
[----:B-----5:R1:W-:Y:S02]  /*14d00*/  STS.U16 [R7+0x1f600], R3 ;  /* 0x01f6000307007388 */ /* 0x0203e40000000400 */
[----:B------:R2:W-:Y:S02]  /*14d10*/  STS.U16 [R7+0x20600], R4 ;  /* 0x0206000407007388 */ /* 0x0005e40000000400 */
[----:B------:R5:W-:Y:S01]  /*14d20*/  STS.U16 [R7+0x21600], R0 ;  /* 0x0216000007007388 */ /* 0x000be20000000400 */
[----:B------:R3:W-:Y:S01]  /*14d30*/  STS.U16 [R7+0x22600], R5 ;  /* 0x0226000507007388 */ /* 0x0007e20000000400 */
[----:B------:R3:W-:Y:S03]  /*14d40*/  STS.U16 [R7+0x23600], R29 ;  /* 0x0236001d07007388 */ /* 0x0007e60000000400 */
[----:B0-----:R-:W4:Y:S01]  /*14d50*/  LDL.LU R2, [R1+0x1380] ;  /* 0x0013800001027983 */ /* 0x001f220000300800 */
[----:B-1----:R-:W4:Y:S02]  /*14d60*/  LDL.LU R3, [R1+0x137c] ;  /* 0x00137c0001037983 */ /* 0x002f240000300800 */
[----:B--2---:R-:W2:Y:S02]  /*14d70*/  LDL.LU R4, [R1+0x1378] ;  /* 0x0013780001047983 */ /* 0x004ea40000300800 */
[----:B-----5:R-:W5:Y:S01]  /*14d80*/  LDL.LU R0, [R1+0x1374] ;  /* 0x0013740001007983 */ /* 0x020f620000300800 */
[----:B---3--:R-:W3:Y:S01]  /*14d90*/  LDL.LU R5, [R1+0x1370] ;  /* 0x0013700001057983 */ /* 0x008ee20000300800 */
[----:B------:R-:W2:Y:S03]  /*14da0*/  LDL.LU R29, [R1+0x136c] ;  /* 0x00136c00011d7983 */ /* 0x000ea60000300800 */
[----:B------:R0:W-:Y:S04]  /*14db0*/  STS.U16 [R7+0x24600], R27 ;  /* 0x0246001b07007388 */ /* 0x0001e80000000400 */
[----:B0-----:R-:W2:Y:S01]  /*14dc0*/  LDL.LU R27, [R1+0x808] ;  /* 0x00080800011b7983 */ /* 0x001ea20000300800 */
        /* <DEDUP_REMOVED lines=14> */
[----:B0-----:R-:W0:Y:S01]  /*14eb0*/  S2R R28, SR_TID.X ;  /* 0x00000000001c7919 */ /* 0x001e220000002100 */
[----:B------:R-:W-:Y:S02]  /*14ec0*/  STS.U16 [R7+0x33600], R13 ;  /* 0x0336000d07007388 */ /* 0x000fe40000000400 */
[----:B------:R1:W-:Y:S02]  /*14ed0*/  STS.U16 [R7+0x34600], R12 ;  /* 0x0346000c07007388 */ /* 0x0003e40000000400 */
[----:B------:R0:W-:Y:S01]  /*14ee0*/  STS.U16 [R7+0x35600], R11 ;  /* 0x0356000b07007388 */ /* 0x0001e20000000400 */
[----:B------:R0:W-:Y:S01]  /*14ef0*/  STS.U16 [R7+0x36600], R10 ;  /* 0x0366000a07007388 */ /* 0x0001e20000000400 */
[----:B------:R-:W-:Y:S02]  /*14f00*/  STS.U16 [R7+0x37600], R9 ;  /* 0x0376000907007388 */ /* 0x000fe40000000400 */
[----:B------:R-:W-:Y:S02]  /*14f10*/  STS.U16 [R7+0x38600], R8 ;  /* 0x0386000807007388 */ /* 0x000fe40000000400 */
[----:B------:R-:W-:Y:S01]  /*14f20*/  STS.U16 [R7+0x39600], R6 ;  /* 0x0396000607007388 */ /* 0x000fe20000000400 */
[----:B0-----:R-:W-:-:S04]  /*14f30*/  LOP3.LUT R28, R28, 0xff, RZ, 0xc0, !PT ;  /* 0x000000ff1c1c7812 */ /* 0x001fc800078ec0ff */
[C---:B------:R-:W-:Y:S01]  /*14f40*/  SHF.L.U32 R24, R28.reuse, 0x1, RZ ;  /* 0x000000011c187819 */ /* 0x040fe200000006ff */
[----:B------:R-:W-:-:S03]  /*14f50*/  IMAD.SHL.U32 R28, R28, 0x2, RZ ;  /* 0x000000021c1c7824 */ /* 0x000fc600078e00ff */
[----:B-1----:R-:W-:Y:S01]  /*14f60*/  LOP3.LUT R12, R24, 0x40, RZ, 0x3c, !PT ;  /* 0x00000040180c7812 */ /* 0x002fe200078e3cff */
[----:B--2---:R0:W-:Y:S01]  /*14f70*/  STL [R1+0x1368], R27 ;  /* 0x0013681b01007387 */ /* 0x0041e20000100800 */
[----:B------:R-:W2:Y:S02]  /*14f80*/  LDL.LU R26, [R1+0x38c] ;  /* 0x00038c00011a7983 */ /* 0x000ea40000300800 */
[----:B------:R-:W2:Y:S02]  /*14f90*/  LDL.LU R25, [R1+0xfac] ;  /* 0x000fac0001197983 */ /* 0x000ea40000300800 */
[----:B------:R-:W2:Y:S01]  /*14fa0*/  LDL.LU R23, [R1+0x9ec] ;  /* 0x0009ec0001177983 */ /* 0x000ea20000300800 */
[----:B------:R-:W2:Y:S01]  /*14fb0*/  LDL.LU R22, [R1+0x9c4] ;  /* 0x0009c40001167983 */ /* 0x000ea20000300800 */
        /* <DEDUP_REMOVED lines=11> */
[----:B0-----:R-:W-:Y:S01]  /*15070*/  LOP3.LUT R27, R28, 0x30, RZ, 0x3c, !PT ;  /* 0x000000301c1b7812 */ /* 0x001fe200078e3cff */
[----:B------:R-:W2:Y:S01]  /*15080*/  LDL.LU R9, [R1+0x878] ;  /* 0x0008780001097983 */ /* 0x000ea20000300800 */
[----:B------:R-:W2:Y:S02]  /*15090*/  LDL.LU R8, [R1+0x848] ;  /* 0x0008480001087983 */ /* 0x000ea40000300800 */
[----:B------:R-:W2:Y:S02]  /*150a0*/  LDL.LU R7, [R1+0x824] ;  /* 0x0008240001077983 */ /* 0x000ea40000300800 */
[----:B------:R-:W2:Y:S01]  /*150b0*/  LDL.LU R6, [R1+0x810] ;  /* 0x0008100001067983 */ /* 0x000ea20000300800 */
[----:B------:R-:W2:Y:S04]  /*150c0*/  LDL.LU R28, [R1+0x410] ;  /* 0x00041000011c7983 */ /* 0x000ea80000300800 */
[----:B------:R0:W-:Y:S01]  /*150d0*/  STS.U16 [R27+0x3a600], R29 ;  /* 0x03a6001d1b007388 */ /* 0x0001e20000000400 */
[----:B---3--:R1:W-:Y:S02]  /*150e0*/  STS.U16 [R27+0x3b600], R5 ;  /* 0x03b600051b007388 */ /* 0x0083e40000000400 */
[----:B-----5:R-:W-:Y:S02]  /*150f0*/  STS.U16 [R27+0x3c600], R0 ;  /* 0x03c600001b007388 */ /* 0x020fe40000000400 */
[----:B------:R-:W-:Y:S01]  /*15100*/  STS.U16 [R27+0x3d600], R4 ;  /* 0x03d600041b007388 */ /* 0x000fe20000000400 */
[----:B----4-:R-:W-:Y:S04]  /*15110*/  STS.U16 [R27+0x3e600], R3 ;  /* 0x03e600031b007388 */ /* 0x010fe80000000400 */
[----:B0-----:R-:W3:Y:S01]  /*15120*/  LDL.LU R29, [R1+0x9b0] ;  /* 0x0009b000011d7983 */ /* 0x001ee20000300800 */
[----:B-1----:R-:W4:Y:S02]  /*15130*/  LDL.LU R5, [R1+0xa84] ;  /* 0x000a840001057983 */ /* 0x002f240000300800 */
[----:B------:R0:W-:Y:S02]  /*15140*/  STL [R1+0x1358], R24 ;  /* 0x0013581801007387 */ /* 0x0001e40000100800 */
[----:B0-----:R-:W5:Y:S01]  /*15150*/  LDL.LU R24, [R1+0x3c4] ;  /* 0x0003c40001187983 */ /* 0x001f620000300800 */
[----:B------:R-:W2:Y:S02]  /*15160*/  LDL.LU R0, [R1+0x9d8] ;  /* 0x0009d80001007983 */ /* 0x000ea40000300800 */
[----:B------:R-:W2:Y:S02]  /*15170*/  LDL.LU R4, [R1+0x840] ;  /* 0x0008400001047983 */ /* 0x000ea40000300800 */
[----:B------:R-:W2:Y:S01]  /*15180*/  LDL.LU R3, [R1+0x308] ;  /* 0x0003080001037983 */ /* 0x000ea20000300800 */
[----:B------:R0:W-:Y:S04]  /*15190*/  STS.U16 [R27+0x3f600], R2 ;  /* 0x03f600021b007388 */ /* 0x0001e80000000400 */
[----:B0-----:R-:W3:Y:S04]  /*151a0*/  LDL.LU R27, [R1+0x1368] ;  /* 0x00136800011b7983 */ /* 0x001ee80000300800 */
[----:B--2---:R-:W-:Y:S01]  /*151b0*/  STS.U16 [R12+0x800], R3 ;  /* 0x000800030c007388 */ /* 0x004fe20000000400 */
[----:B------:R-:W-:Y:S02]  /*151c0*/  STS.U16 [R12+0x1800], R4 ;  /* 0x001800040c007388 */ /* 0x000fe40000000400 */
[----:B------:R-:W-:Y:S02]  /*151d0*/  STS.U16 [R12+0x2800], R0 ;  /* 0x002800000c007388 */ /* 0x000fe40000000400 */
[----:B-----5:R0:W-:Y:S02]  /*151e0*/  STS.U16 [R12+0x3800], R24 ;  /* 0x003800180c007388 */ /* 0x0201e40000000400 */
[----:B0-----:R-:W2:Y:S04]  /*151f0*/  LDL.LU R24, [R1+0x384] ;  /* 0x0003840001187983 */ /* 0x001ea80000300800 */
[----:B--2---:R0:W-:Y:S04]  /*15200*/  STL [R1+0x135c], R24 ;  /* 0x00135c1801007387 */ /* 0x0041e80000100800 */
[----:B0-----:R-:W2:Y:S04]  /*15210*/  LDL.LU R24, [R1+0x3a0] ;  /* 0x0003a00001187983 */ /* 0x001ea80000300800 */
[----:B--2---:R0:W-:Y:S04]  /*15220*/  STL [R1+0x1360], R24 ;  /* 0x0013601801007387 */ /* 0x0041e80000100800 */
[----:B0-----:R-:W2:Y:S04]  /*15230*/  LDL.LU R24, [R1+0x3c0] ;  /* 0x0003c00001187983 */ /* 0x001ea80000300800 */
[----:B----4-:R-:W-:Y:S01]  /*15240*/  STS.U16 [R12+0x4800], R5 ;  /* 0x004800050c007388 */ /* 0x010fe20000000400 */
[----:B---3--:R-:W-:Y:S02]  /*15250*/  STS.U16 [R12+0x5800], R29 ;  /* 0x0058001d0c007388 */ /* 0x008fe40000000400 */
        /* <DEDUP_REMOVED lines=19> */
[----:B------:R-:W-:Y:S03]  /*15390*/  STS.U16 [R12+0x19800], R6 ;  /* 0x019800060c007388 */ /* 0x000fe60000000400 */
[----:B--2---:R0:W-:Y:S04]  /*153a0*/  STL [R1+0x1364], R24 ;  /* 0x0013641801007387 */ /* 0x0041e80000100800 */
[----:B0-----:R-:W2:Y:S01]  /*153b0*/  LDL.LU R24, [R1+0x3e8] ;  /* 0x0003e80001187983 */ /* 0x001ea20000300800 */
[----:B------:R-:W3:Y:S02]  /*153c0*/  LDL.LU R10, [R1+0x36c] ;  /* 0x00036c00010a7983 */ /* 0x000ee40000300800 */
[----:B------:R-:W4:Y:S02]  /*153d0*/  LDL.LU R9, [R1+0x200] ;  /* 0x0002000001097983 */ /* 0x000f240000300800 */
[----:B------:R-:W5:Y:S01]  /*153e0*/  LDL.LU R8, [R1+0x1ec] ;  /* 0x0001ec0001087983 */ /* 0x000f620000300800 */
[----:B------:R-:W3:Y:S04]  /*153f0*/  LDL.LU R7, [R1+0x1c4] ;  /* 0x0001c40001077983 */ /* 0x000ee80000300800 */
[----:B------:R0:W-:Y:S01]  /*15400*/  STS.U16 [R12+0x1a800], R28 ;  /* 0x01a8001c0c007388 */ /* 0x0001e20000000400 */
[----:B------:R-:W3:Y:S03]  /*15410*/  LDL.LU R6, [R1+0x1b4] ;  /* 0x0001b40001067983 */ /* 0x000ee60000300800 */
[----:B0-----:R-:W3:Y:S01]  /*15420*/  LDL.LU R28, [R1+0x1a4] ;  /* 0x0001a400011c7983 */ /* 0x001ee20000300800 */
[----:B------:R-:W3:Y:S02]  /*15430*/  LDL.LU R2, [R1+0x194] ;  /* 0x0001940001027983 */ /* 0x000ee40000300800 */
[----:B------:R-:W3:Y:S02]  /*15440*/  LDL.LU R3, [R1+0x184] ;  /* 0x0001840001037983 */ /* 0x000ee40000300800 */
[----:B------:R-:W3:Y:S01]  /*15450*/  LDL.LU R4, [R1+0x174] ;  /* 0x0001740001047983 */ /* 0x000ee20000300800 */
[----:B------:R-:W3:Y:S01]  /*15460*/  LDL.LU R0, [R1+0x160] ;  /* 0x0001600001007983 */ /* 0x000ee20000300800 */
        /* <DEDUP_REMOVED lines=16> */
[----:B------:R-:W3:Y:S03]  /*15570*/  LDL.LU R11, [R1+0xc] ;  /* 0x00000c00010b7983 */ /* 0x000ee60000300800 */
[----:B--2---:R0:W-:Y:S04]  /*15580*/  STS.U16 [R12+0x1b800], R24 ;  /* 0x01b800180c007388 */ /* 0x0041e80000000400 */
[----:B0-----:R-:W2:Y:S04]  /*15590*/  LDL.LU R24, [R1+0x1364] ;  /* 0x0013640001187983 */ /* 0x001ea80000300800 */
[----:B--2---:R0:W-:Y:S04]  /*155a0*/  STS.U16 [R12+0x1c800], R24 ;  /* 0x01c800180c007388 */ /* 0x0041e80000000400 */
[----:B0-----:R-:W2:Y:S04]  /*155b0*/  LDL.LU R24, [R1+0x1360] ;  /* 0x0013600001187983 */ /* 0x001ea80000300800 */
[----:B--2---:R0:W-:Y:S04]  /*155c0*/  STS.U16 [R12+0x1d800], R24 ;  /* 0x01d800180c007388 */ /* 0x0041e80000000400 */
[----:B0-----:R-:W2:Y:S04]  /*155d0*/  LDL.LU R24, [R1+0x135c] ;  /* 0x00135c0001187983 */ /* 0x001ea80000300800 */
[----:B--2---:R0:W-:Y:S01]  /*155e0*/  STS.U16 [R12+0x1e800], R24 ;  /* 0x01e800180c007388 */ /* 0x0041e20000000400 */
[----:B---3--:R1:W-:Y:S02]  /*155f0*/  STS.U16 [R12+0x1f800], R10 ;  /* 0x01f8000a0c007388 */ /* 0x0083e40000000400 */
[----:B----4-:R2:W-:Y:S02]  /*15600*/  STS.U16 [R12+0x20800], R9 ;  /* 0x020800090c007388 */ /* 0x0105e40000000400 */
[----:B-----5:R3:W-:Y:S01]  /*15610*/  STS.U16 [R12+0x21800], R8 ;  /* 0x021800080c007388 */ /* 0x0207e20000000400 */
[----:B------:R4:W-:Y:S01]  /*15620*/  STS.U16 [R12+0x22800], R7 ;  /* 0x022800070c007388 */ /* 0x0009e20000000400 */
[----:B------:R4:W-:Y:S03]  /*15630*/  STS.U16 [R12+0x23800], R6 ;  /* 0x023800060c007388 */ /* 0x0009e60000000400 */
[----:B0-----:R-:W5:Y:S01]  /*15640*/  LDL.LU R24, [R1+0x1358] ;  /* 0x0013580001187983 */ /* 0x001f620000300800 */
[----:B-1----:R-:W5:Y:S02]  /*15650*/  LDL.LU R10, [R1+0x1354] ;  /* 0x00135400010a7983 */ /* 0x002f640000300800 */
[----:B--2---:R-:W2:Y:S02]  /*15660*/  LDL.LU R9, [R1+0x1350] ;  /* 0x0013500001097983 */ /* 0x004ea40000300800 */
[----:B---3--:R-:W3:Y:S01]  /*15670*/  LDL.LU R8, [R1+0x134c] ;  /* 0x00134c0001087983 */ /* 0x008ee20000300800 */
[----:B----4-:R-:W4:Y:S01]  /*15680*/  LDL.LU R7, [R1+0x1348] ;  /* 0x0013480001077983 */ /* 0x010f220000300800 */
[----:B------:R-:W2:Y:S03]  /*15690*/  LDL.LU R6, [R1+0x1344] ;  /* 0x0013440001067983 */ /* 0x000ea60000300800 */
[----:B------:R0:W-:Y:S01]  /*156a0*/  STS.U16 [R12+0x24800], R28 ;  /* 0x0248001c0c007388 */ /* 0x0001e20000000400 */
[----:B------:R1:W-:Y:S03]  /*156b0*/  STS.U16 [R12+0x25800], R2 ;  /* 0x025800020c007388 */ /* 0x0003e60000000400 */
[----:B0-----:R-:W2:Y:S01]  /*156c0*/  LDL.LU R28, [R1+0x1340] ;  /* 0x00134000011c7983 */ /* 0x001ea20000300800 */
[----:B-1----:R-:W2:Y:S02]  /*156d0*/  LDL.LU R2, [R1+0x7f8] ;  /* 0x0007f80001027983 */ /* 0x002ea40000300800 */
[----:B------:R0:W-:Y:S02]  /*156e0*/  STS.U16 [R12+0x26800], R3 ;  /* 0x026800030c007388 */ /* 0x0001e40000000400 */
[----:B------:R1:W-:Y:S01]  /*156f0*/  STS.U16 [R12+0x27800], R4 ;  /* 0x027800040c007388 */ /* 0x0003e20000000400 */
[----:B------:R-:W-:Y:S01]  /*15700*/  STS.U16 [R12+0x28800], R0 ;  /* 0x028800000c007388 */ /* 0x000fe20000000400 */
[----:B------:R0:W-:Y:S02]  /*15710*/  STS.U16 [R12+0x29800], R5 ;  /* 0x029800050c007388 */ /* 0x0001e40000000400 */
[----:B------:R0:W-:Y:S02]  /*15720*/  STS.U16 [R12+0x2a800], R29 ;  /* 0x02a8001d0c007388 */ /* 0x0001e40000000400 */
[----:B------:R0:W-:Y:S01]  /*15730*/  STS.U16 [R12+0x2b800], R27 ;  /* 0x02b8001b0c007388 */ /* 0x0001e20000000400 */
[----:B------:R0:W-:Y:S01]  /*15740*/  STS.U16 [R12+0x2c800], R26 ;  /* 0x02c8001a0c007388 */ /* 0x0001e20000000400 */
        /* <DEDUP_REMOVED lines=9> */
[----:B------:R-:W-:Y:S02]  /*157e0*/  STS.U16 [R12+0x36800], R15 ;  /* 0x0368000f0c007388 */ /* 0x000fe40000000400 */
[----:B------:R-:W-:Y:S01]  /*157f0*/  STS.U16 [R12+0x37800], R14 ;  /* 0x0378000e0c007388 */ /* 0x000fe20000000400 */
[----:B------:R-:W-:Y:S01]  /*15800*/  STS.U16 [R12+0x38800], R13 ;  /* 0x0388000d0c007388 */ /* 0x000fe20000000400 */
[----:B------:R-:W-:Y:S03]  /*15810*/  STS.U16 [R12+0x39800], R11 ;  /* 0x0398000b0c007388 */ /* 0x000fe60000000400 */
[----:B--2---:R5:W-:Y:S01]  /*15820*/  STL [R1+0x133c], R2 ;  /* 0x00133c0201007387 */ /* 0x004be20000100800 */
[----:B0-----:R-:W2:Y:S02]  /*15830*/  LDL.LU R3, [R1+0x388] ;  /* 0x0003880001037983 */ /* 0x001ea40000300800 */
[----:B-1----:R-:W2:Y:S02]  /*15840*/  LDL.LU R4, [R1+0x328] ;  /* 0x0003280001047983 */ /* 0x002ea40000300800 */
        /* <DEDUP_REMOVED lines=13> */
[C---:B-----5:R-:W-:Y:S01]  /*15920*/  LOP3.LUT R2, R24.reuse, 0x40, RZ, 0x3c, !PT ;  /* 0x0000004018027812 */ /* 0x060fe200078e3cff */
[----:B------:R-:W5:Y:S01]  /*15930*/  LDL.LU R15, [R1+0x350] ;  /* 0x00035000010f7983 */ /* 0x000f620000300800 */
[----:B------:R-:W2:Y:S02]  /*15940*/  LDL.LU R14, [R1+0x34c] ;  /* 0x00034c00010e7983 */ /* 0x000ea40000300800 */
[----:B------:R-:W2:Y:S02]  /*15950*/  LDL.LU R13, [R1+0x348] ;  /* 0x00034800010d7983 */ /* 0x000ea40000300800 */
[----:B------:R-:W2:Y:S01]  /*15960*/  LDL.LU R12, [R1+0x344] ;  /* 0x00034400010c7983 */ /* 0x000ea20000300800 */
[----:B------:R-:W2:Y:S04]  /*15970*/  LDL.LU R11, [R1+0x340] ;  /* 0x00034000010b7983 */ /* 0x000ea80000300800 */
[----:B------:R0:W-:Y:S01]  /*15980*/  STS.U16 [R2+0x3a800], R28 ;  /* 0x03a8001c02007388 */ /* 0x0001e20000000400 */
[----:B------:R1:W-:Y:S02]  /*15990*/  STS.U16 [R2+0x3b800], R6 ;  /* 0x03b8000602007388 */ /* 0x0003e40000000400 */
[----:B----4-:R4:W-:Y:S02]  /*159a0*/  STS.U16 [R2+0x3c800], R7 ;  /* 0x03c8000702007388 */ /* 0x0109e40000000400 */
[----:B---3--:R3:W-:Y:S01]  /*159b0*/  STS.U16 [R2+0x3d800], R8 ;  /* 0x03d8000802007388 */ /* 0x0087e20000000400 */
[----:B------:R3:W-:Y:S01]  /*159c0*/  STS.U16 [R2+0x3e800], R9 ;  /* 0x03e8000902007388 */ /* 0x0007e20000000400 */
[----:B------:R3:W-:Y:S03]  /*159d0*/  STS.U16 [R2+0x3f800], R10 ;  /* 0x03f8000a02007388 */ /* 0x0007e60000000400 */
[----:B0-----:R-:W2:Y:S01]  /*159e0*/  LDL.LU R28, [R1+0x87c] ;  /* 0x00087c00011c7983 */ /* 0x001ea20000300800 */
[----:B-1----:R-:W2:Y:S02]  /*159f0*/  LDL.LU R6, [R1+0xa80] ;  /* 0x000a800001067983 */ /* 0x002ea40000300800 */
[----:B----4-:R-:W4:Y:S02]  /*15a00*/  LDL.LU R7, [R1+0x3b8] ;  /* 0x0003b80001077983 */ /* 0x010f240000300800 */
[----:B---3--:R-:W3:Y:S01]  /*15a10*/  LDL.LU R8, [R1+0x9c8] ;  /* 0x0009c80001087983 */ /* 0x008ee20000300800 */
[----:B------:R-:W2:Y:S01]  /*15a20*/  LDL.LU R9, [R1+0x80c] ;  /* 0x00080c0001097983 */ /* 0x000ea20000300800 */
[----:B------:R-:W2:Y:S02]  /*15a30*/  LDL.LU R2, [R1+0x133c] ;  /* 0x00133c0001027983 */ /* 0x000ea40000300800 */
[----:B------:R-:W2:Y:S01]  /*15a40*/  LDL.LU R10, [R1+0x9dc] ;  /* 0x0009dc00010a7983 */ /* 0x000ea20000300800 */
[----:B------:R-:W-:Y:S01]  /*15a50*/  LOP3.LUT R0, R24, 0x50, RZ, 0x3c, !PT ;  /* 0x0000005018007812 */ /* 0x000fe200078e3cff */
[----:B------:R0:W-:Y:S04]  /*15a60*/  STL [R1+0x132c], R24 ;  /* 0x00132c1801007387 */ /* 0x0001e80000100800 */
[----:B0-----:R-:W2:Y:S04]  /*15a70*/  LDL.LU R24, [R1+0x330] ;  /* 0x0003300001187983 */ /* 0x001ea80000300800 */
[----:B--2---:R0:W-:Y:S04]  /*15a80*/  STL [R1+0x1330], R24 ;  /* 0x0013301801007387 */ /* 0x0041e80000100800 */
[----:B0-----:R-:W2:Y:S04]  /*15a90*/  LDL.LU R24, [R1+0x334] ;  /* 0x0003340001187983 */ /* 0x001ea80000300800 */
[----:B--2---:R0:W-:Y:S04]  /*15aa0*/  STL [R1+0x1334], R24 ;  /* 0x0013341801007387 */ /* 0x0041e80000100800 */
[----:B0-----:R-:W2:Y:S04]  /*15ab0*/  LDL.LU R24, [R1+0x338] ;  /* 0x0003380001187983 */ /* 0x001ea80000300800 */
[----:B------:R-:W-:Y:S01]  /*15ac0*/  STS.U16 [R0+0xa00], R10 ;  /* 0x000a000a00007388 */ /* 0x000fe20000000400 */
[----:B------:R-:W-:Y:S02]  /*15ad0*/  STS.U16 [R0+0x1a00], R9 ;  /* 0x001a000900007388 */ /* 0x000fe40000000400 */
[----:B---3--:R-:W-:Y:S02]  /*15ae0*/  STS.U16 [R0+0x2a00], R8 ;  /* 0x002a000800007388 */ /* 0x008fe40000000400 */
[----:B----4-:R-:W-:Y:S01]  /*15af0*/  STS.U16 [R0+0x3a00], R7 ;  /* 0x003a000700007388 */ /* 0x010fe20000000400 */
        /* <DEDUP_REMOVED lines=18> */
[----:B-----5:R-:W-:Y:S02]  /*15c20*/  STS.U16 [R0+0x16a00], R15 ;  /* 0x016a000f00007388 */ /* 0x020fe40000000400 */
[----:B------:R-:W-:Y:S01]  /*15c30*/  STS.U16 [R0+0x17a00], R14 ;  /* 0x017a000e00007388 */ /* 0x000fe20000000400 */
[----:B--2---:R0:W-:Y:S04]  /*15c40*/  STL [R1+0x1338], R24 ;  /* 0x0013381801007387 */ /* 0x0041e80000100800 */
[----:B0-----:R-:W2:Y:S01]  /*15c50*/  LDL.LU R24, [R1+0x33c] ;  /* 0x00033c0001187983 */ /* 0x001ea20000300800 */
[----:B------:R-:W3:Y:S02]  /*15c60*/  LDL.LU R16, [R1+0x32c] ;  /* 0x00032c0001107983 */ /* 0x000ee40000300800 */
[----:B------:R-:W4:Y:S01]  /*15c70*/  LDL.LU R15, [R1+0x1fc] ;  /* 0x0001fc00010f7983 */ /* 0x000f220000300800 */
[----:B------:R0:W-:Y:S01]  /*15c80*/  STS.U16 [R0+0x18a00], R13 ;  /* 0x018a000d00007388 */ /* 0x0001e20000000400 */
[----:B------:R-:W5:Y:S02]  /*15c90*/  LDL.LU R14, [R1+0x1d0] ;  /* 0x0001d000010e7983 */ /* 0x000f640000300800 */
[----:B------:R1:W-:Y:S02]  /*15ca0*/  STS.U16 [R0+0x19a00], R12 ;  /* 0x019a000c00007388 */ /* 0x0003e40000000400 */
[----:B------:R1:W-:Y:S01]  /*15cb0*/  STS.U16 [R0+0x1aa00], R11 ;  /* 0x01aa000b00007388 */ /* 0x0003e20000000400 */
[----:B0-----:R-:W3:Y:S01]  /*15cc0*/  LDL.LU R13, [R1+0x1c0] ;  /* 0x0001c000010d7983 */ /* 0x001ee20000300800 */
[----:B-1----:R-:W3:Y:S02]  /*15cd0*/  LDL.LU R12, [R1+0x1b0] ;  /* 0x0001b000010c7983 */ /* 0x002ee40000300800 */
        /* <DEDUP_REMOVED lines=59> */
[----:B------:R-:W-:Y:S02]  /*16090*/  STS.U16 [R0+0x35a00], R21 ;  /* 0x035a001500007388 */ /* 0x000fe40000000400 */
        /* <DEDUP_REMOVED lines=113> */
[----:B------:R2:W-:Y:S02]  /*167b0*/  STS.U16 [R0+0x23c00], R18 ;  /* 0x023c001200007388 */ /* 0x0005e40000000400 */
[----:B------:R0:W-:Y:S02]  /*167c0*/  STS.U16 [R0+0x24c00], R17 ;  /* 0x024c001100007388 */ /* 0x0001e40000000400 */
        /* <DEDUP_REMOVED lines=13> */
[----:B------:R-:W-:Y:S04]  /*168a0*/  STS.U16 [R0+0x32c00], R3 ;  /* 0x032c000300007388 */ /* 0x000fe80000000400 */
[----:B0-----:R-:W5:Y:S01]  /*168b0*/  LDL.LU R24, [R1+0x1300] ;  /* 0x0013000001187983 */ /* 0x001f620000300800 */
[----:B------:R-:W-:Y:S02]  /*168c0*/  STS.U16 [R0+0x33c00], R4 ;  /* 0x033c000400007388 */ /* 0x000fe40000000400 */
[----:B-1----:R-:W5:Y:S02]  /*168d0*/  LDL.LU R22, [R1+0x12fc] ;  /* 0x0012fc0001167983 */ /* 0x002f640000300800 */
[----:B------:R-:W-:Y:S01]  /*168e0*/  STS.U16 [R0+0x34c00], R5 ;  /* 0x034c000500007388 */ /* 0x000fe20000000400 */
[----:B--2---:R-:W2:Y:S04]  /*168f0*/  LDL.LU R21, [R1+0x12f8] ;  /* 0x0012f80001157983 */ /* 0x004ea80000300800 */
[----:B------:R-:W-:Y:S01]  /*16900*/  STS.U16 [R0+0x35c00], R29 ;  /* 0x035c001d00007388 */ /* 0x000fe20000000400 */
[----:B---3--:R-:W3:Y:S02]  /*16910*/  LDL.LU R20, [R1+0x12f4] ;  /* 0x0012f40001147983 */ /* 0x008ee40000300800 */
[----:B------:R-:W-:Y:S02]  /*16920*/  STS.U16 [R0+0x36c00], R27 ;  /* 0x036c001b00007388 */ /* 0x000fe40000000400 */
[----:B----4-:R-:W4:Y:S01]  /*16930*/  LDL.LU R19, [R1+0x12f0] ;  /* 0x0012f00001137983 */ /* 0x010f220000300800 */
[----:B------:R-:W-:Y:S04]  /*16940*/  STS.U16 [R0+0x37c00], R26 ;  /* 0x037c001a00007388 */ /* 0x000fe80000000400 */
[----:B------:R-:W2:Y:S01]  /*16950*/  LDL.LU R18, [R1+0x12ec] ;  /* 0x0012ec0001127983 */ /* 0x000ea20000300800 */
[----:B------:R-:W-:Y:S02]  /*16960*/  STS.U16 [R0+0x38c00], R25 ;  /* 0x038c001900007388 */ /* 0x000fe40000000400 */
[----:B------:R-:W2:Y:S02]  /*16970*/  LDL.LU R17, [R1+0x12e8] ;  /* 0x0012e80001117983 */ /* 0x000ea40000300800 */
[----:B------:R0:W-:Y:S02]  /*16980*/  STS.U16 [R0+0x39c00], R23 ;  /* 0x039c001700007388 */ /* 0x0001e40000000400 */
[----:B0-----:R-:W3:Y:S04]  /*16990*/  LDL.LU R23, [R1+0x380] ;  /* 0x0003800001177983 */ /* 0x001ee80000300800 */
[----:B--2---:R-:W-:Y:S01]  /*169a0*/  STS.U16 [R0+0x3ac00], R17 ;  /* 0x03ac001100007388 */ /* 0x004fe20000000400 */
[----:B------:R0:W-:Y:S03]  /*169b0*/  STS.U16 [R0+0x3bc00], R18 ;  /* 0x03bc001200007388 */ /* 0x0001e60000000400 */
[----:B---3--:R5:W-:Y:S01]  /*169c0*/  STL [R1+0x12e4], R23 ;  /* 0x0012e41701007387 */ /* 0x008be20000100800 */
[----:B0-----:R-:W2:Y:S02]  /*169d0*/  LDL.LU R18, [R1+0x9e8] ;  /* 0x0009e80001127983 */ /* 0x001ea40000300800 */
[----:B------:R-:W3:Y:S02]  /*169e0*/  LDL.LU R17, [R1+0x858] ;  /* 0x0008580001117983 */ /* 0x000ee40000300800 */
        /* <DEDUP_REMOVED lines=15> */
[----:B------:R-:W2:Y:S01]  /*16ae0*/  LDL.LU R5, [R1+0x280] ;  /* 0x0002800001057983 */ /* 0x000ea20000300800 */
[C---:B-----5:R-:W-:Y:S01]  /*16af0*/  LOP3.LUT R23, R24.reuse, 0x60, RZ, 0x3c, !PT ;  /* 0x0000006018177812 */ /* 0x060fe200078e3cff */
[----:B------:R-:W5:Y:S01]  /*16b00*/  LDL.LU R29, [R1+0x274] ;  /* 0x00027400011d7983 */ /* 0x000f620000300800 */
[----:B------:R-:W2:Y:S02]  /*16b10*/  LDL.LU R27, [R1+0x268] ;  /* 0x00026800011b7983 */ /* 0x000ea40000300800 */
[----:B------:R-:W2:Y:S01]  /*16b20*/  LDL.LU R26, [R1+0x25c] ;  /* 0x00025c00011a7983 */ /* 0x000ea20000300800 */
[----:B------:R-:W-:Y:S01]  /*16b30*/  LOP3.LUT R0, R24, 0x70, RZ, 0x3c, !PT ;  /* 0x0000007018007812 */ /* 0x000fe200078e3cff */
[----:B------:R-:W2:Y:S01]  /*16b40*/  LDL.LU R25, [R1+0x250] ;  /* 0x0002500001197983 */ /* 0x000ea20000300800 */
[----:B------:R-:W2:Y:S03]  /*16b50*/  LDL.LU R24, [R1+0x244] ;  /* 0x0002440001187983 */ /* 0x000ea60000300800 */
[----:B----4-:R0:W-:Y:S01]  /*16b60*/  STS.U16 [R23+0x3cc00], R19 ;  /* 0x03cc001317007388 */ /* 0x0101e20000000400 */
[----:B------:R1:W-:Y:S02]  /*16b70*/  STS.U16 [R23+0x3dc00], R20 ;  /* 0x03dc001417007388 */ /* 0x0003e40000000400 */
[----:B------:R4:W-:Y:S02]  /*16b80*/  STS.U16 [R23+0x3ec00], R21 ;  /* 0x03ec001517007388 */ /* 0x0009e40000000400 */
[----:B------:R4:W-:Y:S01]  /*16b90*/  STS.U16 [R23+0x3fc00], R22 ;  /* 0x03fc001617007388 */ /* 0x0009e20000000400 */
[----:B0-----:R-:W2:Y:S01]  /*16ba0*/  LDL.LU R19, [R1+0x86c] ;  /* 0x00086c0001137983 */ /* 0x001ea20000300800 */
[----:B-1----:R-:W2:Y:S02]  /*16bb0*/  LDL.LU R20, [R1+0x394] ;  /* 0x0003940001147983 */ /* 0x002ea40000300800 */
[----:B----4-:R-:W4:Y:S02]  /*16bc0*/  LDL.LU R21, [R1+0x3d8] ;  /* 0x0003d80001157983 */ /* 0x010f240000300800 */
[----:B------:R-:W2:Y:S01]  /*16bd0*/  LDL.LU R23, [R1+0x12e4] ;  /* 0x0012e40001177983 */ /* 0x000ea20000300800 */
[----:B----4-:R-:W-:Y:S01]  /*16be0*/  STS.U16 [R0+0xe00], R21 ;  /* 0x000e001500007388 */ /* 0x010fe20000000400 */
[----:B--2---:R-:W-:Y:S02]  /*16bf0*/  STS.U16 [R0+0x1e00], R20 ;  /* 0x001e001400007388 */ /* 0x004fe40000000400 */
[----:B------:R-:W-:Y:S02]  /*16c00*/  STS.U16 [R0+0x2e00], R19 ;  /* 0x002e001300007388 */ /* 0x000fe40000000400 */
[----:B------:R0:W-:Y:S01]  /*16c10*/  STS.U16 [R0+0x3e00], R23 ;  /* 0x003e001700007388 */ /* 0x0001e20000000400 */
[----:B------:R-:W-:Y:S01]  /*16c20*/  STS.U16 [R0+0x4e00], R18 ;  /* 0x004e001200007388 */ /* 0x000fe20000000400 */
        /* <DEDUP_REMOVED lines=17> */
[----:B-----5:R-:W-:Y:S01]  /*16d40*/  STS.U16 [R0+0x16e00], R29 ;  /* 0x016e001d00007388 */ /* 0x020fe20000000400 */
[----:B0-----:R-:W2:Y:S01]  /*16d50*/  LDL.LU R23, [R1+0x238] ;  /* 0x0002380001177983 */ /* 0x001ea20000300800 */
[----:B------:R0:W-:Y:S03]  /*16d60*/  STS.U16 [R0+0x17e00], R27 ;  /* 0x017e001b00007388 */ /* 0x0001e60000000400 */
[----:B0-----:R-:W3:Y:S04]  /*16d70*/  LDL.LU R27, [R1+0x214] ;  /* 0x00021400011b7983 */ /* 0x001ee80000300800 */
[----:B---3--:R0:W-:Y:S04]  /*16d80*/  STL [R1+0x12dc], R27 ;  /* 0x0012dc1b01007387 */ /* 0x0081e80000100800 */
[----:B0-----:R-:W3:Y:S01]  /*16d90*/  LDL.LU R27, [R1+0x220] ;  /* 0x00022000011b7983 */ /* 0x001ee20000300800 */
[----:B------:R-:W-:Y:S02]  /*16da0*/  STS.U16 [R0+0x18e00], R26 ;  /* 0x018e001a00007388 */ /* 0x000fe40000000400 */
[----:B------:R-:W-:Y:S02]  /*16db0*/  STS.U16 [R0+0x19e00], R25 ;  /* 0x019e001900007388 */ /* 0x000fe40000000400 */
[----:B------:R-:W-:Y:S01]  /*16dc0*/  STS.U16 [R0+0x1ae00], R24 ;  /* 0x01ae001800007388 */ /* 0x000fe20000000400 */
[----:B--2---:R-:W-:Y:S04]  /*16dd0*/  STS.U16 [R0+0x1be00], R23 ;  /* 0x01be001700007388 */ /* 0x004fe80000000400 */
[----:B---3--:R0:W-:Y:S04]  /*16de0*/  STL [R1+0x12e0], R27 ;  /* 0x0012e01b01007387 */ /* 0x0081e80000100800 */
[----:B0-----:R-:W2:Y:S01]  /*16df0*/  LDL.LU R27, [R1+0x22c] ;  /* 0x00022c00011b7983 */ /* 0x001ea20000300800 */
[----:B------:R-:W3:Y:S02]  /*16e00*/  LDL.LU R26, [R1+0x208] ;  /* 0x00020800011a7983 */ /* 0x000ee40000300800 */
[----:B------:R-:W4:Y:S02]  /*16e10*/  LDL.LU R29, [R1+0x1f4] ;  /* 0x0001f400011d7983 */ /* 0x000f240000300800 */
[----:B------:R-:W5:Y:S01]  /*16e20*/  LDL.LU R25, [R1+0x1c8] ;  /* 0x0001c80001197983 */ /* 0x000f620000300800 */
        /* <DEDUP_REMOVED lines=23> */
[----:B------:R-:W3:Y:S01]  /*16fa0*/  LDL.LU R5, [R1] ;  /* 0x0000000001057983 */ /* 0x000ee20000300800 */
        /* <DEDUP_REMOVED lines=37> */
[----:B------:R-:W-:Y:S01]  /*17200*/  STS.U16 [R0+0x39e00], R5 ;  /* 0x039e000500007388 */ /* 0x000fe20000000400 */
[----:B0-----:R-:W-:-:S02]  /*17210*/  MOV R2, 0xff800000 ;  /* 0xff80000000027802 */ /* 0x001fc40000000f00 */
[----:B-1----:R-:W-:Y:S01]  /*17220*/  MOV R3, 0xff800000 ;  /* 0xff80000000037802 */ /* 0x002fe20000000f00 */
[----:B--2---:R-:W-:Y:S01]  /*17230*/  STS.U16 [R0+0x3ae00], R23 ;  /* 0x03ae001700007388 */ /* 0x004fe20000000400 */
[----:B----4-:R-:W-:Y:S02]  /*17240*/  STS.U16 [R0+0x3be00], R24 ;  /* 0x03be001800007388 */ /* 0x010fe40000000400 */
[----:B---3--:R-:W-:Y:S02]  /*17250*/  STS.U16 [R0+0x3ce00], R25 ;  /* 0x03ce001900007388 */ /* 0x008fe40000000400 */
[----:B-----5:R-:W-:Y:S01]  /*17260*/  STS.U16 [R0+0x3de00], R26 ;  /* 0x03de001a00007388 */ /* 0x020fe20000000400 */
[----:B------:R-:W-:Y:S01]  /*17270*/  STS.U16 [R0+0x3ee00], R27 ;  /* 0x03ee001b00007388 */ /* 0x000fe20000000400 */
[----:B------:R0:W-:Y:S02]  /*17280*/  STS.U16 [R0+0x3fe00], R29 ;  /* 0x03fe001d00007388 */ /* 0x0001e40000000400 */
[----:B0-----:R-:W-:-:S05]  /*17290*/  MOV R0, 0x3f800000 ;  /* 0x3f80000000007802 */ /* 0x001fca0000000f00 */
[----:B------:R0:W-:Y:S01]  /*172a0*/  STL [R1+0xbf4], R0 ;  /* 0x000bf40001007387 */ /* 0x0001e20000100800 */
[----:B------:R-:W-:Y:S02]  /*172b0*/  STL [R1+0xab8], R3 ;  /* 0x000ab80301007387 */ /* 0x000fe40000100800 */
[----:B------:R-:W-:Y:S02]  /*172c0*/  STL [R1+0xab4], R2 ;  /* 0x000ab40201007387 */ /* 0x000fe40000100800 */
[----:B0-----:R-:W-:-:S05]  /*172d0*/  IMAD.MOV.U32 R0, RZ, RZ, -0x800000 ;  /* 0xff800000ff007424 */ /* 0x001fca00078e00ff */
[----:B------:R-:W-:Y:S01]  /*172e0*/  STL [R1+0xab0], R0 ;  /* 0x000ab00001007387 */ /* 0x000fe20000100800 */
[----:B------:R-:W-:Y:S02]  /*172f0*/  STL [R1+0xaac], R3 ;  /* 0x000aac0301007387 */ /* 0x000fe40000100800 */
[----:B------:R-:W-:Y:S02]  /*17300*/  STL [R1+0xaa8], R2 ;  /* 0x000aa80201007387 */ /* 0x000fe40000100800 */
[----:B------:R-:W-:Y:S01]  /*17310*/  STL [R1+0xaa4], R0 ;  /* 0x000aa40001007387 */ /* 0x000fe20000100800 */
        /* <DEDUP_REMOVED lines=23> */
[----:B------:R0:W-:Y:S01]  /*17490*/  STL [R1+0x76c], R0 ;  /* 0x00076c0001007387 */ /* 0x0001e20000100800 */
[----:B------:R1:W-:Y:S01]  /*174a0*/  STL [R1+0x764], R3 ;  /* 0x0007640301007387 */ /* 0x0003e20000100800 */
[----:B------:R2:W-:Y:S01]  /*174b0*/  STL [R1+0x760], R2 ;  /* 0x0007600201007387 */ /* 0x0005e20000100800 */
[----:B0-----:R-:W-:-:S02]  /*174c0*/  MOV R0, 0x3f800000 ;  /* 0x3f80000000007802 */ /* 0x001fc40000000f00 */
[----:B-1----:R-:W-:Y:S02]  /*174d0*/  MOV R3, 0x3f800000 ;  /* 0x3f80000000037802 */ /* 0x002fe40000000f00 */
[----:B--2---:R-:W-:Y:S01]  /*174e0*/  MOV R2, 0x3f800000 ;  /* 0x3f80000000027802 */ /* 0x004fe20000000f00 */
[----:B------:R-:W-:Y:S02]  /*174f0*/  STL [R1+0xbf8], R0 ;  /* 0x000bf80001007387 */ /* 0x000fe40000100800 */
        /* <DEDUP_REMOVED lines=29> */
[----:B------:R-:W-:Y:S02]  /*176d0*/  STL [R1+0x810], RZ ;  /* 0x000810ff01007387 */ /* 0x000fe40000100800 */
[----:B------:R0:W-:Y:S01]  /*176e0*/  STL [R1+0xd70], R0 ;  /* 0x000d700001007387 */ /* 0x0001e20000100800 */
[----:B------:R1:W-:Y:S01]  /*176f0*/  STL [R1+0x814], RZ ;  /* 0x000814ff01007387 */ /* 0x0003e20000100800 */
[----:B------:R1:W-:Y:S02]  /*17700*/  STL [R1+0x818], RZ ;  /* 0x000818ff01007387 */ /* 0x0003e40000100800 */
[----:B------:R1:W-:Y:S02]  /*17710*/  STL [R1+0x81c], RZ ;  /* 0x00081cff01007387 */ /* 0x0003e40000100800 */
[----:B------:R1:W-:Y:S01]  /*17720*/  STL [R1+0x850], RZ ;  /* 0x000850ff01007387 */ /* 0x0003e20000100800 */
        /* <DEDUP_REMOVED lines=493> */
[----:B------:R1:W-:Y:S03]  /*19600*/  STL [R1+0x9c8], RZ ;  /* 0x0009c8ff01007387 */ /* 0x0003e60000100800 */
[----:B------:R-:W0:Y:S01]  /*19610*/  S2R R28, SR_TID.X ;  /* 0x00000000001c7919 */ /* 0x000e220000002100 */
[----:B------:R1:W-:Y:S02]  /*19620*/  STL [R1+0x9cc], RZ ;  /* 0x0009ccff01007387 */ /* 0x0003e40000100800 */
[----:B------:R1:W-:Y:S02]  /*19630*/  STL [R1+0x9b0], RZ ;  /* 0x0009b0ff01007387 */ /* 0x0003e40000100800 */
[----:B------:R1:W-:Y:S01]  /*19640*/  STL [R1+0x9b4], RZ ;  /* 0x0009b4ff01007387 */ /* 0x0003e20000100800 */
[----:B------:R1:W-:Y:S01]  /*19650*/  STL [R1+0x9b8], RZ ;  /* 0x0009b8ff01007387 */ /* 0x0003e20000100800 */
[----:B------:R1:W-:Y:S03]  /*19660*/  STL [R1+0x9bc], RZ ;  /* 0x0009bcff01007387 */ /* 0x0003e60000100800 */
[----:B------:R-:W2:Y:S01]  /*19670*/  S2R R29, SR_TID.X ;  /* 0x00000000001d7919 */ /* 0x000ea20000002100 */
        /* <DEDUP_REMOVED lines=8> */
[C---:B0-----:R-:W-:Y:S01]  /*19700*/  IMAD.SHL.U32 R0, R28.reuse, 0x4000, RZ ;  /* 0x000040001c007824 */ /* 0x041fe200078e00ff */
[----:B------:R-:W-:-:S04]  /*19710*/  SHF.L.U32 R27, R28, 0x5, RZ ;  /* 0x000000051c1b7819 */ /* 0x000fc800000006ff */
[----:B------:R-:W-:Y:S02]  /*19720*/  LOP3.LUT R0, R0, 0x18000, RZ, 0xc0, !PT ;  /* 0x0001800000007812 */ /* 0x000fe400078ec0ff */
[----:B--2---:R-:W-:-:S04]  /*19730*/  LOP3.LUT R10, R29, 0xff, RZ, 0xc0, !PT ;  /* 0x000000ff1d0a7812 */ /* 0x004fc800078ec0ff */
[----:B------:R-:W-:Y:S01]  /*19740*/  LEA R0, R10, R0, 0x4 ;  /* 0x000000000a007211 */ /* 0x000fe200078e20ff */
[----:B------:R-:W-:Y:S05]  /*19750*/  @!P0 BRA `(.L_x_0) ;  /* 0x0003ac9000008947 */ /* 0x000fea0003800000 */
[----:B-1----:R-:W-:Y:S01]  /*19760*/  SHF.R.S32.HI R0, RZ, 0x4, R28 ;  /* 0x00000004ff007819 */ /* 0x002fe2000001141c */
[----:B------:R-:W0:Y:S01]  /*19770*/  S2R R11, SR_CTAID.Y ;  /* 0x00000000000b7919 */ /* 0x000e220000002600 */
[C---:B------:R-:W-:Y:S01]  /*19780*/  LOP3.LUT R5, R28.reuse, 0x20, RZ, 0xc0, !PT ;  /* 0x000000201c057812 */ /* 0x040fe200078ec0ff */
[C---:B------:R-:W-:Y:S01]  /*19790*/  IMAD.SHL.U32 R21, R28.reuse, 0x2, RZ ;  /* 0x000000021c157824 */ /* 0x040fe200078e00ff */
[----:B------:R-:W-:Y:S02]  /*197a0*/  SHF.L.U32 R6, R28, 0x3, RZ ;  /* 0x000000031c067819 */ /* 0x000fe400000006ff */
[----:B------:R-:W-:Y:S02]  /*197b0*/  SGXT R0, R0, 0x1 ;  /* 0x000000010000781a */ /* 0x000fe40000000200 */
[----:B------:R-:W-:Y:S02]  /*197c0*/  SHF.R.U32.HI R7, RZ, 0x1, R5 ;  /* 0x00000001ff077819 */ /* 0x000fe40000011605 */
[----:B------:R-:W-:-:S02]  /*197d0*/  LOP3.LUT P0, R4, R28, 0x3, RZ, 0xc0, !PT ;  /* 0x000000031c047812 */ /* 0x000fc4000780c0ff */
[----:B------:R-:W-:Y:S02]  /*197e0*/  LOP3.LUT R3, R6, 0x60, RZ, 0xc0, !PT ;  /* 0x0000006006037812 */ /* 0x000fe400078ec0ff */
[C---:B------:R-:W-:Y:S02]  /*197f0*/  LOP3.LUT R29, R28.reuse, 0x10, RZ, 0xc0, !PT ;  /* 0x000000101c1d7812 */ /* 0x040fe400078ec0ff */
[----:B------:R-:W-:Y:S02]  /*19800*/  LOP3.LUT R2, R28, 0x7, RZ, 0xc0, !PT ;  /* 0x000000071c027812 */ /* 0x000fe400078ec0ff */
[----:B------:R-:W-:Y:S02]  /*19810*/  LOP3.LUT R0, R7, 0x90, R0, 0x78, !PT ;  /* 0x0000009007007812 */ /* 0x000fe400078e7800 */
[----:B------:R-:W-:Y:S02]  /*19820*/  LEA R3, R4, R3, 0x2 ;  /* 0x0000000304037211 */ /* 0x000fe400078e10ff */
[----:B------:R-:W-:Y:S01]  /*19830*/  LEA R8, R29, R4, 0x2 ;  /* 0x000000041d087211 */ /* 0x000fe200078e10ff */
[----:B------:R-:W-:Y:S01]  /*19840*/  IMAD.SHL.U32 R4, R2, 0x10, RZ ;  /* 0x0000001002047824 */ /* 0x000fe200078e00ff */
[----:B------:R-:W-:Y:S01]  /*19850*/  LOP3.LUT R7, R6, 0x700, RZ, 0xc0, !PT ;  /* 0x0000070006077812 */ /* 0x000fe200078ec0ff */
[C---:B------:R-:W-:Y:S01]  /*19860*/  IMAD R6, R2.reuse, 0x210, RZ ;  /* 0x0000021002067824 */ /* 0x040fe200078e02ff */
[----:B------:R-:W-:Y:S01]  /*19870*/  LEA R5, R2, R5, 0x2 ;  /* 0x0000000502057211 */ /* 0x000fe200078e10ff */
[----:B------:R-:W-:Y:S01]  /*19880*/  IMAD.IADD R0, R0, 0x1, R3 ;  /* 0x0000000100007824 */ /* 0x000fe200078e0203 */
[----:B------:R-:W-:Y:S01]  /*19890*/  LEA R2, R8, R7, 0x5 ;  /* 0x0000000708027211 */ /* 0x000fe200078e28ff */
[----:B------:R-:W-:Y:S01]  /*198a0*/  IMAD R3, R10, c[0x0][0x1a8], RZ ;  /* 0x00006a000a037a24 */ /* 0x000fe200078e02ff */
[----:B------:R-:W-:Y:S01]  /*198b0*/  LOP3.LUT R8, R4, 0x30, R21, 0x78, !PT ;  /* 0x0000003004087812 */ /* 0x000fe200078e7815 */
[----:B0-----:R-:W-:Y:S01]  /*198c0*/  IMAD R4, R11, c[0x0][0x1b0], RZ ;  /* 0x00006c000b047a24 */ /* 0x001fe200078e02ff */
[----:B------:R-:W-:-:S02]  /*198d0*/  LOP3.LUT R7, R28, 0xf, RZ, 0xc0, !PT ;  /* 0x0000000f1c077812 */ /* 0x000fc400078ec0ff */
[----:B------:R-:W-:Y:S01]  /*198e0*/  LEA R26, R5, R8, 0x8 ;  /* 0x00000008051a7211 */ /* 0x000fe200078e40ff */
[----:B------:R-:W-:Y:S01]  /*198f0*/  IMAD R5, R11, c[0x0][0x1a0], RZ ;  /* 0x000068000b057a24 */ /* 0x000fe200078e02ff */
[----:B------:R-:W-:Y:S01]  /*19900*/  SHF.L.U32 R29, R29, 0x8, RZ ;  /* 0x000000081d1d7819 */ /* 0x000fe200000006ff */
[----:B------:R-:W-:Y:S01]  /*19910*/  IMAD R7, R7, c[0x0][0x1b4], RZ ;  /* 0x00006d0007077a24 */ /* 0x000fe200078e02ff */
[----:B------:R-:W-:Y:S01]  /*19920*/  LOP3.LUT R6, R6, 0x10, R21, 0x78, !PT ;  /* 0x0000001006067812 */ /* 0x000fe200078e7815 */
[----:B------:R-:W-:Y:S01]  /*19930*/  STL [R1+0xa90], R26 ;  /* 0x000a901a01007387 */ /* 0x000fe20000100800 */
[C---:B------:R-:W-:Y:S02]  /*19940*/  LEA R8, P1, R5.reuse, c[0x0][0x168], 0x1 ;  /* 0x00005a0005087a11 */ /* 0x040fe400078208ff */
[----:B------:R-:W-:Y:S01]  /*19950*/  SHF.R.S32.HI R15, RZ, 0x2, R28 ;  /* 0x00000002ff0f7819 */ /* 0x000fe2000001141c */
[----:B------:R0:W-:Y:S01]  /*19960*/  STL [R1+0x728], R0 ;  /* 0x0007280001007387 */ /* 0x0001e20000100800 */
[----:B------:R-:W-:-:S02]  /*19970*/  LEA.HI.X.SX32 R5, R5, c[0x0][0x16c], 0x1, P1 ;  /* 0x00005b0005057a11 */ /* 0x000fc400008f0eff */
[----:B------:R-:W-:Y:S01]  /*19980*/  LEA R24, P1, R3, R8, 0x1 ;  /* 0x0000000803187211 */ /* 0x000fe200078208ff */
[----:B------:R-:W-:Y:S01]  /*19990*/  STL.64 [R1+0x12c8], R26 ;  /* 0x0012c81a01007387 */ /* 0x000fe20000100a00 */
[----:B------:R-:W-:Y:S02]  /*199a0*/  LOP3.LUT R29, R6, R29, RZ, 0xfc, !PT ;  /* 0x0000001d061d7212 */ /* 0x000fe400078efcff */
[C---:B------:R-:W-:Y:S01]  /*199b0*/  SHF.L.U32 R6, R4.reuse, 0x1, RZ ;  /* 0x0000000104067819 */ /* 0x040fe200000006ff */
[----:B------:R-:W-:Y:S01]  /*199c0*/  IMAD.HI R4, R4, 0x2, RZ ;  /* 0x0000000204047827 */ /* 0x000fe200078e02ff */
[C---:B------:R-:W-:Y:S02]  /*199d0*/  SHF.L.U32 R9, R7.reuse, 0x1, RZ ;  /* 0x0000000107097819 */ /* 0x040fe400000006ff */
[----:B0-----:R-:W-:Y:S01]  /*199e0*/  MOV R0, c[0x0][0x1a8] ;  /* 0x00006a0000007a02 */ /* 0x001fe20000000f00 */
[----:B------:R-:W-:Y:S01]  /*199f0*/  IMAD.HI R7, R7, 0x2, RZ ;  /* 0x0000000207077827 */ /* 0x000fe200078e02ff */
[----:B------:R-:W-:-:S02]  /*19a00*/  SGXT R15, R15, 0x1 ;  /* 0x000000010f0f781a */ /* 0x000fc40000000200 */
[----:B------:R-:W-:Y:S01]  /*19a10*/  IADD3 R6, P3, P4, R9, c[0x0][0x170], R6 ;  /* 0x00005c0009067a10 */ /* 0x000fe20007c7e006 */
[----:B------:R-:W-:Y:S01]  /*19a20*/  IMAD R0, R0, 0x100, R3 ;  /* 0x0000010000007824 */ /* 0x000fe200078e0203 */
[-C--:B------:R-:W-:Y:S02]  /*19a30*/  LEA.HI.X.SX32 R25, R3, R5.reuse, 0x1, P1 ;  /* 0x0000000503197211 */ /* 0x080fe400008f0eff */
[----:B------:R-:W-:Y:S02]  /*19a40*/  LOP3.LUT R15, R15, 0x90, RZ, 0xc0, !PT ;  /* 0x000000900f0f7812 */ /* 0x000fe400078ec0ff */
[C---:B------:R-:W-:Y:S01]  /*19a50*/  LEA R22, P2, R0.reuse, R8, 0x1 ;  /* 0x0000000800167211 */ /* 0x040fe200078408ff */
[----:B------:R-:W-:Y:S01]  /*19a60*/  STL.64 [R1+0xb00], R24 ;  /* 0x000b001801007387 */ /* 0x000fe20000100a00 */
[----:B------:R-:W-:Y:S02]  /*19a70*/  SHF.R.U32.HI R8, RZ, 0x4, R28 ;  /* 0x00000004ff087819 */ /* 0x000fe4000001161c */
[----:B------:R-:W-:Y:S01]  /*19a80*/  LEA.HI.X.SX32 R23, R0, R5, 0x1, P2 ;  /* 0x0000000500177211 */ /* 0x000fe200010f0eff */
[----:B------:R-:W-:Y:S01]  /*19a90*/  STL.64 [R1+0x12d0], R24 ;  /* 0x0012d01801007387 */ /* 0x000fe20000100a00 */
[----:B------:R-:W-:-:S02]  /*19aa0*/  SGXT.U32 R8, R8, 0x4 ;  /* 0x000000040808781a */ /* 0x000fc40000000000 */
[----:B------:R-:W-:Y:S01]  /*19ab0*/  MOV R5, c[0x0][0x1b8] ;  /* 0x00006e0000057a02 */ /* 0x000fe20000000f00 */
[----:B------:R-:W-:Y:S01]  /*19ac0*/  STL.64 [R1+0xaf8], R22 ;  /* 0x000af81601007387 */ /* 0x000fe20000100a00 */
[----:B------:R-:W-:Y:S01]  /*19ad0*/  IADD3.X R0, R7, c[0x0][0x174], R4, P3, P4 ;  /* 0x00005d0007007a10 */ /* 0x000fe20001fe8404 */
[----:B------:R-:W-:Y:S01]  /*19ae0*/  IMAD R8, R8, c[0x0][0x1b8], RZ ;  /* 0x00006e0008087a24 */ /* 0x000fe200078e02ff */
[----:B------:R-:W-:Y:S01]  /*19af0*/  LOP3.LUT R3, R15, 0x10, R21, 0x78, !PT ;  /* 0x000000100f037812 */ /* 0x000fe200078e7815 */
[----:B------:R0:W-:Y:S01]  /*19b00*/  STL.64 [R1+0x12d8], R22 ;  /* 0x0012d81601007387 */ /* 0x0001e20000100a00 */
[C---:B------:R-:W-:Y:S02]  /*19b10*/  LEA.HI R17, R28.reuse, 0xb0, RZ, 0x1c ;  /* 0x000000b01c117811 */ /* 0x040fe400078fe0ff */
[----:B------:R-:W-:Y:S02]  /*19b20*/  LEA R7, R5, R8, 0x4 ;  /* 0x0000000805077211 */ /* 0x000fe400078e20ff */
[----:B------:R-:W-:Y:S01]  /*19b30*/  IADD3 R2, R3, R2, RZ ;  /* 0x0000000203027210 */ /* 0x000fe20007ffe0ff */
[----:B------:R-:W-:Y:S01]  /*19b40*/  IMAD R17, R17, c[0x0][0x1b8], RZ ;  /* 0x00006e0011117a24 */ /* 0x000fe200078e02ff */
[C---:B------:R-:W-:Y:S01]  /*19b50*/  LEA.HI R16, R28.reuse, 0xf0, RZ, 0x1c ;  /* 0x000000f01c107811 */ /* 0x040fe200078fe0ff */
[C---:B------:R-:W-:Y:S01]  /*19b60*/  IMAD R3, R5.reuse, 0x10, R7 ;  /* 0x0000001005037824 */ /* 0x040fe200078e0207 */
[C---:B------:R-:W-:Y:S01]  /*19b70*/  LEA.HI R9, R28.reuse, 0x70, RZ, 0x1c ;  /* 0x000000701c097811 */ /* 0x040fe200078fe0ff */
[----:B------:R1:W-:Y:S01]  /*19b80*/  STL [R1+0xbcc], R2 ;  /* 0x000bcc0201007387 */ /* 0x0003e20000100800 */
[----:B------:R-:W-:Y:S01]  /*19b90*/  LEA.HI R12, R28, 0x130, RZ, 0x1c ;  /* 0x000001301c0c7811 */ /* 0x000fe200078fe0ff */
[----:B------:R-:W-:Y:S01]  /*19ba0*/  IMAD R16, R16, c[0x0][0x1b8], RZ ;  /* 0x00006e0010107a24 */ /* 0x000fe200078e02ff */
[----:B------:R-:W-:Y:S01]  /*19bb0*/  LEA R11, R5, R3, 0x5 ;  /* 0x00000003050b7211 */ /* 0x000fe200078e28ff */
[----:B------:R2:W-:Y:S01]  /*19bc0*/  STL.64 [R1+0x12e0], R28 ;  /* 0x0012e01c01007387 */ /* 0x0005e20000100a00 */
[----:B0-----:R-:W-:Y:S01]  /*19bd0*/  LEA R22, P5, R8, R6, 0x1 ;  /* 0x0000000608167211 */ /* 0x001fe200078a08ff */
[----:B------:R-:W-:Y:S01]  /*19be0*/  IMAD R9, R9, c[0x0][0x1b8], RZ ;  /* 0x00006e0009097a24 */ /* 0x000fe200078e02ff */
[C---:B------:R-:W-:Y:S01]  /*19bf0*/  LEA R14, R5.reuse, R11, 0x4 ;  /* 0x0000000b050e7211 */ /* 0x040fe200078e20ff */
[----:B------:R-:W-:Y:S01]  /*19c00*/  STL [R1+0x12f4], R29 ;  /* 0x0012f41d01007387 */ /* 0x000fe20000100800 */
[----:B------:R-:W-:Y:S01]  /*19c10*/  LEA.HI R20, R28, 0x170, RZ, 0x1c ;  /* 0x000001701c147811 */ /* 0x000fe200078fe0ff */
[----:B------:R-:W-:Y:S01]  /*19c20*/  IMAD R12, R12, c[0x0][0x1b8], RZ ;  /* 0x00006e000c0c7a24 */ /* 0x000fe200078e02ff */
[C---:B------:R-:W-:Y:S01]  /*19c30*/  LEA R4, R5.reuse, R14, 0x4 ;  /* 0x0000000e05047211 */ /* 0x040fe200078e20ff */
[----:B------:R0:W-:Y:S01]  /*19c40*/  STL.64 [R1+0x12e8], R14 ;  /* 0x0012e80e01007387 */ /* 0x0001e20000100a00 */
[----:B-1----:R-:W-:Y:S01]  /*19c50*/  LEA.HI R2, R28, 0x30, RZ, 0x1c ;  /* 0x000000301c027811 */ /* 0x002fe200078fe0ff */
[----:B------:R-:W-:Y:S01]  /*19c60*/  IMAD R20, R20, c[0x0][0x1b8], RZ ;  /* 0x00006e0014147a24 */ /* 0x000fe200078e02ff */
[C---:B------:R-:W-:Y:S01]  /*19c70*/  LEA.HI R19, R28.reuse, 0x1b0, RZ, 0x1c ;  /* 0x000001b01c137811 */ /* 0x040fe200078fe0ff */
[----:B------:R-:W-:Y:S01]  /*19c80*/  IMAD R10, R5, 0x20, R4 ;  /* 0x00000020050a7824 */ /* 0x000fe200078e0204 */
[----:B------:R-:W-:Y:S01]  /*19c90*/  LEA.HI R18, R28, 0x1f0, RZ, 0x1c ;  /* 0x000001f01c127811 */ /* 0x000fe200078fe0ff */
[----:B------:R-:W-:Y:S01]  /*19ca0*/  IMAD R2, R2, c[0x0][0x1b8], RZ ;  /* 0x00006e0002027a24 */ /* 0x000fe200078e02ff */
[----:B------:R-:W-:Y:S01]  /*19cb0*/  LEA R24, P6, R7, R6, 0x1 ;  /* 0x0000000607187211 */ /* 0x000fe200078c08ff */
[----:B------:R-:W-:Y:S01]  /*19cc0*/  IMAD R19, R19, c[0x0][0x1b8], RZ ;  /* 0x00006e0013137a24 */ /* 0x000fe200078e02ff */
[----:B------:R-:W-:Y:S01]  /*19cd0*/  LEA.HI.X.SX32 R23, R8, R0, 0x1, P5 ;  /* 0x0000000008177211 */ /* 0x000fe200028f0eff */
[----:B------:R-:W-:Y:S01]  /*19ce0*/  IMAD R18, R18, c[0x0][0x1b8], RZ ;  /* 0x00006e0012127a24 */ /* 0x000fe200078e02ff */
[----:B--2---:R-:W-:-:S02]  /*19cf0*/  LEA R28, P1, R2, R6, 0x1 ;  /* 0x00000006021c7211 */ /* 0x004fc400078208ff */
[-C--:B0-----:R-:W-:Y:S02]  /*19d00*/  LEA R14, P3, R17, R6.reuse, 0x1 ;  /* 0x00000006110e7211 */ /* 0x081fe400078608ff */
[----:B------:R-:W-:-:S03]  /*19d10*/  LEA R26, P2, R9, R6, 0x1 ;  /* 0x00000006091a7211 */ /* 0x000fc600078408ff */
[----:B------:R0:W-:Y:S02]  /*19d20*/  STL [R1+0xd48], R14 ;  /* 0x000d480e01007387 */ /* 0x0001e40000100800 */
[----:B0-----:R-:W-:-:S05]  /*19d30*/  LEA R14, P4, R16, R6, 0x1 ;  /* 0x00000006100e7211 */ /* 0x001fca00078808ff */
[----:B------:R0:W-:Y:S04]  /*19d40*/  STL [R1+0x12f0], R14 ;  /* 0x0012f00e01007387 */ /* 0x0001e80000100800 */
[----:B0-----:R0:W2:Y:S01]  /*19d50*/  LDL.64 R14, [R1+0xd48] ;  /* 0x000d4800010e7983 */ /* 0x0010a20000100a00 */
[-C--:B------:R-:W-:Y:S02]  /*19d60*/  LEA.HI.X.SX32 R25, R7, R0.reuse, 0x1, P6 ;  /* 0x0000000007197211 */ /* 0x080fe400030f0eff */
[-C--:B------:R-:W-:Y:S01]  /*19d70*/  LEA.HI.X.SX32 R29, R2, R0.reuse, 0x1, P1 ;  /* 0x00000000021d7211 */ /* 0x080fe200008f0eff */
[----:B------:R1:W-:Y:S01]  /*19d80*/  STL.64 [R1+0xd68], R22 ;  /* 0x000d681601007387 */ /* 0x0003e20000100a00 */
[----:B------:R-:W-:Y:S02]  /*19d90*/  LEA.HI.X.SX32 R27, R9, R0, 0x1, P2 ;  /* 0x00000000091b7211 */ /* 0x000fe400010f0eff */
[----:B------:R-:W-:Y:S01]  /*19da0*/  LEA R13, R5, R10, 0x4 ;  /* 0x0000000a050d7211 */ /* 0x000fe200078e20ff */
[----:B------:R3:W-:Y:S04]  /*19db0*/  STL.64 [R1+0xd60], R24 ;  /* 0x000d601801007387 */ /* 0x0007e80000100a00 */
[----:B------:R4:W-:Y:S01]  /*19dc0*/  STL.64 [R1+0xd58], R28 ;  /* 0x000d581c01007387 */ /* 0x0009e20000100a00 */
[----:B-1----:R-:W-:-:S02]  /*19dd0*/  LEA R22, P5, R12, R6, 0x1 ;  /* 0x000000060c167211 */ /* 0x002fc400078a08ff */
[-C--:B---3--:R-:W-:Y:S02]  /*19de0*/  LEA R24, P6, R20, R6.reuse, 0x1 ;  /* 0x0000000614187211 */ /* 0x088fe400078c08ff */
[----:B----4-:R-:W-:Y:S01]  /*19df0*/  LEA R28, P1, R19, R6, 0x1 ;  /* 0x00000006131c7211 */ /* 0x010fe200078208ff */
[----:B------:R-:W3:Y:S01]  /*19e00*/  LDL.LU R29, [R1+0x12f4] ;  /* 0x0012f400011d7983 */ /* 0x000ee20000300800 */
[----:B------:R-:W-:-:S03]  /*19e10*/  LEA R7, R5, R13, 0x4 ;  /* 0x0000000d05077211 */ /* 0x000fc600078e20ff */
[----:B------:R1:W-:Y:S01]  /*19e20*/  STL.64 [R1+0xd50], R26 ;  /* 0x000d501a01007387 */ /* 0x0003e20000100a00 */
[----:B--2---:R-:W-:-:S03]  /*19e30*/  LEA.HI.X.SX32 R15, R17, R0, 0x1, P3 ;  /* 0x00000000110f7211 */ /* 0x004fc600018f0eff */
[----:B------:R-:W-:Y:S01]  /*19e40*/  STL [R1+0xd10], R28 ;  /* 0x000d101c01007387 */ /* 0x000fe20000100800 */
[----:B------:R-:W-:Y:S02]  /*19e50*/  LEA.HI.X.SX32 R23, R12, R0, 0x1, P5 ;  /* 0x000000000c177211 */ /* 0x000fe400028f0eff */
[----:B-1----:R-:W-:Y:S01]  /*19e60*/  LEA R26, P2, R18, R6, 0x1 ;  /* 0x00000006121a7211 */ /* 0x002fe200078408ff */
[----:B------:R1:W-:Y:S01]  /*19e70*/  STL [R1+0xd4c], R15 ;  /* 0x000d4c0f01007387 */ /* 0x0003e20000100800 */
[-C--:B------:R-:W-:Y:S02]  /*19e80*/  LEA.HI.X.SX32 R25, R20, R0.reuse, 0x1, P6 ;  /* 0x0000000014197211 */ /* 0x080fe400030f0eff */
[----:B------:R-:W-:Y:S01]  /*19e90*/  LEA R8, R5, R7, 0x5 ;  /* 0x0000000705087211 */ /* 0x000fe200078e28ff */
[----:B------:R-:W2:Y:S01]  /*19ea0*/  LDL.LU R14, [R1+0x12f0] ;  /* 0x0012f000010e7983 */ /* 0x000ea20000300800 */
[-C--:B-1----:R-:W-:Y:S01]  /*19eb0*/  LEA.HI.X.SX32 R15, R16, R0.reuse, 0x1, P4 ;  /* 0x00000000100f7211 */ /* 0x082fe200020f0eff */
[----:B------:R-:W-:Y:S01]  /*19ec0*/  IMAD.MOV.U32 R16, RZ, RZ, R28 ;  /* 0x000000ffff107224 */ /* 0x000fe200078e001c */
[----:B------:R-:W-:-:S03]  /*19ed0*/  LEA.HI.X.SX32 R27, R18, R0, 0x1, P2 ;  /* 0x00000000121b7211 */ /* 0x000fc600010f0eff */
[----:B--2---:R1:W-:Y:S04]  /*19ee0*/  STL.64 [R1+0xd28], R14 ;  /* 0x000d280e01007387 */ /* 0x0043e80000100a00 */
[----:B-1----:R-:W2:Y:S01]  /*19ef0*/  LDL.LU.64 R14, [R1+0x12e8] ;  /* 0x0012e800010e7983 */ /* 0x002ea20000300a00 */
[----:B---3--:R-:W-:Y:S02]  /*19f00*/  MOV R17, R29 ;  /* 0x0000001d00117202 */ /* 0x008fe40000000f00 */
[----:B------:R-:W-:Y:S01]  /*19f10*/  LEA.HI.X.SX32 R17, R19, R0, 0x1, P1 ;  /* 0x0000000013117211 */ /* 0x000fe200008f0eff */
[----:B------:R-:W3:Y:S04]  /*19f20*/  LDL.LU.64 R28, [R1+0x12e0] ;  /* 0x0012e000011c7983 */ /* 0x000ee80000300a00 */
[----:B------:R1:W-:Y:S01]  /*19f30*/  STL.64 [R1+0xd20], R22 ;  /* 0x000d201601007387 */ /* 0x0003e20000100a00 */
[----:B------:R-:W-:-:S02]  /*19f40*/  LEA R18, P1, R3, R6, 0x1 ;  /* 0x0000000603127211 */ /* 0x000fc400078208ff */
[----:B------:R-:W-:Y:S01]  /*19f50*/  LEA R12, R5, R8, 0x4 ;  /* 0x00000008050c7211 */ /* 0x000fe200078e20ff */
[----:B-1----:R-:W4:Y:S04]  /*19f60*/  LDL.LU.64 R22, [R1+0x12d8] ;  /* 0x0012d80001167983 */ /* 0x002f280000300a00 */
[----:B------:R1:W-:Y:S01]  /*19f70*/  STL.64 [R1+0xd18], R24 ;  /* 0x000d181801007387 */ /* 0x0003e20000100a00 */
[----:B------:R-:W-:-:S03]  /*19f80*/  LEA.HI.X.SX32 R19, R3, R0, 0x1, P1 ;  /* 0x0000000003137211 */ /* 0x000fc600008f0eff */
[----:B-1----:R-:W5:Y:S01]  /*19f90*/  LDL.LU.64 R24, [R1+0x12d0] ;  /* 0x0012d00001187983 */ /* 0x002f620000300a00 */
[----:B------:R-:W-:-:S03]  /*19fa0*/  LEA R2, R5, R12, 0x4 ;  /* 0x0000000c05027211 */ /* 0x000fc600078e20ff */
[----:B------:R-:W-:Y:S02]  /*19fb0*/  STL [R1+0xd14], R17 ;  /* 0x000d141101007387 */ /* 0x000fe40000100800 */
[----:B------:R-:W-:Y:S02]  /*19fc0*/  IMAD R9, R5, 0x20, R2 ;  /* 0x0000002005097824 */ /* 0x000fe400078e0202 */
[----:B------:R1:W-:Y:S04]  /*19fd0*/  STL.64 [R1+0xc70], R26 ;  /* 0x000c701a01007387 */ /* 0x0003e80000100a00 */
[----:B------:R0:W-:Y:S01]  /*19fe0*/  STL.64 [R1+0xd40], R18 ;  /* 0x000d401201007387 */ /* 0x0001e20000100a00 */
[----:B-1----:R-:W-:-:S04]  /*19ff0*/  LEA R26, P2, R11, R6, 0x1 ;  /* 0x000000060b1a7211 */ /* 0x002fc800078408ff */
[----:B------:R-:W-:Y:S02]  /*1a000*/  LEA.HI.X.SX32 R27, R11, R0, 0x1, P2 ;  /* 0x000000000b1b7211 */ /* 0x000fe400010f0eff */
[C---:B0-----:R-:W-:Y:S02]  /*1a010*/  LEA R18, P2, R10.reuse, R6, 0x1 ;  /* 0x000000060a127211 */ /* 0x041fe400078408ff */
[C---:B------:R-:W-:Y:S01]  /*1a020*/  LEA R11, R5.reuse, R9, 0x4 ;  /* 0x00000009050b7211 */ /* 0x040fe200078e20ff */
[----:B------:R0:W-:Y:S01]  /*1a030*/  STL.64 [R1+0xd38], R26 ;  /* 0x000d381a01007387 */ /* 0x0001e20000100a00 */
[----:B------:R-:W-:Y:S02]  /*1a040*/  LEA.HI.X.SX32 R19, R10, R0, 0x1, P2 ;  /* 0x000000000a137211 */ /* 0x000fe400010f0eff */
[----:B------:R-:W-:Y:S02]  /*1a050*/  LEA R3, R5, R11, 0x4 ;  /* 0x0000000b05037211 */ /* 0x000fe400078e20ff */
[----:B0-----:R-:W-:-:S04]  /*1a060*/  LEA R26, P1, R4, R6, 0x1 ;  /* 0x00000006041a7211 */ /* 0x001fc800078208ff */
[----:B------:R-:W-:Y:S02]  /*1a070*/  LEA.HI.X.SX32 R27, R4, R0, 0x1, P1 ;  /* 0x00000000041b7211 */ /* 0x000fe400008f0eff */
[----:B------:R-:W-:-:S05]  /*1a080*/  LEA R4, R5, R3, 0x5 ;  /* 0x0000000305047211 */ /* 0x000fca00078e28ff */
[----:B------:R-:W-:Y:S01]  /*1a090*/  IMAD R10, R5, 0x10, R4 ;  /* 0x00000010050a7824 */ /* 0x000fe200078e0204 */
[----:B--2---:R-:W-:-:S04]  /*1a0a0*/  LEA R16, P3, R14, R6, 0x1 ;  /* 0x000000060e107211 */ /* 0x004fc800078608ff */
[----:B------:R-:W-:-:S05]  /*1a0b0*/  LEA.HI.X.SX32 R17, R14, R0, 0x1, P3 ;  /* 0x000000000e117211 */ /* 0x000fca00018f0eff */
[----:B------:R0:W-:Y:S04]  /*1a0c0*/  STL.64 [R1+0xd30], R16 ;  /* 0x000d301001007387 */ /* 0x0001e80000100a00 */
[----:B------:R1:W-:Y:S04]  /*1a0d0*/  STL.64 [R1+0xd08], R26 ;  /* 0x000d081a01007387 */ /* 0x0003e80000100a00 */
[----:B------:R2:W-:Y:S01]  /*1a0e0*/  STL.64 [R1+0xd00], R18 ;  /* 0x000d001201007387 */ /* 0x0005e20000100a00 */
[----:B0-----:R-:W-:-:S04]  /*1a0f0*/  LEA R16, P3, R13, R6, 0x1 ;  /* 0x000000060d107211 */ /* 0x001fc800078608ff */
[----:B------:R-:W-:Y:S02]  /*1a100*/  LEA.HI.X.SX32 R17, R13, R0, 0x1, P3 ;  /* 0x000000000d117211 */ /* 0x000fe400018f0eff */
[CC--:B-1----:R-:W-:Y:S02]  /*1a110*/  LEA R26, P1, R7.reuse, R6.reuse, 0x1 ;  /* 0x00000006071a7211 */ /* 0x0c2fe400078208ff */
[C---:B--2---:R-:W-:Y:S01]  /*1a120*/  LEA R18, P2, R8.reuse, R6, 0x1 ;  /* 0x0000000608127211 */ /* 0x044fe200078408ff */
[----:B------:R0:W-:Y:S01]  /*1a130*/  STL.64 [R1+0xcf8], R16 ;  /* 0x000cf81001007387 */ /* 0x0001e20000100a00 */
[-C--:B------:R-:W-:Y:S02]  /*1a140*/  LEA.HI.X.SX32 R27, R7, R0.reuse, 0x1, P1 ;  /* 0x00000000071b7211 */ /* 0x080fe400008f0eff */
[----:B------:R-:W-:-:S03]  /*1a150*/  LEA.HI.X.SX32 R19, R8, R0, 0x1, P2 ;  /* 0x0000000008137211 */ /* 0x000fc600010f0eff */
[----:B------:R1:W-:Y:S01]  /*1a160*/  STL.64 [R1+0xcf0], R26 ;  /* 0x000cf01a01007387 */ /* 0x0003e20000100a00 */
[----:B0-----:R-:W-:-:S04]  /*1a170*/  LEA R16, P3, R12, R6, 0x1 ;  /* 0x000000060c107211 */ /* 0x001fc800078608ff */
[----:B------:R-:W-:Y:S01]  /*1a180*/  LEA.HI.X.SX32 R17, R12, R0, 0x1, P3 ;  /* 0x000000000c117211 */ /* 0x000fe200018f0eff */
[----:B-1----:R-:W2:Y:S01]  /*1a190*/  LDL.LU.64 R26, [R1+0x12c8] ;  /* 0x0012c800011a7983 */ /* 0x002ea20000300a00 */
[C---:B------:R-:W-:Y:S02]  /*1a1a0*/  LEA R12, P1, R2.reuse, R6, 0x1 ;  /* 0x00000006020c7211 */ /* 0x040fe400078208ff */
[C---:B------:R-:W-:Y:S01]  /*1a1b0*/  LEA R7, R5.reuse, R10, 0x4 ;  /* 0x0000000a05077211 */ /* 0x040fe200078e20ff */
[----:B------:R0:W-:Y:S01]  /*1a1c0*/  STL.64 [R1+0xce8], R18 ;  /* 0x000ce81201007387 */ /* 0x0001e20000100a00 */
[----:B------:R-:W-:Y:S02]  /*1a1d0*/  LEA.HI.X.SX32 R13, R2, R0, 0x1, P1 ;  /* 0x00000000020d7211 */ /* 0x000fe400008f0eff */
[----:B------:R-:W-:Y:S01]  /*1a1e0*/  LEA R8, R5, R7, 0x5 ;  /* 0x0000000705087211 */ /* 0x000fe200078e28ff */
[----:B------:R1:W-:Y:S04]  /*1a1f0*/  STL.64 [R1+0xce0], R16 ;  /* 0x000ce01001007387 */ /* 0x0003e80000100a00 */
[----:B------:R3:W-:Y:S01]  /*1a200*/  STL.64 [R1+0xcd8], R12 ;  /* 0x000cd80c01007387 */ /* 0x0007e20000100a00 */
[----:B0-----:R-:W-:-:S02]  /*1a210*/  LEA R18, P2, R9, R6, 0x1 ;  /* 0x0000000609127211 */ /* 0x001fc400078408ff */
[----:B-1----:R-:W-:Y:S02]  /*1a220*/  LEA R16, P3, R11, R6, 0x1 ;  /* 0x000000060b107211 */ /* 0x002fe400078608ff */
[-C--:B------:R-:W-:Y:S02]  /*1a230*/  LEA.HI.X.SX32 R19, R9, R0.reuse, 0x1, P2 ;  /* 0x0000000009137211 */ /* 0x080fe400010f0eff */
[----:B------:R-:W-:Y:S02]  /*1a240*/  LEA.HI.X.SX32 R17, R11, R0, 0x1, P3 ;  /* 0x000000000b117211 */ /* 0x000fe400018f0eff */
[----:B------:R-:W-:Y:S01]  /*1a250*/  LEA R9, R5, R8, 0x4 ;  /* 0x0000000805097211 */ /* 0x000fe200078e20ff */
[----:B------:R0:W-:Y:S01]  /*1a260*/  STL.64 [R1+0xcd0], R18 ;  /* 0x000cd01201007387 */ /* 0x0001e20000100a00 */
[----:B---3--:R-:W-:-:S03]  /*1a270*/  LEA R12, P3, R10, R6, 0x1 ;  /* 0x000000060a0c7211 */ /* 0x008fc600078608ff */
[----:B------:R1:W-:Y:S01]  /*1a280*/  STL.64 [R1+0xcc8], R16 ;  /* 0x000cc81001007387 */ /* 0x0003e20000100a00 */
[----:B------:R-:W-:Y:S01]  /*1a290*/  IMAD R2, R5, 0x10, R9 ;  /* 0x0000001005027824 */ /* 0x000fe200078e0209 */
[----:B------:R-:W-:Y:S02]  /*1a2a0*/  LEA.HI.X.SX32 R13, R10, R0, 0x1, P3 ;  /* 0x000000000a0d7211 */ /* 0x000fe400018f0eff */
[CC--:B0-----:R-:W-:Y:S02]  /*1a2b0*/  LEA R18, P1, R3.reuse, R6.reuse, 0x1 ;  /* 0x0000000603127211 */ /* 0x0c1fe400078208ff */
[C---:B-1----:R-:W-:Y:S02]  /*1a2c0*/  LEA R16, P2, R4.reuse, R6, 0x1 ;  /* 0x0000000604107211 */ /* 0x042fe400078408ff */
[-C--:B------:R-:W-:Y:S02]  /*1a2d0*/  LEA.HI.X.SX32 R19, R3, R0.reuse, 0x1, P1 ;  /* 0x0000000003137211 */ /* 0x080fe400008f0eff */
[----:B------:R-:W-:-:S02]  /*1a2e0*/  LEA.HI.X.SX32 R17, R4, R0, 0x1, P2 ;  /* 0x0000000004117211 */ /* 0x000fc400010f0eff */
[C---:B------:R-:W-:Y:S01]  /*1a2f0*/  LEA R3, R5.reuse, R2, 0x5 ;  /* 0x0000000205037211 */ /* 0x040fe200078e28ff */
[----:B------:R0:W-:Y:S03]  /*1a300*/  STL.64 [R1+0xcc0], R18 ;  /* 0x000cc01201007387 */ /* 0x0001e60000100a00 */
[C---:B------:R-:W-:Y:S01]  /*1a310*/  LEA R4, R5.reuse, R3, 0x4 ;  /* 0x0000000305047211 */ /* 0x040fe200078e20ff */
[----:B------:R1:W-:Y:S03]  /*1a320*/  STL.64 [R1+0xcb8], R16 ;  /* 0x000cb81001007387 */ /* 0x0003e60000100a00 */
[----:B------:R-:W-:Y:S01]  /*1a330*/  LEA R5, R5, R4, 0x4 ;  /* 0x0000000405057211 */ /* 0x000fe200078e20ff */
[----:B------:R3:W-:Y:S03]  /*1a340*/  STL.64 [R1+0xcb0], R12 ;  /* 0x000cb00c01007387 */ /* 0x0007e60000100a00 */
[----:B------:R-:W-:-:S02]  /*1a350*/  LEA R10, P4, R5, R6, 0x1 ;  /* 0x00000006050a7211 */ /* 0x000fc400078808ff */
[----:B0-----:R-:W-:Y:S02]  /*1a360*/  LEA R18, P1, R7, R6, 0x1 ;  /* 0x0000000607127211 */ /* 0x001fe400078208ff */
[----:B------:R-:W-:Y:S02]  /*1a370*/  LEA.HI.X.SX32 R11, R5, R0, 0x1, P4 ;  /* 0x00000000050b7211 */ /* 0x000fe400020f0eff */
[C---:B-1----:R-:W-:Y:S02]  /*1a380*/  LEA R16, P2, R8.reuse, R6, 0x1 ;  /* 0x0000000608107211 */ /* 0x042fe400078408ff */
[----:B------:R-:W-:Y:S02]  /*1a390*/  LEA.HI.X.SX32 R19, R7, R0, 0x1, P1 ;  /* 0x0000000007137211 */ /* 0x000fe400008f0eff */
[C---:B---3--:R-:W-:Y:S02]  /*1a3a0*/  LEA R12, P3, R9.reuse, R6, 0x1 ;  /* 0x00000006090c7211 */ /* 0x048fe400078608ff */
[-C--:B------:R-:W-:Y:S01]  /*1a3b0*/  LEA.HI.X.SX32 R17, R8, R0.reuse, 0x1, P2 ;  /* 0x0000000008117211 */ /* 0x080fe200010f0eff */
[----:B------:R0:W-:Y:S01]  /*1a3c0*/  STL.64 [R1+0xca8], R18 ;  /* 0x000ca81201007387 */ /* 0x0001e20000100a00 */
[----:B------:R-:W-:-:S02]  /*1a3d0*/  LEA.HI.X.SX32 R13, R9, R0, 0x1, P3 ;  /* 0x00000000090d7211 */ /* 0x000fc400018f0eff */
[----:B------:R-:W-:Y:S01]  /*1a3e0*/  MOV R5, 0xff800000 ;  /* 0xff80000000057802 */ /* 0x000fe20000000f00 */
[----:B------:R1:W-:Y:S04]  /*1a3f0*/  STL.64 [R1+0xca0], R16 ;  /* 0x000ca01001007387 */ /* 0x0003e80000100a00 */
[----:B------:R3:W-:Y:S01]  /*1a400*/  STL.64 [R1+0xc98], R12 ;  /* 0x000c980c01007387 */ /* 0x0007e20000100a00 */
[CC--:B0-----:R-:W-:Y:S02]  /*1a410*/  LEA R18, P1, R2.reuse, R6.reuse, 0x1 ;  /* 0x0000000602127211 */ /* 0x0c1fe400078208ff */
[----:B-1----:R-:W-:Y:S02]  /*1a420*/  LEA R16, P2, R3, R6, 0x1 ;  /* 0x0000000603107211 */ /* 0x002fe400078408ff */
[----:B------:R-:W-:Y:S01]  /*1a430*/  LEA.HI.X.SX32 R19, R2, R0, 0x1, P1 ;  /* 0x0000000002137211 */ /* 0x000fe200008f0eff */
[----:B------:R-:W-:Y:S01]  /*1a440*/  IMAD.MOV.U32 R2, RZ, RZ, c[0x0][0x1a4] ;  /* 0x00006900ff027624 */ /* 0x000fe200078e00ff */
[----:B---3--:R-:W-:-:S02]  /*1a450*/  LEA R12, P3, R4, R6, 0x1 ;  /* 0x00000006040c7211 */ /* 0x008fc400078608ff */
[-C--:B------:R-:W-:Y:S01]  /*1a460*/  LEA.HI.X.SX32 R17, R3, R0.reuse, 0x1, P2 ;  /* 0x0000000003117211 */ /* 0x080fe200010f0eff */
[----:B------:R0:W-:Y:S01]  /*1a470*/  STL.64 [R1+0xc90], R18 ;  /* 0x000c901201007387 */ /* 0x0001e20000100a00 */
[----:B------:R-:W-:Y:S01]  /*1a480*/  LEA.HI.X.SX32 R13, R4, R0, 0x1, P3 ;  /* 0x00000000040d7211 */ /* 0x000fe200018f0eff */
[C---:B------:R-:W-:Y:S01]  /*1a490*/  IMAD R6, R2.reuse, 0x6, RZ ;  /* 0x0000000602067824 */ /* 0x040fe200078e02ff */
[----:B------:R-:W-:Y:S01]  /*1a4a0*/  MOV R4, 0x3f800000 ;  /* 0x3f80000000047802 */ /* 0x000fe20000000f00 */
[----:B------:R1:W-:Y:S01]  /*1a4b0*/  STL.64 [R1+0xc88], R16 ;  /* 0x000c881001007387 */ /* 0x0003e20000100a00 */
[----:B------:R-:W-:Y:S01]  /*1a4c0*/  MOV R3, 0xff800000 ;  /* 0xff80000000037802 */ /* 0x000fe20000000f00 */
[C---:B------:R-:W-:Y:S01]  /*1a4d0*/  IMAD R7, R2.reuse, 0x7, RZ ;  /* 0x0000000702077824 */ /* 0x040fe200078e02ff */
[--C-:B------:R-:W-:Y:S01]  /*1a4e0*/  SHF.R.S32.HI R0, RZ, 0x6, R28.reuse ;  /* 0x00000006ff007819 */ /* 0x100fe2000001141c */
[----:B------:R3:W-:Y:S01]  /*1a4f0*/  STL.64 [R1+0xc80], R12 ;  /* 0x000c800c01007387 */ /* 0x0007e20000100a00 */
[C---:B------:R-:W-:Y:S01]  /*1a500*/  SHF.L.U32 R8, R2.reuse, 0x3, RZ ;  /* 0x0000000302087819 */ /* 0x040fe200000006ff */
[----:B------:R-:W-:Y:S01]  /*1a510*/  IMAD R9, R2, 0x9, RZ ;  /* 0x0000000902097824 */ /* 0x000fe200078e02ff */
[----:B------:R-:W-:Y:S01]  /*1a520*/  SGXT R0, R0, 0x1 ;  /* 0x000000010000781a */ /* 0x000fe20000000200 */
[----:B------:R-:W-:Y:S01]  /*1a530*/  STL.64 [R1+0xc78], R10 ;  /* 0x000c780a01007387 */ /* 0x000fe20000100a00 */
[----:B0-----:R-:W-:Y:S01]  /*1a540*/  LOP3.LUT R18, R21, 0x38, RZ, 0xc0, !PT ;  /* 0x0000003815127812 */ /* 0x001fe200078ec0ff */
[----:B------:R-:W-:Y:S01]  /*1a550*/  IMAD R14, R2, 0xe, RZ ;  /* 0x0000000e020e7824 */ /* 0x000fe200078e02ff */
[----:B------:R-:W-:Y:S01]  /*1a560*/  LOP3.LUT R0, R0, 0x90, RZ, 0xc0, !PT ;  /* 0x0000009000007812 */ /* 0x000fe200078ec0ff */
[----:B------:R0:W-:Y:S01]  /*1a570*/  STL [R1+0xbf4], R4 ;  /* 0x000bf40401007387 */ /* 0x0001e20000100800 */
[----:B-1----:R-:W-:-:S02]  /*1a580*/  SHF.R.U32.HI R17, RZ, 0x3, R28 ;  /* 0x00000003ff117819 */ /* 0x002fc4000001161c */
[----:B------:R-:W-:Y:S01]  /*1a590*/  LOP3.LUT P1, RZ, R28, 0x1, RZ, 0xc0, !PT ;  /* 0x000000011cff7812 */ /* 0x000fe2000782c0ff */
[----:B------:R-:W-:Y:S01]  /*1a5a0*/  STL [R1+0x724], RZ ;  /* 0x000724ff01007387 */ /* 0x000fe20000100800 */
[----:B------:R-:W-:Y:S01]  /*1a5b0*/  LOP3.LUT R17, R17, 0x4, RZ, 0xc0, !PT ;  /* 0x0000000411117812 */ /* 0x000fe200078ec0ff */
[----:B---3--:R-:W-:Y:S02]  /*1a5c0*/  IMAD R12, R2, 0xc, RZ ;  /* 0x0000000c020c7824 */ /* 0x008fe400078e02ff */
[----:B------:R-:W-:Y:S01]  /*1a5d0*/  STL [R1+0x748], R3 ;  /* 0x0007480301007387 */ /* 0x000fe20000100800 */
[----:B------:R-:W-:Y:S01]  /*1a5e0*/  IADD3 R18, R18, R17, RZ ;  /* 0x0000001112127210 */ /* 0x000fe20007ffe0ff */
[----:B0-----:R-:W-:Y:S01]  /*1a5f0*/  IMAD.MOV.U32 R4, RZ, RZ, -0x800000 ;  /* 0xff800000ff047424 */ /* 0x001fe200078e00ff */
[----:B------:R-:W-:Y:S01]  /*1a600*/  LOP3.LUT R18, R29, 0x40, RZ, 0x3c, !PT ;  /* 0x000000401d127812 */ /* 0x000fe200078e3cff */
[----:B------:R-:W-:Y:S01]  /*1a610*/  STL [R1+0x720], RZ ;  /* 0x000720ff01007387 */ /* 0x000fe20000100800 */
[----:B------:R-:W-:-:S02]  /*1a620*/  IMAD R10, R2, 0xa, RZ ;  /* 0x0000000a020a7824 */ /* 0x000fc400078e02ff */
[C---:B------:R-:W-:Y:S01]  /*1a630*/  IMAD R11, R2.reuse, 0xb, RZ ;  /* 0x0000000b020b7824 */ /* 0x040fe200078e02ff */
[----:B------:R-:W-:Y:S01]  /*1a640*/  STL [R1+0x74c], R3 ;  /* 0x00074c0301007387 */ /* 0x000fe20000100800 */
[----:B------:R-:W-:-:S03]  /*1a650*/  IMAD R13, R2, 0xd, RZ ;  /* 0x0000000d020d7824 */ /* 0x000fc600078e02ff */
[----:B------:R-:W-:Y:S04]  /*1a660*/  STL [R1+0x750], R5 ;  /* 0x0007500501007387 */ /* 0x000fe80000100800 */
        /* <DEDUP_REMOVED lines=26> */
[----:B------:R0:W-:Y:S04]  /*1a810*/  STL [R1+0xbe8], R5 ;  /* 0x000be80501007387 */ /* 0x0001e80000100800 */
[----:B------:R1:W-:Y:S04]  /*1a820*/  STL [R1+0xbec], R4 ;  /* 0x000bec0401007387 */ /* 0x0003e80000100800 */
[----:B------:R-:W-:Y:S01]  /*1a830*/  STL [R1+0xbe4], RZ ;  /* 0x000be4ff01007387 */ /* 0x000fe20000100800 */
[----:B0-----:R-:W-:-:S03]  /*1a840*/  MOV R5, 0x3f800000 ;  /* 0x3f80000000057802 */ /* 0x001fc60000000f00 */
[----:B------:R0:W-:Y:S01]  /*1a850*/  STL [R1+0xbf0], R3 ;  /* 0x000bf00301007387 */ /* 0x0001e20000100800 */
[----:B-1----:R-:W-:-:S03]  /*1a860*/  MOV R4, 0x3f800000 ;  /* 0x3f80000000047802 */ /* 0x002fc60000000f00 */
[----:B------:R-:W1:Y:S01]  /*1a870*/  S2R R16, SR_TID.X ;  /* 0x0000000000107919 */ /* 0x000e620000002100 */
[----:B0-----:R-:W-:-:S05]  /*1a880*/  MOV R3, 0x3f800000 ;  /* 0x3f80000000037802 */ /* 0x001fca0000000f00 */
[----:B------:R-:W-:Y:S04]  /*1a890*/  STL [R1+0xbf8], R3 ;  /* 0x000bf80301007387 */ /* 0x000fe80000100800 */
[----:B------:R-:W-:Y:S04]  /*1a8a0*/  STL [R1+0xbfc], R5 ;  /* 0x000bfc0501007387 */ /* 0x000fe80000100800 */
[----:B------:R-:W-:Y:S04]  /*1a8b0*/  STL [R1+0xc00], R4 ;  /* 0x000c000401007387 */ /* 0x000fe80000100800 */
[----:B------:R-:W-:Y:S01]  /*1a8c0*/  STL [R1+0xc04], R3 ;  /* 0x000c040301007387 */ /* 0x000fe20000100800 */
[----:B-1----:R-:W-:-:S03]  /*1a8d0*/  LOP3.LUT R16, R16, 0xff, RZ, 0xc0, !PT ;  /* 0x000000ff10107812 */ /* 0x002fc600078ec0ff */
[----:B------:R-:W-:Y:S01]  /*1a8e0*/  STL [R1+0xc08], R5 ;  /* 0x000c080501007387 */ /* 0x000fe20000100800 */
[----:B------:R-:W-:Y:S01]  /*1a8f0*/  ISETP.LT.U32.AND P0, PT, R16, 0x40, !P0 ;  /* 0x000000401000780c */ /* 0x000fe20004701070 */
[----:B------:R-:W-:Y:S02]  /*1a900*/  IMAD R16, R2, 0xf, RZ ;  /* 0x0000000f02107824 */ /* 0x000fe400078e02ff */
[----:B------:R-:W-:Y:S04]  /*1a910*/  STL [R1+0xc0c], R4 ;  /* 0x000c0c0401007387 */ /* 0x000fe80000100800 */
[----:B------:R-:W-:Y:S04]  /*1a920*/  STL [R1+0xc10], R3 ;  /* 0x000c100301007387 */ /* 0x000fe80000100800 */
[----:B------:R-:W-:Y:S04]  /*1a930*/  STL [R1+0xc14], R5 ;  /* 0x000c140501007387 */ /* 0x000fe80000100800 */
[----:B------:R-:W-:Y:S01]  /*1a940*/  STL [R1+0xc18], R4 ;  /* 0x000c180401007387 */ /* 0x000fe20000100800 */
[----:B--2---:R-:W-:-:S03]  /*1a950*/  LOP3.LUT R15, R15, 0x160, R27, 0xf8, !PT ;  /* 0x000001600f0f7812 */ /* 0x004fc600078ef81b */
[----:B------:R-:W-:Y:S01]  /*1a960*/  STL [R1+0xc1c], R3 ;  /* 0x000c1c0301007387 */ /* 0x000fe20000100800 */
[----:B------:R-:W-:Y:S02]  /*1a970*/  LOP3.LUT R17, R15, 0x10, R28, 0x78, !PT ;  /* 0x000000100f117812 */ /* 0x000fe400078e781c */
[----:B------:R-:W-:Y:S01]  /*1a980*/  LOP3.LUT R15, R29, 0x20, RZ, 0x3c, !PT ;  /* 0x000000201d0f7812 */ /* 0x000fe200078e3cff */
        /* <DEDUP_REMOVED lines=21> */
[----:B0-----:R-:W-:-:S03]  /*1aae0*/  IMAD R5, R2, 0x5, RZ ;  /* 0x0000000502057824 */ /* 0x001fc600078e02ff */
[----:B------:R0:W-:Y:S01]  /*1aaf0*/  STL [R1+0xd70], R3 ;  /* 0x000d700301007387 */ /* 0x0001e20000100800 */
[----:B-1----:R-:W-:-:S03]  /*1ab00*/  SHF.L.U32 R4, R2, 0x2, RZ ;  /* 0x0000000202047819 */ /* 0x002fc600000006ff */
[----:B------:R-:W-:Y:S04]  /*1ab10*/  STL [R1+0x814], RZ ;  /* 0x000814ff01007387 */ /* 0x000fe80000100800 */
[----:B------:R-:W-:Y:S01]  /*1ab20*/  STL [R1+0x818], RZ ;  /* 0x000818ff01007387 */ /* 0x000fe20000100800 */
[----:B0-----:R-:W-:Y:S01]  /*1ab30*/  LOP3.LUT R3, R0, 0x17e, R21, 0x78, !PT ;  /* 0x0000017e00037812 */ /* 0x001fe200078e7815 */
[C---:B------:R-:W-:Y:S02]  /*1ab40*/  IMAD.SHL.U32 R0, R2.reuse, 0x2, RZ ;  /* 0x0000000202007824 */ /* 0x040fe400078e00ff */
[----:B------:R-:W-:Y:S01]  /*1ab50*/  STL [R1+0x81c], RZ ;  /* 0x00081cff01007387 */ /* 0x000fe20000100800 */
[----:B----4-:R-:W-:-:S03]  /*1ab60*/  IMAD.WIDE R20, R2, 0x2, R22 ;  /* 0x0000000202147825 */ /* 0x010fc600078e0216 */
[----:B------:R-:W-:Y:S04]  /*1ab70*/  STL [R1+0x850], RZ ;  /* 0x000850ff01007387 */ /* 0x000fe80000100800 */
        /* <DEDUP_REMOVED lines=507> */
[----:B------:R0:W-:Y:S04]  /*1cb30*/  STL [R1+0x72c], R3 ;  /* 0x00072c0301007387 */ /* 0x0001e80000100800 */
[----:B------:R1:W-:Y:S04]  /*1cb40*/  STL [R1+0x800], R17 ;  /* 0x0008001101007387 */ /* 0x0003e80000100800 */
[----:B------:R2:W-:Y:S01]  /*1cb50*/  STL [R1+0xbc4], R15 ;  /* 0x000bc40f01007387 */ /* 0x0005e20000100800 */
[----:B0-----:R-:W-:-:S03]  /*1cb60*/  IMAD R3, R2, 0x3, RZ ;  /* 0x0000000302037824 */ /* 0x001fc600078e02ff */
[----:B------:R0:W-:Y:S01]  /*1cb70*/  STL [R1+0xbc0], R18 ;  /* 0x000bc01201007387 */ /* 0x0001e20000100800 */
[----:B-1----:R-:W-:Y:S02]  /*1cb80*/  LOP3.LUT R17, R29, 0x60, RZ, 0x3c, !PT ;  /* 0x000000601d117812 */ /* 0x002fe400078e3cff */
[----:B--2---:R-:W-:Y:S01]  /*1cb90*/  LOP3.LUT R15, R26, 0x40, RZ, 0x3c, !PT ;  /* 0x000000401a0f7812 */ /* 0x004fe200078e3cff */
[----:B-----5:R-:W-:-:S04]  /*1cba0*/  IMAD.WIDE R26, R0, 0x2, R24 ;  /* 0x00000002001a7825 */ /* 0x020fc800078e0218 */
[----:B0-----:R-:W-:Y:S01]  /*1cbb0*/  IMAD.WIDE R18, R2, 0x2, R24 ;  /* 0x0000000202127825 */ /* 0x001fe200078e0218 */
[----:B------:R-:W-:Y:S04]  /*1cbc0*/  STL [R1+0xd78], R15 ;  /* 0x000d780f01007387 */ /* 0x000fe80000100800 */
[----:B------:R0:W-:Y:S04]  /*1cbd0*/  STL.64 [R1+0xe70], R18 ;  /* 0x000e701201007387 */ /* 0x0001e80000100a00 */
[----:B------:R1:W-:Y:S04]  /*1cbe0*/  STL.64 [R1+0xe68], R20 ;  /* 0x000e681401007387 */ /* 0x0003e80000100a00 */
[----:B------:R-:W-:Y:S01]  /*1cbf0*/  STL.64 [R1+0xe60], R26 ;  /* 0x000e601a01007387 */ /* 0x000fe20000100a00 */
[----:B0-----:R-:W-:-:S04]  /*1cc00*/  IMAD.WIDE R18, R0, 0x2, R22 ;  /* 0x0000000200127825 */ /* 0x001fc800078e0216 */
[C---:B-1----:R-:W-:Y:S01]  /*1cc10*/  IMAD.WIDE R20, R3.reuse, 0x2, R24 ;  /* 0x0000000203147825 */ /* 0x042fe200078e0218 */
[----:B------:R0:W-:Y:S03]  /*1cc20*/  STL.64 [R1+0xe58], R18 ;  /* 0x000e581201007387 */ /* 0x0001e60000100a00 */
[----:B------:R-:W-:Y:S01]  /*1cc30*/  IMAD.WIDE R2, R3, 0x2, R22 ;  /* 0x0000000203027825 */ /* 0x000fe200078e0216 */
[----:B------:R1:W-:Y:S04]  /*1cc40*/  STL.64 [R1+0xe50], R20 ;  /* 0x000e501401007387 */ /* 0x0003e80000100a00 */
[----:B------:R2:W-:Y:S01]  /*1cc50*/  STL.64 [R1+0xe48], R2 ;  /* 0x000e480201007387 */ /* 0x0005e20000100a00 */
[----:B0-----:R-:W-:-:S04]  /*1cc60*/  IMAD.WIDE R18, R4, 0x2, R24 ;  /* 0x0000000204127825 */ /* 0x001fc800078e0218 */
[----:B-1----:R-:W-:Y:S01]  /*1cc70*/  IMAD.WIDE R20, R4, 0x2, R22 ;  /* 0x0000000204147825 */ /* 0x002fe200078e0216 */
[----:B------:R0:W-:Y:S03]  /*1cc80*/  STL.64 [R1+0xe40], R18 ;  /* 0x000e401201007387 */ /* 0x0001e60000100a00 */
[C---:B--2---:R-:W-:Y:S01]  /*1cc90*/  IMAD.WIDE R2, R5.reuse, 0x2, R24 ;  /* 0x0000000205027825 */ /* 0x044fe200078e0218 */
[----:B------:R-:W-:Y:S04]  /*1cca0*/  STL.64 [R1+0xe38], R20 ;  /* 0x000e381401007387 */ /* 0x000fe80000100a00 */
[----:B------:R1:W-:Y:S01]  /*1ccb0*/  STL.64 [R1+0xe30], R2 ;  /* 0x000e300201007387 */ /* 0x0003e20000100a00 */
[----:B0-----:R-:W-:-:S04]  /*1ccc0*/  IMAD.WIDE R18, R5, 0x2, R22 ;  /* 0x0000000205127825 */ /* 0x001fc800078e0216 */
[C---:B------:R-:W-:Y:S01]  /*1ccd0*/  IMAD.WIDE R4, R6.reuse, 0x2, R24 ;  /* 0x0000000206047825 */ /* 0x040fe200078e0218 */
[----:B------:R0:W-:Y:S03]  /*1cce0*/  STL.64 [R1+0xe28], R18 ;  /* 0x000e281201007387 */ /* 0x0001e60000100a00 */
[----:B-1----:R-:W-:Y:S01]  /*1ccf0*/  IMAD.WIDE R2, R6, 0x2, R22 ;  /* 0x0000000206027825 */ /* 0x002fe200078e0216 */
[----:B------:R1:W-:Y:S04]  /*1cd00*/  STL.64 [R1+0xe20], R4 ;  /* 0x000e200401007387 */ /* 0x0003e80000100a00 */
[----:B------:R2:W-:Y:S01]  /*1cd10*/  STL.64 [R1+0xe18], R2 ;  /* 0x000e180201007387 */ /* 0x0005e20000100a00 */
[----:B0-----:R-:W-:-:S04]  /*1cd20*/  IMAD.WIDE R18, R7, 0x2, R24 ;  /* 0x0000000207127825 */ /* 0x001fc800078e0218 */
[----:B-1----:R-:W-:Y:S01]  /*1cd30*/  IMAD.WIDE R4, R7, 0x2, R22 ;  /* 0x0000000207047825 */ /* 0x002fe200078e0216 */
[----:B------:R-:W-:Y:S03]  /*1cd40*/  STL.64 [R1+0xe10], R18 ;  /* 0x000e101201007387 */ /* 0x000fe60000100a00 */
[C---:B--2---:R-:W-:Y:S01]  /*1cd50*/  IMAD.WIDE R2, R8.reuse, 0x2, R24 ;  /* 0x0000000208027825 */ /* 0x044fe200078e0218 */
        /* <DEDUP_REMOVED lines=8> */
[----:B------:R1:W-:Y:S04]  /*1cde0*/  STL.64 [R1+0xde8], R2 ;  /* 0x000de80201007387 */ /* 0x0003e80000100a00 */
[----:B------:R2:W-:Y:S01]  /*1cdf0*/  STL.64 [R1+0xde0], R6 ;  /* 0x000de00601007387 */ /* 0x0005e20000100a00 */
[----:B0-----:R-:W-:-:S04]  /*1ce00*/  IMAD.WIDE R4, R10, 0x2, R22 ;  /* 0x000000020a047825 */ /* 0x001fc800078e0216 */
[C---:B-1----:R-:W-:Y:S01]  /*1ce10*/  IMAD.WIDE R2, R11.reuse, 0x2, R24 ;  /* 0x000000020b027825 */ /* 0x042fe200078e0218 */
[----:B------:R0:W-:Y:S03]  /*1ce20*/  STL.64 [R1+0xdd8], R4 ;  /* 0x000dd80401007387 */ /* 0x0001e60000100a00 */
[----:B--2---:R-:W-:Y:S01]  /*1ce30*/  IMAD.WIDE R6, R11, 0x2, R22 ;  /* 0x000000020b067825 */ /* 0x004fe200078e0216 */
        /* <DEDUP_REMOVED lines=15> */
[----:B-1----:R-:W-:-:S05]  /*1cf30*/  IMAD.WIDE R2, R16, 0x2, R22 ;  /* 0x0000000210027825 */ /* 0x002fca00078e0216 */
[----:B------:R2:W-:Y:S04]  /*1cf40*/  STL.64 [R1+0xd88], R2 ;  /* 0x000d880201007387 */ /* 0x0005e80000100a00 */
[----:B------:R2:W-:Y:S02]  /*1cf50*/  STL.64 [R1+0xd90], R4 ;  /* 0x000d900401007387 */ /* 0x0005e40000100a00 */
.L_x_1:
[----:B--2---:R-:W2:Y:S04]  /*1cf60*/  LDL.64 R4, [R1+0xb00] ;  /* 0x000b000001047983 */ /* 0x004ea80000100a00 */
[----:B0-----:R-:W2:Y:S04]  /*1cf70*/  LDL R0, [R1+0x724] ;  /* 0x0007240001007983 */ /* 0x001ea80000100800 */
[----:B------:R-:W3:Y:S04]  /*1cf80*/  LDL.64 R2, [R1+0xaf8] ;  /* 0x000af80001027983 */ /* 0x000ee80000100a00 */
[----:B------:R-:W4:Y:S04]  /*1cf90*/  LDL.64 R8, [R1+0xe68] ;  /* 0x000e680001087983 */ /* 0x000f280000100a00 */
[----:B------:R-:W4:Y:S04]  /*1cfa0*/  LDL.64 R10, [R1+0xe70] ;  /* 0x000e7000010a7983 */ /* 0x000f280000100a00 */
[----:B------:R-:W4:Y:S04]  /*1cfb0*/  LDL.64 R6, [R1+0xe60] ;  /* 0x000e600001067983 */ /* 0x000f280000100a00 */
[----:B------:R-:W4:Y:S04]  /*1cfc0*/  LDL.64 R24, [R1+0xe58] ;  /* 0x000e580001187983 */ /* 0x000f280000100a00 */
[----:B------:R-:W4:Y:S04]  /*1cfd0*/  LDL.64 R22, [R1+0xe50] ;  /* 0x000e500001167983 */ /* 0x000f280000100a00 */
[----:B-----5:R0:W-:Y:S04]  /*1cfe0*/  STL [R1+0x42e8], R29 ;  /* 0x0042e81d01007387 */ /* 0x0201e80000100800 */
[----:B------:R-:W4:Y:S04]  /*1cff0*/  LDL.64 R18, [R1+0xe40] ;  /* 0x000e400001127983 */ /* 0x000f280000100a00 */
[----:B------:R-:W4:Y:S04]  /*1d000*/  LDL.64 R20, [R1+0xe48] ;  /* 0x000e480001147983 */ /* 0x000f280000100a00 */
[----:B------:R-:W4:Y:S04]  /*1d010*/  LDL.64 R12, [R1+0xe38] ;  /* 0x000e3800010c7983 */ /* 0x000f280000100a00 */
[----:B------:R-:W4:Y:S04]  /*1d020*/  LDL.64 R16, [R1+0xe30] ;  /* 0x000e300001107983 */ /* 0x000f280000100a00 */
[----:B------:R-:W4:Y:S01]  /*1d030*/  LDL.64 R14, [R1+0xe28] ;  /* 0x000e2800010e7983 */ /* 0x000f220000100a00 */
[----:B--2---:R-:W-:-:S05]  /*1d040*/  IMAD.WIDE R4, R0, 0x2, R4 ;  /* 0x0000000200047825 */ /* 0x004fca00078e0204 */
[----:B0-----:R0:W2:Y:S01]  /*1d050*/  LDG.E.U16 R29, [R4.64] ;  /* 0x00000004041d7981 */ /* 0x0010a2000c1e1500 */
[----:B---3--:R-:W-:-:S04]  /*1d060*/  IMAD.WIDE R2, R0, 0x2, R2 ;  /* 0x0000000200027825 */ /* 0x008fc800078e0202 */
[C---:B----4-:R-:W-:Y:S01]  /*1d070*/  IMAD.WIDE R8, R0.reuse, 0x2, R8 ;  /* 0x0000000200087825 */ /* 0x050fe200078e0208 */
[----:B------:R1:W3:Y:S03]  /*1d080*/  LDG.E.U16 R27, [R2.64] ;  /* 0x00000004021b7981 */ /* 0x0002e6000c1e1500 */
[----:B------:R-:W-:-:S04]  /*1d090*/  IMAD.WIDE R10, R0, 0x2, R10 ;  /* 0x00000002000a7825 */ /* 0x000fc800078e020a */
[----:B------:R-:W-:-:S04]  /*1d0a0*/  IMAD.WIDE R6, R0, 0x2, R6 ;  /* 0x0000000200067825 */ /* 0x000fc800078e0206 */
[C---:B0-----:R-:W-:Y:S01]  /*1d0b0*/  IMAD.WIDE R4, R0.reuse, 0x2, R24 ;  /* 0x0000000200047825 */ /* 0x041fe200078e0218 */
[----:B------:R0:W4:Y:S03]  /*1d0c0*/  LDG.E.U16 R26, [R6.64] ;  /* 0x00000004061a7981 */ /* 0x000126000c1e1500 */
[C---:B-1----:R-:W-:Y:S01]  /*1d0d0*/  IMAD.WIDE R2, R0.reuse, 0x2, R22 ;  /* 0x0000000200027825 */ /* 0x042fe200078e0216 */
[----:B------:R1:W3:Y:S04]  /*1d0e0*/  LDG.E.U16 R25, [R10.64] ;  /* 0x000000040a197981 */ /* 0x0002e8000c1e1500 */
[----:B------:R0:W3:Y:S04]  /*1d0f0*/  LDG.E.U16 R23, [R8.64] ;  /* 0x0000000408177981 */ /* 0x0000e8000c1e1500 */
[----:B------:R0:W3:Y:S01]  /*1d100*/  LDG.E.U16 R24, [R4.64] ;  /* 0x0000000404187981 */ /* 0x0000e2000c1e1500 */
[----:B-1----:R-:W-:-:S03]  /*1d110*/  IMAD.WIDE R10, R0, 0x2, R20 ;  /* 0x00000002000a7825 */ /* 0x002fc600078e0214 */
[----:B------:R-:W3:Y:S01]  /*1d120*/  LDL.64 R20, [R1+0xe00] ;  /* 0x000e000001147983 */ /* 0x000ee20000100a00 */
[----:B0-----:R-:W-:-:S03]  /*1d130*/  IMAD.WIDE R8, R0, 0x2, R18 ;  /* 0x0000000200087825 */ /* 0x001fc600078e0212 */
[----:B------:R-:W3:Y:S01]  /*1d140*/  LDL.64 R18, [R1+0xdf8] ;  /* 0x000df80001127983 */ /* 0x000ee20000100a00 */
[----:B------:R-:W-:-:S03]  /*1d150*/  IMAD.WIDE R6, R0, 0x2, R12 ;  /* 0x0000000200067825 */ /* 0x000fc600078e020c */
[----:B------:R-:W3:Y:S01]  /*1d160*/  LDL.64 R12, [R1+0xe20] ;  /* 0x000e2000010c7983 */ /* 0x000ee20000100a00 */
[----:B------:R-:W-:-:S03]  /*1d170*/  IMAD.WIDE R4, R0, 0x2, R16 ;  /* 0x0000000200047825 */ /* 0x000fc600078e0210 */
[----:B------:R-:W3:Y:S04]  /*1d180*/  LDL.64 R16, [R1+0xdf0] ;  /* 0x000df00001107983 */ /* 0x000ee80000100a00 */
[----:B------:R0:W3:Y:S04]  /*1d190*/  LDG.E.U16 R28, [R2.64] ;  /* 0x00000004021c7981 */ /* 0x0000e8000c1e1500 */
[----:B------:R1:W3:Y:S04]  /*1d1a0*/  LDG.E.U16 R22, [R10.64] ;  /* 0x000000040a167981 */ /* 0x0002e8000c1e1500 */
[----:B--2---:R2:W-:Y:S04]  /*1d1b0*/  STL [R1+0x20], R29 ;  /* 0x0000201d01007387 */ /* 0x0045e80000100800 */
[----:B--2---:R2:W3:Y:S04]  /*1d1c0*/  LDG.E.U16 R29, [R8.64] ;  /* 0x00000004081d7981 */ /* 0x0044e8000c1e1500 */
[----:B--2---:R-:W2:Y:S04]  /*1d1d0*/  LDL.64 R8, [R1+0xe18] ;  /* 0x000e180001087983 */ /* 0x004ea80000100a00 */
[----:B---3--:R-:W-:Y:S04]  /*1d1e0*/  STL [R1+0x42ec], R29 ;  /* 0x0042ec1d01007387 */ /* 0x008fe80000100800 */
[----:B------:R3:W-:Y:S04]  /*1d1f0*/  STL [R1+0x1c], R27 ;  /* 0x00001c1b01007387 */ /* 0x0007e80000100800 */
[----:B---3--:R-:W3:Y:S01]  /*1d200*/  LDG.E.U16 R27, [R6.64] ;  /* 0x00000004061b7981 */ /* 0x008ee2000c1e1500 */
[----:B0-----:R-:W-:-:S03]  /*1d210*/  IMAD.WIDE R2, R0, 0x2, R14 ;  /* 0x0000000200027825 */ /* 0x001fc600078e020e */
[----:B---3--:R-:W-:Y:S04]  /*1d220*/  STL [R1+0x42f0], R27 ;  /* 0x0042f01b01007387 */ /* 0x008fe80000100800 */
[----:B------:R0:W-:Y:S04]  /*1d230*/  STL [R1+0x18], R25 ;  /* 0x0000181901007387 */ /* 0x0001e80000100800 */
[----:B0-----:R-:W3:Y:S04]  /*1d240*/  LDG.E.U16 R25, [R4.64] ;  /* 0x0000000404197981 */ /* 0x001ee8000c1e1500 */
[----:B---3--:R-:W-:Y:S04]  /*1d250*/  STL [R1+0x42f4], R25 ;  /* 0x0042f41901007387 */ /* 0x008fe80000100800 */
[----:B------:R0:W-:Y:S04]  /*1d260*/  STL [R1+0x14], R23 ;  /* 0x0000141701007387 */ /* 0x0001e80000100800 */
[----:B0-----:R-:W3:Y:S04]  /*1d270*/  LDG.E.U16 R23, [R2.64] ;  /* 0x0000000402177981 */ /* 0x001ee8000c1e1500 */
[----:B---3--:R0:W-:Y:S04]  /*1d280*/  STL [R1+0x42f8], R23 ;  /* 0x0042f81701007387 */ /* 0x0081e80000100800 */
[----:B------:R-:W2:Y:S04]  /*1d290*/  LDL.64 R14, [R1+0xde8] ;  /* 0x000de800010e7983 */ /* 0x000ea80000100a00 */
[----:B0-----:R-:W1:Y:S02]  /*1d2a0*/  LDL R23, [R1+0x724] ;  /* 0x0007240001177983 */ /* 0x001e640000100800 */
[----:B-1----:R-:W-:-:S02]  /*1d2b0*/  IMAD.WIDE R10, R23, 0x2, R12 ;  /* 0x00000002170a7825 */ /* 0x002fc400078e020c */
[----:B------:R-:W3:Y:S04]  /*1d2c0*/  LDL.64 R12, [R1+0xdd8] ;  /* 0x000dd800010c7983 */ /* 0x000ee80000100a00 */
[----:B----4-:R0:W-:Y:S01]  /*1d2d0*/  STL [R1+0x10], R26 ;  /* 0x0000101a01007387 */ /* 0x0101e20000100800 */
[----:B------:R-:W-:-:S03]  /*1d2e0*/  IMAD.WIDE R2, R23, 0x2, R20 ;  /* 0x0000000217027825 */ /* 0x000fc600078e0214 */
[----:B------:R1:W4:Y:S01]  /*1d2f0*/  LDG.E.U16 R20, [R10.64] ;  /* 0x000000040a147981 */ /* 0x000322000c1e1500 */
[----:B------:R-:W-:-:S03]  /*1d300*/  IMAD.WIDE R6, R23, 0x2, R18 ;  /* 0x0000000217067825 */ /* 0x000fc600078e0212 */
[----:B------:R1:W4:Y:S04]  /*1d310*/  LDG.E.U16 R2, [R2.64] ;  /* 0x0000000402027981 */ /* 0x000328000c1e1500 */
[----:B0-----:R-:W4:Y:S04]  /*1d320*/  LDL.64 R26, [R1+0xdd0] ;  /* 0x000dd000011a7983 */ /* 0x001f280000100a00 */
[----:B------:R0:W-:Y:S01]  /*1d330*/  STL [R1+0xc], R24 ;  /* 0x00000c1801007387 */ /* 0x0001e20000100800 */
[----:B--2---:R-:W-:-:S03]  /*1d340*/  IMAD.WIDE R8, R23, 0x2, R8 ;  /* 0x0000000217087825 */ /* 0x004fc600078e0208 */
[----:B-1----:R1:W2:Y:S01]  /*1d350*/  LDG.E.U16 R3, [R6.64] ;  /* 0x0000000406037981 */ /* 0x0022a2000c1e1500 */
[----:B------:R-:W-:-:S03]  /*1d360*/  IMAD.WIDE R4, R23, 0x2, R16 ;  /* 0x0000000217047825 */ /* 0x000fc600078e0210 */
[----:B------:R4:W2:Y:S04]  /*1d370*/  LDG.E.U16 R0, [R8.64] ;  /* 0x0000000408007981 */ /* 0x0008a8000c1e1500 */
[----:B0-----:R-:W2:Y:S04]  /*1d380*/  LDL.64 R24, [R1+0xdc8] ;  /* 0x000dc80001187983 */ /* 0x001ea80000100a00 */
[----:B------:R0:W-:Y:S04]  /*1d390*/  STL [R1+0x8], R28 ;  /* 0x0000081c01007387 */ /* 0x0001e80000100800 */
[----:B------:R-:W1:Y:S01]  /*1d3a0*/  LDL.64 R10, [R1+0xde0] ;  /* 0x000de000010a7983 */ /* 0x000e620000100a00 */
[----:B------:R-:W-:-:S03]  /*1d3b0*/  IMAD.WIDE R14, R23, 0x2, R14 ;  /* 0x00000002170e7825 */ /* 0x000fc600078e020e */
[----:B------:R-:W2:Y:S04]  /*1d3c0*/  LDL.64 R16, [R1+0xda8] ;  /* 0x000da80001107983 */ /* 0x000ea80000100a00 */
[----:B0-----:R-:W2:Y:S04]  /*1d3d0*/  LDL.64 R28, [R1+0xdb0] ;  /* 0x000db000011c7983 */ /* 0x001ea80000100a00 */
[----:B------:R-:W2:Y:S04]  /*1d3e0*/  LDL.64 R18, [R1+0xda0] ;  /* 0x000da00001127983 */ /* 0x000ea80000100a00 */
[----:B------:R0:W-:Y:S04]  /*1d3f0*/  STL [R1+0x4], R22 ;  /* 0x0000041601007387 */ /* 0x0001e80000100800 */
[----:B------:R0:W2:Y:S04]  /*1d400*/  LDG.E.U16 R4, [R4.64] ;  /* 0x0000000404047981 */ /* 0x0000a8000c1e1500 */
[----:B0-----:R0:W2:Y:S01]  /*1d410*/  LDG.E.U16 R5, [R14.64] ;  /* 0x000000040e057981 */ /* 0x0010a2000c1e1500 */
[----:B---3--:R-:W-:-:S04]  /*1d420*/  IMAD.WIDE R12, R23, 0x2, R12 ;  /* 0x00000002170c7825 */ /* 0x008fc800078e020c */
[----:B----4-:R-:W-:-:S06]  /*1d430*/  IMAD.WIDE R8, R23, 0x2, R26 ;  /* 0x0000000217087825 */ /* 0x010fcc00078e021a */
[----:B------:R3:W4:Y:S01]  /*1d440*/  LDG.E.U16 R8, [R8.64] ;  /* 0x0000000408087981 */ /* 0x000722000c1e1500 */
[----:B-1----:R-:W-:-:S04]  /*1d450*/  IMAD.WIDE R6, R23, 0x2, R10 ;  /* 0x0000000217067825 */ /* 0x002fc800078e020a */
[C---:B--2---:R-:W-:Y:S02]  /*1d460*/  IMAD.WIDE R10, R23.reuse, 0x2, R24 ;  /* 0x00000002170a7825 */ /* 0x044fe400078e0218 */
[----:B------:R-:W2:Y:S04]  /*1d470*/  LDL.LU R25, [R1+0x20] ;  /* 0x0000200001197983 */ /* 0x000ea80000300800 */
[----:B------:R1:W2:Y:S04]  /*1d480*/  LDG.E.U16 R6, [R6.64] ;  /* 0x0000000406067981 */ /* 0x0002a8000c1e1500 */
[----:B------:R-:W2:Y:S04]  /*1d490*/  LDL.LU R27, [R1+0x1c] ;  /* 0x00001c00011b7983 */ /* 0x000ea80000300800 */
[----:B0-----:R-:W2:Y:S04]  /*1d4a0*/  LDL.64 R14, [R1+0xdb8] ;  /* 0x000db800010e7983 */ /* 0x001ea80000100a00 */
[----:B-1----:R0:W2:Y:S04]  /*1d4b0*/  LDG.E.U16 R7, [R12.64] ;  /* 0x000000040c077981 */ /* 0x0020a8000c1e1500 */
[----:B---3--:R1:W3:Y:S04]  /*1d4c0*/  LDG.E.U16 R9, [R10.64] ;  /* 0x000000040a097981 */ /* 0x0082e8000c1e1500 */
[----:B0-----:R-:W1:Y:S01]  /*1d4d0*/  LDL.64 R12, [R1+0xdc0] ;  /* 0x000dc000010c7983 */ /* 0x001e620000100a00 */
[----:B------:R-:W-:-:S04]  /*1d4e0*/  IMAD.WIDE R16, R23, 0x2, R16 ;  /* 0x0000000217107825 */ /* 0x000fc800078e0210 */
[C---:B------:R-:W-:Y:S01]  /*1d4f0*/  IMAD.WIDE R18, R23.reuse, 0x2, R18 ;  /* 0x0000000217127825 */ /* 0x040fe200078e0212 */
[----:B------:R0:W3:Y:S04]  /*1d500*/  LDG.E.U16 R26, [R16.64] ;  /* 0x00000004101a7981 */ /* 0x0000e8000c1e1500 */
[----:B0-----:R-:W3:Y:S01]  /*1d510*/  LDL.64 R16, [R1+0xd90] ;  /* 0x000d900001107983 */ /* 0x001ee20000100a00 */
[----:B-1----:R-:W-:-:S04]  /*1d520*/  IMAD.WIDE R10, R23, 0x2, R12 ;  /* 0x00000002170a7825 */ /* 0x002fc800078e020c */
[C---:B--2---:R-:W-:Y:S01]  /*1d530*/  IMAD.WIDE R12, R23.reuse, 0x2, R14 ;  /* 0x00000002170c7825 */ /* 0x044fe200078e020e */
[----:B------:R0:W2:Y:S03]  /*1d540*/  LDG.E.U16 R21, [R10.64] ;  /* 0x000000040a157981 */ /* 0x0000a6000c1e1500 */
[C---:B------:R-:W-:Y:S01]  /*1d550*/  IMAD.WIDE R14, R23.reuse, 0x2, R28 ;  /* 0x00000002170e7825 */ /* 0x040fe200078e021c */
[----:B------:R1:W2:Y:S04]  /*1d560*/  LDG.E.U16 R22, [R12.64] ;  /* 0x000000040c167981 */ /* 0x0002a8000c1e1500 */
[----:B------:R3:W2:Y:S04]  /*1d570*/  LDG.E.U16 R24, [R14.64] ;  /* 0x000000040e187981 */ /* 0x0006a8000c1e1500 */
[----:B0-----:R-:W2:Y:S04]  /*1d580*/  LDL.64 R10, [R1+0xd98] ;  /* 0x000d9800010a7983 */ /* 0x001ea80000100a00 */
[----:B-1----:R-:W4:Y:S04]  /*1d590*/  LDL.64 R12, [R1+0xe10] ;  /* 0x000e1000010c7983 */ /* 0x002f280000100a00 */
[----:B---3--:R-:W3:Y:S04]  /*1d5a0*/  LDL.64 R14, [R1+0xe08] ;  /* 0x000e0800010e7983 */ /* 0x008ee80000100a00 */
[----:B------:R0:W3:Y:S04]  /*1d5b0*/  LDG.E.U16 R28, [R18.64] ;  /* 0x00000004121c7981 */ /* 0x0000e8000c1e1500 */
[----:B0-----:R-:W3:Y:S04]  /*1d5c0*/  LDL.64 R18, [R1+0xd88] ;  /* 0x000d880001127983 */ /* 0x001ee80000100a00 */
[----:B------:R-:W0:Y:S01]  /*1d5d0*/  S2R R29, SR_TID.X ;  /* 0x00000000001d7919 */ /* 0x000e220000002100 */
[----:B------:R-:W-:Y:S01]  /*1d5e0*/  IMAD.WIDE R16, R23, 0x2, R16 ;  /* 0x0000000217107825 */ /* 0x000fe200078e0210 */
[----:B0-----:R-:W-:-:S03]  /*1d5f0*/  LOP3.LUT R29, R29, 0xff, RZ, 0xc0, !PT ;  /* 0x000000ff1d1d7812 */ /* 0x001fc600078ec0ff */
[----:B--2---:R-:W-:-:S04]  /*1d600*/  IMAD.WIDE R10, R23, 0x2, R10 ;  /* 0x00000002170a7825 */ /* 0x004fc800078e020a */
[C---:B----4-:R-:W-:Y:S02]  /*1d610*/  IMAD.WIDE R12, R23.reuse, 0x2, R12 ;  /* 0x00000002170c7825 */ /* 0x050fe400078e020c */
[----:B------:R0:W2:Y:S02]  /*1d620*/  LDG.E.U16 R10, [R10.64] ;  /* 0x000000040a0a7981 */ /* 0x0000a4000c1e1500 */
[----:B---3--:R-:W-:-:S06]  /*1d630*/  IMAD.WIDE R14, R23, 0x2, R14 ;  /* 0x00000002170e7825 */ /* 0x008fcc00078e020e */
[----:B------:R1:W3:Y:S04]  /*1d640*/  LDG.E.U16 R14, [R14.64] ;  /* 0x000000040e0e7981 */ /* 0x0002e8000c1e1500 */
[----:B0-----:R0:W4:Y:S01]  /*1d650*/  LDG.E.U16 R11, [R12.64] ;  /* 0x000000040c0b7981 */ /* 0x001122000c1e1500 */
[----:B------:R-:W-:-:S03]  /*1d660*/  IMAD.WIDE R18, R23, 0x2, R18 ;  /* 0x0000000217127825 */ /* 0x000fc600078e0212 */
[----:B------:R-:W2:Y:S04]  /*1d670*/  LDL.LU R23, [R1+0x42f8] ;  /* 0x0042f80001177983 */ /* 0x000ea80000300800 */
[----:B0-----:R0:W2:Y:S04]  /*1d680*/  LDG.E.U16 R12, [R16.64] ;  /* 0x00000004100c7981 */ /* 0x0010a8000c1e1500 */
[----:B------:R0:W2:Y:S01]  /*1d690*/  LDG.E.U16 R13, [R18.64] ;  /* 0x00000004120d7981 */ /* 0x0000a2000c1e1500 */
[----:B-1----:R-:W-:-:S03]  /*1d6a0*/  IMAD.SHL.U32 R15, R29, 0x2, RZ ;  /* 0x000000021d0f7824 */ /* 0x002fc600078e00ff */
[----:B------:R-:W-:Y:S06]  /*1d6b0*/  BAR.SYNC.DEFER_BLOCKING 0x0 ;  /* 0x0000000000007b1d */ /* 0x000fec0000010000 */
[----:B0-----:R-:W2:Y:S04]  /*1d6c0*/  LDL.LU R17, [R1+0x14] ;  /* 0x0000140001117983 */ /* 0x001ea80000300800 */
[----:B------:R-:W2:Y:S04]  /*1d6d0*/  LDL.LU R16, [R1+0x8] ;  /* 0x0000080001107983 */ /* 0x000ea80000300800 */
        /* <DEDUP_REMOVED lines=8> */
[----:B0-----:R-:W2:Y:S04]  /*1d760*/  LDL.LU R3, [R1+0x18] ;  /* 0x0000180001037983 */ /* 0x001ea80000300800 */
[----:B------:R-:W0:Y:S02]  /*1d770*/  S2R R29, SR_TID.X ;  /* 0x00000000001d7919 */ /* 0x000e240000002100 */
[----:B0-----:R-:W-:-:S04]  /*1d780*/  LOP3.LUT R19, R29, 0xff, RZ, 0xc0, !PT ;  /* 0x000000ff1d137812 */ /* 0x001fc800078ec0ff */
[----:B------:R-:W-:-:S04]  /*1d790*/  SHF.L.U32 R29, R19, 0x1, RZ ;  /* 0x00000001131d7819 */ /* 0x000fc800000006ff */
[----:B------:R-:W-:-:S05]  /*1d7a0*/  LOP3.LUT R29, R29, 0x10, RZ, 0x3c, !PT ;  /* 0x000000101d1d7812 */ /* 0x000fca00078e3cff */
[----:B--2---:R-:W-:Y:S04]  /*1d7b0*/  STS.U16 [R29+0x40400], R3 ;  /* 0x040400031d007388 */ /* 0x004fe80000000400 */
[----:B------:R-:W-:Y:S04]  /*1d7c0*/  STS.U16 [R29+0x40600], R17 ;  /* 0x040600111d007388 */ /* 0x000fe80000000400 */
[----:B------:R0:W-:Y:S04]  /*1d7d0*/  STS.U16 [R29+0x42400], R4 ;  /* 0x042400041d007388 */ /* 0x0001e80000000400 */
[----:B0-----:R-:W2:Y:S04]  /*1d7e0*/  LDL.LU R4, [R1+0x10] ;  /* 0x0000100001047983 */ /* 0x001ea80000300800 */
[----:B------:R0:W-:Y:S04]  /*1d7f0*/  STS.U16 [R29+0x42600], R5 ;  /* 0x042600051d007388 */ /* 0x0001e80000000400 */
[----:B0-----:R-:W3:Y:S04]  /*1d800*/  LDL.LU R29, [R1+0x42ec] ;  /* 0x0042ec00011d7983 */ /* 0x001ee80000300800 */
[----:B------:R-:W0:Y:S01]  /*1d810*/  S2R R17, SR_TID.X ;  /* 0x0000000000117919 */ /* 0x000e220000002100 */
[----:B------:R-:W-:-:S04]  /*1d820*/  SHF.L.U32 R19, R19, 0x1, RZ ;  /* 0x0000000113137819 */ /* 0x000fc800000006ff */
[C---:B------:R-:W-:Y:S02]  /*1d830*/  LOP3.LUT R3, R19.reuse, 0x20, RZ, 0x3c, !PT ;  /* 0x0000002013037812 */ /* 0x040fe400078e3cff */
[----:B------:R-:W-:Y:S02]  /*1d840*/  LOP3.LUT R19, R19, 0x30, RZ, 0x3c, !PT ;  /* 0x0000003013137812 */ /* 0x000fe400078e3cff */
[----:B0-----:R-:W-:-:S04]  /*1d850*/  LOP3.LUT R17, R17, 0xff, RZ, 0xc0, !PT ;  /* 0x000000ff11117812 */ /* 0x001fc800078ec0ff */
[----:B------:R-:W-:Y:S01]  /*1d860*/  SHF.L.U32 R17, R17, 0x1, RZ ;  /* 0x0000000111117819 */ /* 0x000fe200000006ff */
[----:B--2---:R-:W-:Y:S04]  /*1d870*/  STS.U16 [R3+0x40800], R4 ;  /* 0x0408000403007388 */ /* 0x004fe80000000400 */
[----:B------:R0:W-:Y:S04]  /*1d880*/  STS.U16 [R3+0x40a00], R2 ;  /* 0x040a000203007388 */ /* 0x0001e80000000400 */
[----:B------:R-:W-:Y:S04]  /*1d890*/  STS.U16 [R3+0x42800], R6 ;  /* 0x0428000603007388 */ /* 0x000fe80000000400 */
[----:B------:R-:W-:Y:S04]  /*1d8a0*/  STS.U16 [R3+0x42a00], R7 ;  /* 0x042a000703007388 */ /* 0x000fe80000000400 */
[----:B------:R1:W-:Y:S04]  /*1d8b0*/  STS.U16 [R19+0x40c00], R16 ;  /* 0x040c001013007388 */ /* 0x0003e80000000400 */
[----:B------:R-:W-:Y:S04]  /*1d8c0*/  STS.U16 [R19+0x40e00], R18 ;  /* 0x040e001213007388 */ /* 0x000fe80000000400 */
[----:B0-----:R-:W2:Y:S01]  /*1d8d0*/  LDL R2, [R1+0xa90] ;  /* 0x000a900001027983 */ /* 0x001ea20000100800 */
[----:B-1----:R-:W-:-:S03]  /*1d8e0*/  LOP3.LUT R16, R17, 0x40, RZ, 0x3c, !PT ;  /* 0x0000004011107812 */ /* 0x002fc600078e3cff */
[----:B------:R-:W-:Y:S04]  /*1d8f0*/  STS.U16 [R19+0x42c00], R8 ;  /* 0x042c000813007388 */ /* 0x000fe80000000400 */
[----:B------:R-:W-:Y:S04]  /*1d900*/  STS.U16 [R19+0x42e00], R9 ;  /* 0x042e000913007388 */ /* 0x000fe80000000400 */
[----:B---3--:R0:W-:Y:S04]  /*1d910*/  STS.U16 [R16+0x41000], R29 ;  /* 0x0410001d10007388 */ /* 0x0081e80000000400 */
[----:B0-----:R-:W3:Y:S01]  /*1d920*/  LDL.LU R29, [R1+0x42e8] ;  /* 0x0042e800011d7983 */ /* 0x001ee20000300800 */
[----:B------:R-:W-:-:S03]  /*1d930*/  LOP3.LUT R3, R17, 0x50, RZ, 0x3c, !PT ;  /* 0x0000005011037812 */ /* 0x000fc600078e3cff */
[----:B------:R-:W-:Y:S01]  /*1d940*/  STS.U16 [R16+0x41200], R27 ;  /* 0x0412001b10007388 */ /* 0x000fe20000000400 */
[----:B------:R-:W-:-:S03]  /*1d950*/  LOP3.LUT R4, R15, 0x60, RZ, 0x3c, !PT ;  /* 0x000000600f047812 */ /* 0x000fc600078e3cff */
[----:B------:R-:W-:Y:S04]  /*1d960*/  STS.U16 [R16+0x43000], R21 ;  /* 0x0430001510007388 */ /* 0x000fe80000000400 */
[----:B------:R-:W-:Y:S04]  /*1d970*/  STS.U16 [R16+0x43200], R22 ;  /* 0x0432001610007388 */ /* 0x000fe80000000400 */
[----:B------:R-:W-:Y:S04]  /*1d980*/  STS.U16 [R3+0x41400], R25 ;  /* 0x0414001903007388 */ /* 0x000fe80000000400 */
[----:B------:R-:W-:Y:S04]  /*1d990*/  STS.U16 [R3+0x41600], R23 ;  /* 0x0416001703007388 */ /* 0x000fe80000000400 */
[----:B------:R-:W-:Y:S04]  /*1d9a0*/  STS.U16 [R3+0x43400], R24 ;  /* 0x0434001803007388 */ /* 0x000fe80000000400 */
[----:B------:R0:W-:Y:S04]  /*1d9b0*/  STS.U16 [R3+0x43600], R26 ;  /* 0x0436001a03007388 */ /* 0x0001e80000000400 */
[----:B------:R-:W-:Y:S04]  /*1d9c0*/  STS.U16 [R4+0x41800], R20 ;  /* 0x0418001404007388 */ /* 0x000fe80000000400 */
[----:B------:R-:W-:Y:S01]  /*1d9d0*/  STS.U16 [R4+0x41a00], R0 ;  /* 0x041a000004007388 */ /* 0x000fe20000000400 */
[----:B0-----:R-:W-:-:S03]  /*1d9e0*/  LOP3.LUT R3, R15, 0x70, RZ, 0x3c, !PT ;  /* 0x000000700f037812 */ /* 0x001fc600078e3cff */
[----:B------:R0:W-:Y:S04]  /*1d9f0*/  STS.U16 [R4+0x43800], R28 ;  /* 0x0438001c04007388 */ /* 0x0001e80000000400 */
[----:B------:R-:W-:Y:S04]  /*1da00*/  STS.U16 [R4+0x43a00], R10 ;  /* 0x043a000a04007388 */ /* 0x000fe80000000400 */
[----:B----4-:R-:W-:Y:S04]  /*1da10*/  STS.U16 [R3+0x41c00], R11 ;  /* 0x041c000b03007388 */ /* 0x010fe80000000400 */
[----:B------:R-:W-:Y:S04]  /*1da20*/  STS.U16 [R3+0x41e00], R14 ;  /* 0x041e000e03007388 */ /* 0x000fe80000000400 */
[----:B------:R-:W-:Y:S04]  /*1da30*/  STS.U16 [R3+0x43c00], R12 ;  /* 0x043c000c03007388 */ /* 0x000fe80000000400 */
[----:B------:R-:W-:Y:S04]  /*1da40*/  STS.U16 [R3+0x43e00], R13 ;  /* 0x043e000d03007388 */ /* 0x000fe80000000400 */
[----:B------:R-:W-:Y:S06]  /*1da50*/  BAR.SYNC.DEFER_BLOCKING 0x0 ;  /* 0x0000000000007b1d */ /* 0x000fec0000010000 */
[----:B--2---:R-:W1:Y:S04]  /*1da60*/  LDSM.16.M88.4 R4, [R2+0x40000] ;  /* 0x040000000204783b */ /* 0x004e680000000200 */
[----:B---3--:R-:W2:Y:S04]  /*1da70*/  LDSM.16.MT88.4 R16, [R29+0x2000] ;  /* 0x002000001d10783b */ /* 0x008ea80000004200 */
[----:B------:R-:W-:Y:S01]  /*1da80*/  LDSM.16.MT88.4 R8, [R29] ;  /* 0x000000001d08783b */ /* 0x000fe20000004200 */
[----:B0-----:R-:W-:-:S03]  /*1da90*/  LOP3.LUT R28, R29, 0x20, RZ, 0x3c, !PT ;  /* 0x000000201d1c7812 */ /* 0x001fc600078e3cff */
[----:B------:R-:W-:Y:S04]  /*1daa0*/  LDSM.16.MT88.4 R20, [R29+0x80] ;  /* 0x000080001d14783b */ /* 0x000fe80000004200 */
[----:B------:R-:W-:Y:S04]  /*1dab0*/  LDSM.16.MT88.4 R24, [R29+0x100] ;  /* 0x000100001d18783b */ /* 0x000fe80000004200 */
[----:B------:R-:W-:Y:S04]  /*1dac0*/  LDSM.16.MT88.4 R12, [R29+0x180] ;  /* 0x000180001d0c783b */ /* 0x000fe80000004200 */
[----:B-1----:R-:W-:Y:S04]  /*1dad0*/  STL [R1+0x42e4], R6 ;  /* 0x0042e40601007387 */ /* 0x002fe80000100800 */
[----:B------:R-:W-:Y:S01]  /*1dae0*/  STL [R1+0x42e0], R7 ;  /* 0x0042e00701007387 */ /* 0x000fe20000100800 */
[----:B--2---:R-:W-:Y:S01]  /*1daf0*/  IMAD.MOV.U32 R3, RZ, RZ, R17 ;  /* 0x000000ffff037224 */ /* 0x004fe200078e0011 */
[----:B------:R-:W-:-:S02]  /*1db00*/  MOV R2, R18 ;  /* 0x0000001200027202 */ /* 0x000fc40000000f00 */
[----:B------:R-:W-:Y:S01]  /*1db10*/  STL [R1+0x20], R16 ;  /* 0x0000201001007387 */ /* 0x000fe20000100800 */
[----:B------:R-:W-:-:S03]  /*1db20*/  MOV R0, R19 ;  /* 0x0000001300007202 */ /* 0x000fc60000000f00 */
[----:B------:R-:W0:Y:S04]  /*1db30*/  LDSM.16.MT88.4 R16, [R29+0x2080] ;  /* 0x002080001d10783b */ /* 0x000e280000004200 */
[----:B0-----:R-:W-:Y:S01]  /*1db40*/  STL [R1+0x10], R16 ;  /* 0x0000101001007387 */ /* 0x001fe20000100800 */
[----:B------:R-:W-:Y:S01]  /*1db50*/  MOV R6, R17 ;  /* 0x0000001100067202 */ /* 0x000fe20000000f00 */
[----:B------:R-:W-:Y:S02]  /*1db60*/  IMAD.MOV.U32 R7, RZ, RZ, R18 ;  /* 0x000000ffff077224 */ /* 0x000fe400078e0012 */
[----:B------:R-:W-:Y:S04]  /*1db70*/  STL [R1+0x1c], R19 ;  /* 0x00001c1301007387 */ /* 0x000fe80000100800 */
[----:B------:R-:W0:Y:S01]  /*1db80*/  LDSM.16.MT88.4 R16, [R29+0x2100] ;  /* 0x002100001d10783b */ /* 0x000e220000004200 */
[-C--:B------:R-:W-:Y:S03]  /*1db90*/  HMMA.16816.F32.BF16 R8, R8, R4.reuse, RZ ;  /* 0x000000040808723c */ /* 0x080fe600000418ff */
[----:B0-----:R-:W-:Y:S04]  /*1dba0*/  STL.64 [R1], R16 ;  /* 0x0000001001007387 */ /* 0x001fe80000100a00 */
[----:B------:R-:W-:Y:S04]  /*1dbb0*/  STL.64 [R1+0x8], R18 ;  /* 0x0000081201007387 */ /* 0x000fe80000100a00 */
[----:B------:R-:W0:Y:S01]  /*1dbc0*/  LDSM.16.MT88.4 R16, [R28] ;  /* 0x000000001c10783b */ /* 0x000e220000004200 */
[-C--:B------:R-:W-:Y:S03]  /*1dbd0*/  HMMA.16816.F32.BF16 R20, R20, R4.reuse, RZ ;  /* 0x000000041414723c */ /* 0x080fe600000418ff */
[----:B0-----:R-:W-:Y:S04]  /*1dbe0*/  STL [R1+0x429c], R16 ;  /* 0x00429c1001007387 */ /* 0x001fe80000100800 */
[----:B------:R-:W-:Y:S04]  /*1dbf0*/  STL [R1+0x4298], R17 ;  /* 0x0042981101007387 */ /* 0x000fe80000100800 */
[----:B------:R-:W-:Y:S04]  /*1dc00*/  STL [R1+0x4294], R18 ;  /* 0x0042941201007387 */ /* 0x000fe80000100800 */
[----:B------:R-:W-:Y:S04]  /*1dc10*/  STL [R1+0x4290], R19 ;  /* 0x0042901301007387 */ /* 0x000fe80000100800 */
[----:B------:R-:W-:Y:S04]  /*1dc20*/  STL.64 [R1+0x42d8], R10 ;  /* 0x0042d80a01007387 */ /* 0x000fe80000100a00 */
[----:B------:R-:W-:Y:S04]  /*1dc30*/  STL.64 [R1+0x42d0], R8 ;  /* 0x0042d00801007387 */ /* 0x000fe80000100a00 */
[----:B------:R-:W0:Y:S04]  /*1dc40*/  LDSM.16.MT88.4 R8, [R29+0x2180] ;  /* 0x002180001d08783b */ /* 0x000e280000004200 */
[----:B------:R-:W-:Y:S04]  /*1dc50*/  STL.64 [R1+0x42c8], R22 ;  /* 0x0042c81601007387 */ /* 0x000fe80000100a00 */
[----:B------:R1:W-:Y:S04]  /*1dc60*/  STL.64 [R1+0x42c0], R20 ;  /* 0x0042c01401007387 */ /* 0x0003e80000100a00 */
[----:B-1----:R-:W2:Y:S04]  /*1dc70*/  LDL.LU R20, [R1+0x20] ;  /* 0x0000200001147983 */ /* 0x002ea80000300800 */
[----:B------:R-:W-:Y:S04]  /*1dc80*/  STL [R1+0x42a0], R29 ;  /* 0x0042a01d01007387 */ /* 0x000fe80000100800 */
[----:B0-----:R-:W-:Y:S04]  /*1dc90*/  STL.64 [R1+0x40], R8 ;  /* 0x0000400801007387 */ /* 0x001fe80000100a00 */
[----:B------:R-:W-:Y:S04]  /*1dca0*/  STL.64 [R1+0x48], R10 ;  /* 0x0000480a01007387 */ /* 0x000fe80000100a00 */
[----:B------:R-:W0:Y:S01]  /*1dcb0*/  LDSM.16.MT88.4 R8, [R28+0x80] ;  /* 0x000080001c08783b */ /* 0x000e220000004200 */
[----:B------:R-:W-:Y:S01]  /*1dcc0*/  HMMA.16816.F32.BF16 R24, R24, R4, RZ ;  /* 0x000000041818723c */ /* 0x000fe200000418ff */
[----:B------:R-:W-:-:S02]  /*1dcd0*/  MOV R21, R3 ;  /* 0x0000000300157202 */ /* 0x000fc40000000f00 */
[----:B------:R-:W-:Y:S02]  /*1dce0*/  MOV R22, R2 ;  /* 0x0000000200167202 */ /* 0x000fe40000000f00 */
[----:B------:R-:W-:Y:S11]  /*1dcf0*/  MOV R23, R0 ;  /* 0x0000000000177202 */ /* 0x000ff60000000f00 */
[----:B------:R-:W-:Y:S07]  /*1dd00*/  @!UPT UIADD3 URZ, URZ, URZ, URZ ;  /* 0x0000003f3f3ff290 */ /* 0x000fee000fffe03f */
[----:B------:R-:W-:Y:S04]  /*1dd10*/  STL [R1+0x42ac], R25 ;  /* 0x0042ac1901007387 */ /* 0x000fe80000100800 */
[----:B------:R-:W-:Y:S04]  /*1dd20*/  STL [R1+0x42a8], R26 ;  /* 0x0042a81a01007387 */ /* 0x000fe80000100800 */
[----:B------:R-:W-:Y:S01]  /*1dd30*/  STL [R1+0x42a4], R27 ;  /* 0x0042a41b01007387 */ /* 0x000fe20000100800 */
[----:B0-----:R-:W-:Y:S01]  /*1dd40*/  IMAD.MOV.U32 R3, RZ, RZ, R9 ;  /* 0x000000ffff037224 */ /* 0x001fe200078e0009 */
[----:B------:R-:W-:-:S02]  /*1dd50*/  MOV R2, R10 ;  /* 0x0000000a00027202 */ /* 0x000fc40000000f00 */
[----:B------:R-:W-:Y:S01]  /*1dd60*/  STL [R1+0x30], R8 ;  /* 0x0000300801007387 */ /* 0x000fe20000100800 */
[----:B------:R-:W-:-:S03]  /*1dd70*/  MOV R0, R11 ;  /* 0x0000000b00007202 */ /* 0x000fc60000000f00 */
[----:B------:R-:W0:Y:S02]  /*1dd80*/  LDSM.16.MT88.4 R8, [R28+0x2000] ;  /* 0x002000001c08783b */ /* 0x000e240000004200 */
[----:B0-----:R-:W-:Y:S01]  /*1dd90*/  MOV R16, R8 ;  /* 0x0000000800107202 */ /* 0x001fe20000000f00 */
[----:B------:R-:W-:Y:S01]  /*1dda0*/  IMAD.MOV.U32 R17, RZ, RZ, R9 ;  /* 0x000000ffff117224 */ /* 0x000fe200078e0009 */
[----:B------:R-:W-:Y:S02]  /*1ddb0*/  MOV R18, R10 ;  /* 0x0000000a00127202 */ /* 0x000fe40000000f00 */
[----:B------:R-:W-:Y:S02]  /*1ddc0*/  MOV R19, R11 ;  /* 0x0000000b00137202 */ /* 0x000fe40000000f00 */
[----:B------:R-:W0:Y:S04]  /*1ddd0*/  LDSM.16.MT88.4 R8, [R28+0x100] ;  /* 0x000100001c08783b */ /* 0x000e280000004200 */
[----:B------:R1:W-:Y:S04]  /*1dde0*/  STL.64 [R1+0x42b8], R18 ;  /* 0x0042b81201007387 */ /* 0x0003e80000100a00 */
[----:B------:R3:W-:Y:S01]  /*1ddf0*/  STL.64 [R1+0x42b0], R16 ;  /* 0x0042b01001007387 */ /* 0x0007e20000100a00 */
[----:B-1----:R-:W-:-:S03]  /*1de00*/  IMAD.MOV.U32 R18, RZ, RZ, R7 ;  /* 0x000000ffff127224 */ /* 0x002fc600078e0007 */
[----:B---3--:R-:W3:Y:S01]  /*1de10*/  LDL.LU R16, [R1+0x10] ;  /* 0x0000100001107983 */ /* 0x008ee20000300800 */
[----:B------:R-:W-:-:S03]  /*1de20*/  MOV R17, R6 ;  /* 0x0000000600117202 */ /* 0x000fc60000000f00 */
[----:B------:R-:W2:Y:S04]  /*1de30*/  LDL.LU R6, [R1+0x42e4] ;  /* 0x0042e40001067983 */ /* 0x000ea80000300800 */
[----:B------:R-:W2:Y:S04]  /*1de40*/  LDL.LU R7, [R1+0x42e0] ;  /* 0x0042e00001077983 */ /* 0x000ea80000300800 */
[----:B------:R-:W3:Y:S01]  /*1de50*/  LDL.LU R19, [R1+0x1c] ;  /* 0x00001c0001137983 */ /* 0x000ee20000300800 */
[----:B0-----:R-:W-:Y:S01]  /*1de60*/  MOV R27, R10 ;  /* 0x0000000a001b7202 */ /* 0x001fe20000000f00 */
[----:B------:R-:W-:Y:S01]  /*1de70*/  IMAD.MOV.U32 R29, RZ, RZ, R11 ;  /* 0x000000ffff1d7224 */ /* 0x000fe200078e000b */
[----:B------:R-:W-:Y:S01]  /*1de80*/  MOV R25, R8 ;  /* 0x0000000800197202 */ /* 0x000fe20000000f00 */
[----:B------:R-:W2:Y:S01]  /*1de90*/  LDL.LU.64 R10, [R1+0x42d8] ;  /* 0x0042d800010a7983 */ /* 0x000ea20000300a00 */
[----:B------:R-:W-:-:S03]  /*1dea0*/  MOV R26, R9 ;  /* 0x00000009001a7202 */ /* 0x000fc60000000f00 */
[----:B------:R-:W2:Y:S02]  /*1deb0*/  LDL.LU.64 R8, [R1+0x42d0] ;  /* 0x0042d00001087983 */ /* 0x000ea40000300a00 */
[-C--:B--2---:R-:W-:Y:S02]  /*1dec0*/  HMMA.16816.F32.BF16 R8, R20, R6.reuse, R8 ;  /* 0x000000061408723c */ /* 0x084fe40000041808 */
[----:B------:R-:W3:Y:S04]  /*1ded0*/  LDL.LU.64 R22, [R1+0x42c8] ;  /* 0x0042c80001167983 */ /* 0x000ee80000300a00 */
[----:B------:R-:W3:Y:S11]  /*1dee0*/  LDL.LU.64 R20, [R1+0x42c0] ;  /* 0x0042c00001147983 */ /* 0x000ef60000300a00 */
[----:B------:R-:W-:Y:S06]  /*1def0*/  @!UPT UIADD3 URZ, URZ, URZ, URZ ;  /* 0x0000003f3f3ff290 */ /* 0x000fec000fffe03f */
[----:B------:R0:W-:Y:S04]  /*1df00*/  STL.64 [R1+0x150], R8 ;  /* 0x0001500801007387 */ /* 0x0001e80000100a00 */
[----:B------:R1:W-:Y:S04]  /*1df10*/  STL.64 [R1+0x158], R10 ;  /* 0x0001580a01007387 */ /* 0x0003e80000100a00 */
[----:B0-----:R-:W2:Y:S04]  /*1df20*/  LDL.LU R8, [R1] ;  /* 0x0000000001087983 */ /* 0x001ea80000300800 */
[----:B------:R-:W2:Y:S04]  /*1df30*/  LDL.LU R9, [R1+0x4] ;  /* 0x0000040001097983 */ /* 0x000ea80000300800 */
[----:B-1----:R-:W2:Y:S04]  /*1df40*/  LDL.LU R10, [R1+0x8] ;  /* 0x00000800010a7983 */ /* 0x002ea80000300800 */
[----:B------:R-:W2:Y:S01]  /*1df50*/  LDL.LU R11, [R1+0xc] ;  /* 0x00000c00010b7983 */ /* 0x000ea20000300800 */
[----:B---3--:R-:W-:Y:S03]  /*1df60*/  HMMA.16816.F32.BF16 R20, R16, R6, R20 ;  /* 0x000000061014723c */ /* 0x008fe60000041814 */
[----:B------:R-:W3:Y:S04]  /*1df70*/  LDL.LU.64 R18, [R1+0x42b8] ;  /* 0x0042b80001127983 */ /* 0x000ee80000300a00 */
[----:B------:R-:W4:Y:S11]  /*1df80*/  LDL.LU.64 R16, [R1+0x42b0] ;  /* 0x0042b00001107983 */ /* 0x000f360000300a00 */
[----:B------:R-:W-:Y:S05]  /*1df90*/  @!UPT UIADD3 URZ, URZ, URZ, URZ ;  /* 0x0000003f3f3ff290 */ /* 0x000fea000fffe03f */
[----:B------:R0:W-:Y:S04]  /*1dfa0*/  STL.64 [R1+0x140], R20 ;  /* 0x0001401401007387 */ /* 0x0001e80000100a00 */
[----:B------:R1:W-:Y:S01]  /*1dfb0*/  STL.64 [R1+0x148], R22 ;  /* 0x0001481601007387 */ /* 0x0003e20000100a00 */
[----:B0-----:R-:W-:-:S03]  /*1dfc0*/  MOV R20, R25 ;  /* 0x0000001900147202 */ /* 0x001fc60000000f00 */
[----:B------:R-:W2:Y:S01]  /*1dfd0*/  LDL.LU R25, [R1+0x42ac] ;  /* 0x0042ac0001197983 */ /* 0x000ea20000300800 */
[----:B------:R-:W-:Y:S02]  /*1dfe0*/  MOV R21, R26 ;  /* 0x0000001a00157202 */ /* 0x000fe40000000f00 */
[----:B-1----:R-:W-:Y:S01]  /*1dff0*/  MOV R22, R27 ;  /* 0x0000001b00167202 */ /* 0x002fe20000000f00 */
[----:B------:R-:W2:Y:S04]  /*1e000*/  LDL.LU R26, [R1+0x42a8] ;  /* 0x0042a800011a7983 */ /* 0x000ea80000300800 */
[----:B------:R-:W2:Y:S01]  /*1e010*/  LDL.LU R27, [R1+0x42a4] ;  /* 0x0042a400011b7983 */ /* 0x000ea20000300800 */
[----:B------:R-:W-:-:S03]  /*1e020*/  IMAD.MOV.U32 R23, RZ, RZ, R29 ;  /* 0x000000ffff177224 */ /* 0x000fc600078e001d */
[----:B------:R-:W2:Y:S04]  /*1e030*/  LDL.LU R29, [R1+0x42a0] ;  /* 0x0042a000011d7983 */ /* 0x000ea80000300800 */
[----:B------:R3:W-:Y:S04]  /*1e040*/  STL.64 [R1+0x4278], R22 ;  /* 0x0042781601007387 */ /* 0x0007e80000100a00 */
[----:B------:R4:W-:Y:S01]  /*1e050*/  STL.64 [R1+0x4270], R20 ;  /* 0x0042701401007387 */ /* 0x0009e20000100a00 */
[----:B---3--:R-:W-:Y:S01]  /*1e060*/  MOV R22, R18 ;  /* 0x0000001200167202 */ /* 0x008fe20000000f00 */
[----:B------:R-:W-:Y:S01]  /*1e070*/  IMAD.MOV.U32 R23, RZ, RZ, R19 ;  /* 0x000000ffff177224 */ /* 0x000fe200078e0013 */
[----:B----4-:R-:W-:-:S02]  /*1e080*/  MOV R20, R16 ;  /* 0x0000001000147202 */ /* 0x010fc40000000f00 */
[----:B------:R-:W3:Y:S01]  /*1e090*/  LDL.LU R16, [R1+0x429c] ;  /* 0x00429c0001107983 */ /* 0x000ee20000300800 */
[----:B------:R-:W-:-:S03]  /*1e0a0*/  MOV R21, R17 ;  /* 0x0000001100157202 */ /* 0x000fc60000000f00 */
[----:B------:R-:W3:Y:S04]  /*1e0b0*/  LDL.LU R17, [R1+0x4298] ;  /* 0x0042980001117983 */ /* 0x000ee80000300800 */
[----:B------:R-:W3:Y:S04]  /*1e0c0*/  LDL.LU R18, [R1+0x4294] ;  /* 0x0042940001127983 */ /* 0x000ee80000300800 */
[----:B------:R-:W3:Y:S04]  /*1e0d0*/  LDL.LU R19, [R1+0x4290] ;  /* 0x0042900001137983 */ /* 0x000ee80000300800 */
[----:B------:R-:W-:Y:S04]  /*1e0e0*/  STL.64 [R1+0x4288], R22 ;  /* 0x0042881601007387 */ /* 0x000fe80000100a00 */
[----:B------:R0:W-:Y:S04]  /*1e0f0*/  STL.64 [R1+0x4280], R20 ;  /* 0x0042801401007387 */ /* 0x0001e80000100a00 */
[----:B0-----:R-:W4:Y:S04]  /*1e100*/  LDL.LU R20, [R1+0x40] ;  /* 0x0000400001147983 */ /* 0x001f280000300800 */
[----:B------:R-:W4:Y:S04]  /*1e110*/  LDL.LU R21, [R1+0x44] ;  /* 0x0000440001157983 */ /* 0x000f280000300800 */
[----:B------:R-:W4:Y:S04]  /*1e120*/  LDL.LU R22, [R1+0x48] ;  /* 0x0000480001167983 */ /* 0x000f280000300800 */
[----:B------:R-:W4:Y:S01]  /*1e130*/  LDL.LU R23, [R1+0x4c] ;  /* 0x00004c0001177983 */ /* 0x000f220000300800 */
[----:B--2---:R-:W-:Y:S03]  /*1e140*/  HMMA.16816.F32.BF16 R24, R8, R6, R24 ;  /* 0x000000060818723c */ /* 0x004fe60000041818 */
[----:B------:R-:W0:Y:S05]  /*1e150*/  LDSM.16.MT88.4 R8, [R28+0x2080] ;  /* 0x002080001c08783b */ /* 0x000e2a0000004200 */
[----:B------:R-:W-:Y:S11]  /*1e160*/  HMMA.16816.F32.BF16 R12, R12, R4, RZ ;  /* 0x000000040c0c723c */ /* 0x000ff600000418ff */
[----:B------:R-:W-:Y:S04]  /*1e170*/  @!UPT UIADD3 URZ, URZ, URZ, URZ ;  /* 0x0000003f3f3ff290 */ /* 0x000fe8000fffe03f */
[----:B------:R-:W-:Y:S04]  /*1e180*/  STL.64 [R1+0x190], R24 ;  /* 0x0001901801007387 */ /* 0x000fe80000100a00 */
[----:B------:R0:W-:Y:S02]  /*1e190*/  STL.64 [R1+0x198], R26 ;  /* 0x0001981a01007387 */ /* 0x0001e40000100a00 */
[----:B0-----:R-:W-:Y:S01]  /*1e1a0*/  MOV R27, R8 ;  /* 0x00000008001b7202 */ /* 0x001fe20000000f00 */
[----:B------:R-:W-:Y:S01]  /*1e1b0*/  IMAD.MOV.U32 R24, RZ, RZ, R11 ;  /* 0x000000ffff187224 */ /* 0x000fe200078e000b */
[----:B------:R-:W-:Y:S02]  /*1e1c0*/  MOV R26, R9 ;  /* 0x00000009001a7202 */ /* 0x000fe40000000f00 */
[----:B------:R-:W-:-:S02]  /*1e1d0*/  MOV R25, R10 ;  /* 0x0000000a00197202 */ /* 0x000fc40000000f00 */
[----:B------:R-:W0:Y:S04]  /*1e1e0*/  LDSM.16.MT88.4 R8, [R28+0x180] ;  /* 0x000180001c08783b */ /* 0x000e280000004200 */
[----:B0-----:R0:W-:Y:S04]  /*1e1f0*/  STL.64 [R1+0x4268], R10 ;  /* 0x0042680a01007387 */ /* 0x0011e80000100a00 */
[----:B------:R-:W-:Y:S01]  /*1e200*/  STL.64 [R1+0x4260], R8 ;  /* 0x0042600801007387 */ /* 0x000fe20000100a00 */
[----:B0-----:R-:W-:Y:S01]  /*1e210*/  MOV R10, R25 ;  /* 0x00000019000a7202 */ /* 0x001fe20000000f00 */
[----:B------:R-:W-:Y:S01]  /*1e220*/  IMAD.MOV.U32 R11, RZ, RZ, R24 ;  /* 0x000000ffff0b7224 */ /* 0x000fe200078e0018 */
[----:B----4-:R-:W-:Y:S01]  /*1e230*/  HMMA.16816.F32.BF16 R20, R20, R6, R12 ;  /* 0x000000061414723c */ /* 0x010fe2000004180c */
[----:B------:R-:W2:Y:S11]  /*1e240*/  LDL.LU R12, [R1+0x30] ;  /* 0x00003000010c7983 */ /* 0x000eb60000300800 */
[----:B------:R-:W-:Y:S11]  /*1e250*/  @!UPT UIADD3 URZ, URZ, URZ, URZ ;  /* 0x0000003f3f3ff290 */ /* 0x000ff6000fffe03f */
[----:B------:R-:W-:Y:S04]  /*1e260*/  STL.64 [R1+0x180], R20 ;  /* 0x0001801401007387 */ /* 0x000fe80000100a00 */
[----:B------:R-:W-:Y:S04]  /*1e270*/  STL.64 [R1+0x188], R22 ;  /* 0x0001881601007387 */ /* 0x000fe80000100a00 */
[----:B------:R-:W0:Y:S01]  /*1e280*/  LDSM.16.MT88.4 R20, [R28+0x2100] ;  /* 0x002100001c14783b */ /* 0x000e220000004200 */
[----:B------:R-:W-:Y:S02]  /*1e290*/  MOV R13, R3 ;  /* 0x00000003000d7202 */ /* 0x000fe40000000f00 */
[----:B------:R-:W-:-:S02]  /*1e2a0*/  MOV R14, R2 ;  /* 0x00000002000e7202 */ /* 0x000fc40000000f00 */
[----:B0-----:R-:W-:Y:S01]  /*1e2b0*/  MOV R3, R22 ;  /* 0x0000001600037202 */ /* 0x001fe20000000f00 */
[----:B------:R-:W-:Y:S01]  /*1e2c0*/  IMAD.MOV.U32 R25, RZ, RZ, R20 ;  /* 0x000000ffff197224 */ /* 0x000fe200078e0014 */
[----:B------:R-:W-:Y:S02]  /*1e2d0*/  MOV R2, R23 ;  /* 0x0000001700027202 */ /* 0x000fe40000000f00 */
[----:B------:R-:W-:Y:S01]  /*1e2e0*/  MOV R24, R21 ;  /* 0x0000001500187202 */ /* 0x000fe20000000f00 */
[----:B------:R-:W4:Y:S04]  /*1e2f0*/  LDL.LU.64 R22, [R1+0x4288] ;  /* 0x0042880001167983 */ /* 0x000f280000300a00 */
[----:B------:R-:W4:Y:S01]  /*1e300*/  LDL.LU.64 R20, [R1+0x4280] ;  /* 0x0042800001147983 */ /* 0x000f220000300a00 */
[----:B---3--:R-:W-:Y:S01]  /*1e310*/  HMMA.16816.F32.BF16 R16, R16, R4, RZ ;  /* 0x000000041010723c */ /* 0x008fe200000418ff */
[----:B------:R-:W-:-:S02]  /*1e320*/  MOV R15, R0 ;  /* 0x00000000000f7202 */ /* 0x000fc40000000f00 */
[----:B------:R-:W-:Y:S11]  /*1e330*/  MOV R8, R27 ;  /* 0x0000001b00087202 */ /* 0x000ff60000000f00 */
[----:B------:R-:W-:Y:S10]  /*1e340*/  @!UPT UIADD3 URZ, URZ, URZ, URZ ;  /* 0x0000003f3f3ff290 */ /* 0x000ff4000fffe03f */
[----:B----4-:R-:W-:Y:S01]  /*1e350*/  HMMA.16816.F32.BF16 R16, R20, R6, R16 ;  /* 0x000000061410723c */ /* 0x010fe20000041810 */
[----:B------:R-:W3:Y:S04]  /*1e360*/  LDL.LU.64 R22, [R1+0x4278] ;  /* 0x0042780001167983 */ /* 0x000ee80000300a00 */
[----:B------:R-:W3:Y:S11]  /*1e370*/  LDL.LU.64 R20, [R1+0x4270] ;  /* 0x0042700001147983 */ /* 0x000ef60000300a00 */
[----:B------:R-:W-:Y:S07]  /*1e380*/  @!UPT UIADD3 URZ, URZ, URZ, URZ ;  /* 0x0000003f3f3ff290 */ /* 0x000fee000fffe03f */
[----:B------:R-:W-:Y:S04]  /*1e390*/  STL.64 [R1+0x170], R16 ;  /* 0x0001701001007387 */ /* 0x000fe80000100a00 */
[----:B------:R-:W-:Y:S04]  /*1e3a0*/  STL.64 [R1+0x178], R18 ;  /* 0x0001781201007387 */ /* 0x000fe80000100a00 */
[----:B------:R-:W0:Y:S01]  /*1e3b0*/  LDSM.16.MT88.4 R16, [R28+0x2180] ;  /* 0x002180001c10783b */ /* 0x000e220000004200 */
[----:B--2---:R-:W-:Y:S01]  /*1e3c0*/  HMMA.16816.F32.BF16 R12, R12, R4, RZ ;  /* 0x000000040c0c723c */ /* 0x004fe200000418ff */
[----:B------:R-:W-:Y:S11]  /*1e3d0*/  MOV R9, R26 ;  /* 0x0000001a00097202 */ /* 0x000ff60000000f00 */
[----:B------:R-:W-:Y:S11]  /*1e3e0*/  @!UPT UIADD3 URZ, URZ, URZ, URZ ;  /* 0x0000003f3f3ff290 */ /* 0x000ff6000fffe03f */
[----:B------:R-:W-:Y:S01]  /*1e3f0*/  @!UPT UIADD3 URZ, URZ, URZ, URZ ;  /* 0x0000003f3f3ff290 */ /* 0x000fe2000fffe03f */
[----:B------:R-:W-:Y:S01]  /*1e400*/  HMMA.16816.F32.BF16 R12, R8, R6, R12 ;  /* 0x00000006080c723c */ /* 0x000fe2000004180c */
[----:B0-----:R0:W-:Y:S04]  /*1e410*/  STL.64 [R1+0x4258], R18 ;  /* 0x0042581201007387 */ /* 0x0011e80000100a00 */
[----:B------:R1:W-:Y:S04]  /*1e420*/  STL.64 [R1+0x4250], R16 ;  /* 0x0042501001007387 */ /* 0x0003e80000100a00 */
[----:B------:R-:W2:Y:S04]  /*1e430*/  LDL.LU.64 R10, [R1+0x4268] ;  /* 0x00426800010a7983 */ /* 0x000ea80000300a00 */
[----:B------:R-:W2:Y:S01]  /*1e440*/  LDL.LU.64 R8, [R1+0x4260] ;  /* 0x0042600001087983 */ /* 0x000ea20000300a00 */
[----:B0-----:R-:W-:-:S02]  /*1e450*/  MOV R18, R3 ;  /* 0x0000000300127202 */ /* 0x001fc40000000f00 */
[----:B------:R-:W-:Y:S01]  /*1e460*/  MOV R19, R2 ;  /* 0x0000000200137202 */ /* 0x000fe20000000f00 */
[----:B-1----:R-:W-:Y:S01]  /*1e470*/  IMAD.MOV.U32 R16, RZ, RZ, R25 ;  /* 0x000000ffff107224 */ /* 0x002fe200078e0019 */
[----:B------:R-:W-:-:S05]  /*1e480*/  MOV R17, R24 ;  /* 0x0000001800117202 */ /* 0x000fca0000000f00 */
[----:B------:R-:W-:Y:S04]  /*1e490*/  STL.64 [R1+0x160], R12 ;  /* 0x0001600c01007387 */ /* 0x000fe80000100a00 */
[----:B------:R-:W-:Y:S01]  /*1e4a0*/  STL.64 [R1+0x168], R14 ;  /* 0x0001680e01007387 */ /* 0x000fe20000100a00 */
[----:B---3--:R-:W-:Y:S11]  /*1e4b0*/  HMMA.16816.F32.BF16 R20, R20, R4, RZ ;  /* 0x000000041414723c */ /* 0x008ff600000418ff */
[----:B------:R-:W-:Y:S11]  /*1e4c0*/  @!UPT UIADD3 URZ, URZ, URZ, URZ ;  /* 0x0000003f3f3ff290 */ /* 0x000ff6000fffe03f */
[----:B------:R-:W-:Y:S02]  /*1e4d0*/  @!UPT UIADD3 URZ, URZ, URZ, URZ ;  /* 0x0000003f3f3ff290 */ /* 0x000fe4000fffe03f */
[----:B------:R-:W-:Y:S01]  /*1e4e0*/  HMMA.16816.F32.BF16 R20, R16, R6, R20 ;  /* 0x000000061014723c */ /* 0x000fe20000041814 */
[----:B------:R-:W3:Y:S04]  /*1e4f0*/  LDL.LU.64 R18, [R1+0x4258] ;  /* 0x0042580001127983 */ /* 0x000ee80000300a00 */
[----:B------:R-:W3:Y:S01]  /*1e500*/  LDL.LU.64 R16, [R1+0x4250] ;  /* 0x0042500001107983 */ /* 0x000ee20000300a00 */
[----:B------:R-:W-:-:S05]  /*1e510*/  LOP3.LUT R0, R29, 0x40, RZ, 0x3c, !PT ;  /* 0x000000401d007812 */ /* 0x000fca00078e3cff */
[----:B------:R-:W0:Y:S04]  /*1e520*/  LDSM.16.MT88.4 R24, [R0] ;  /* 0x000000000018783b */ /* 0x000e280000004200 */
[----:B------:R-:W1:Y:S08]  /*1e530*/  LDSM.16.MT88.4 R12, [R0+0x80] ;  /* 0x00008000000c783b */ /* 0x000e700000004200 */
[----:B------:R-:W-:Y:S04]  /*1e540*/  STL.64 [R1+0x130], R20 ;  /* 0x0001301401007387 */ /* 0x000fe80000100a00 */
[----:B------:R-:W-:Y:S04]  /*1e550*/  STL.64 [R1+0x138], R22 ;  /* 0x0001381601007387 */ /* 0x000fe80000100a00 */
[----:B------:R-:W4:Y:S01]  /*1e560*/  LDSM.16.MT88.4 R20, [R0+0x2000] ;  /* 0x002000000014783b */ /* 0x000f220000004200 */
[-C--:B--2---:R-:W-:Y:S08]  /*1e570*/  HMMA.16816.F32.BF16 R8, R8, R4.reuse, RZ ;  /* 0x000000040808723c */ /* 0x084ff000000418ff */
[----:B0-----:R-:W-:Y:S01]  /*1e580*/  HMMA.16816.F32.BF16 R24, R24, R4, RZ ;  /* 0x000000041818723c */ /* 0x001fe200000418ff */
[----:B------:R-:W-:Y:S11]  /*1e590*/  LOP3.LUT R28, R29, 0x60, RZ, 0x3c, !PT ;  /* 0x000000601d1c7812 */ /* 0x000ff600078e3cff */
[----:B------:R-:W-:Y:S04]  /*1e5a0*/  @!UPT UIADD3 URZ, URZ, URZ, URZ ;  /* 0x0000003f3f3ff290 */ /* 0x000fe8000fffe03f */
[----:B---3--:R-:W-:Y:S01]  /*1e5b0*/  HMMA.16816.F32.BF16 R16, R16, R6, R8 ;  /* 0x000000061010723c */ /* 0x008fe20000041808 */
[----:B------:R-:W-:Y:S11]  /*1e5c0*/  LDSM.16.MT88.4 R8, [R0+0x2080] ;  /* 0x002080000008783b */ /* 0x000ff60000004200 */
[----:B------:R-:W-:Y:S11]  /*1e5d0*/  @!UPT UIADD3 URZ, URZ, URZ, URZ ;  /* 0x0000003f3f3ff290 */ /* 0x000ff6000fffe03f */
[----:B------:R-:W-:Y:S04]  /*1e5e0*/  STL.64 [R1+0x100], R16 ;  /* 0x0001001001007387 */ /* 0x000fe80000100a00 */
[----:B------:R1:W-:Y:S02]  /*1e5f0*/  STL.64 [R1+0x108], R18 ;  /* 0x0001081201007387 */ /* 0x0003e40000100a00 */
[----:B-1----:R-:W-:Y:S08]  /*1e600*/  HMMA.16816.F32.BF16 R16, R12, R4, RZ ;  /* 0x000000040c10723c */ /* 0x002ff000000418ff */
[----:B----4-:R-:W-:Y:S01]  /*1e610*/  HMMA.16816.F32.BF16 R12, R20, R6, R24 ;  /* 0x00000006140c723c */ /* 0x010fe20000041818 */
[----:B------:R-:W0:Y:S04]  /*1e620*/  LDSM.16.MT88.4 R24, [R0+0x100] ;  /* 0x000100000018783b */ /* 0x000e280000004200 */
[----:B------:R-:W-:Y:S11]  /*1e630*/  LDSM.16.MT88.4 R20, [R28+0x80] ;  /* 0x000080001c14783b */ /* 0x000ff60000004200 */
[----:B------:R-:W-:Y:S07]  /*1e640*/  @!UPT UIADD3 URZ, URZ, URZ, URZ ;  /* 0x0000003f3f3ff290 */ /* 0x000fee000fffe03f */
[----:B------:R-:W-:Y:S04]  /*1e650*/  STL.64 [R1+0xe0], R12 ;  /* 0x0000e00c01007387 */ /* 0x000fe80000100a00 */
[----:B------:R-:W-:Y:S04]  /*1e660*/  STL.64 [R1+0xe8], R14 ;  /* 0x0000e80e01007387 */ /* 0x000fe80000100a00 */
[----:B------:R-:W1:Y:S01]  /*1e670*/  LDSM.16.MT88.4 R12, [R0+0x180] ;  /* 0x00018000000c783b */ /* 0x000e620000004200 */
[----:B0-----:R-:W-:Y:S03]  /*1e680*/  HMMA.16816.F32.BF16 R24, R24, R4, RZ ;  /* 0x000000041818723c */ /* 0x001fe600000418ff */
[----:B------:R-:W-:Y:S05]  /*1e690*/  STL [R1+0x423c], R6 ;  /* 0x00423c0601007387 */ /* 0x000fea0000100800 */
[----:B------:R-:W-:Y:S01]  /*1e6a0*/  HMMA.16816.F32.BF16 R8, R8, R6, R16 ;  /* 0x000000060808723c */ /* 0x000fe20000041810 */
[----:B------:R0:W-:Y:S04]  /*1e6b0*/  STL [R1+0x4238], R7 ;  /* 0x0042380701007387 */ /* 0x0001e80000100800 */
[----:B------:R-:W-:Y:S11]  /*1e6c0*/  LDSM.16.MT88.4 R16, [R28+0x100] ;  /* 0x000100001c10783b */ /* 0x000ff60000004200 */
[----:B0-----:R-:W-:Y:S01]  /*1e6d0*/  IMAD.MOV.U32 R7, RZ, RZ, R26 ;  /* 0x000000ffff077224 */ /* 0x001fe200078e001a */
[----:B------:R-:W-:-:S02]  /*1e6e0*/  MOV R6, R27 ;  /* 0x0000001b00067202 */ /* 0x000fc40000000f00 */
[----:B------:R-:W-:Y:S02]  /*1e6f0*/  MOV R3, R24 ;  /* 0x0000001800037202 */ /* 0x000fe40000000f00 */
[----:B------:R-:W-:Y:S02]  /*1e700*/  MOV R2, R25 ;  /* 0x0000001900027202 */ /* 0x000fe40000000f00 */
[----:B------:R-:W0:Y:S01]  /*1e710*/  LDSM.16.MT88.4 R24, [R28+0x180] ;  /* 0x000180001c18783b */ /* 0x000e220000004200 */
[-C--:B-1----:R-:W-:Y:S03]  /*1e720*/  HMMA.16816.F32.BF16 R12, R12, R4.reuse, RZ ;  /* 0x000000040c0c723c */ /* 0x082fe600000418ff */
[----:B------:R-:W-:Y:S04]  /*1e730*/  STL.64 [R1+0xc0], R8 ;  /* 0x0000c00801007387 */ /* 0x000fe80000100a00 */
[----:B------:R-:W-:Y:S01]  /*1e740*/  STL.64 [R1+0xc8], R10 ;  /* 0x0000c80a01007387 */ /* 0x000fe20000100a00 */
[-C--:B------:R-:W-:Y:S03]  /*1e750*/  HMMA.16816.F32.BF16 R20, R20, R4.reuse, RZ ;  /* 0x000000041414723c */ /* 0x080fe600000418ff */
[----:B------:R-:W1:Y:S11]  /*1e760*/  LDSM.16.MT88.4 R8, [R28] ;  /* 0x000000001c08783b */ /* 0x000e760000004200 */
[----:B------:R-:W-:Y:S01]  /*1e770*/  @!UPT UIADD3 URZ, URZ, URZ, URZ ;  /* 0x0000003f3f3ff290 */ /* 0x000fe2000fffe03f */
[----:B------:R-:W-:Y:S04]  /*1e780*/  STL.64 [R1+0x4210], R14 ;  /* 0x0042100e01007387 */ /* 0x000fe80000100a00 */
[----:B------:R-:W-:Y:S04]  /*1e790*/  STL.64 [R1+0x4208], R12 ;  /* 0x0042080c01007387 */ /* 0x000fe80000100a00 */
[----:B------:R-:W-:Y:S04]  /*1e7a0*/  LDSM.16.MT88.4 R12, [R0+0x2100] ;  /* 0x00210000000c783b */ /* 0x000fe80000004200 */
[----:B0-----:R0:W-:Y:S04]  /*1e7b0*/  STL.64 [R1+0x4230], R26 ;  /* 0x0042301a01007387 */ /* 0x0011e80000100a00 */
[----:B------:R2:W-:Y:S04]  /*1e7c0*/  STL.64 [R1+0x4228], R24 ;  /* 0x0042281801007387 */ /* 0x0005e80000100a00 */
[----:B------:R-:W-:Y:S04]  /*1e7d0*/  STL.64 [R1+0x41d8], R22 ;  /* 0x0041d81601007387 */ /* 0x000fe80000100a00 */
[----:B------:R-:W-:Y:S04]  /*1e7e0*/  STL.64 [R1+0x41d0], R20 ;  /* 0x0041d01401007387 */ /* 0x000fe80000100a00 */
[----:B------:R-:W3:Y:S01]  /*1e7f0*/  LDSM.16.MT88.4 R20, [R0+0x2180] ;  /* 0x002180000014783b */ /* 0x000ee20000004200 */
[----:B-1----:R-:W-:Y:S01]  /*1e800*/  HMMA.16816.F32.BF16 R8, R8, R4, RZ ;  /* 0x000000040808723c */ /* 0x002fe200000418ff */
[----:B0-----:R-:W-:Y:S01]  /*1e810*/  IMAD.MOV.U32 R26, RZ, RZ, R7 ;  /* 0x000000ffff1a7224 */ /* 0x001fe200078e0007 */
[----:B------:R-:W-:-:S02]  /*1e820*/  MOV R27, R6 ;  /* 0x00000006001b7202 */ /* 0x000fc40000000f00 */
[----:B--2---:R-:W-:Y:S02]  /*1e830*/  MOV R24, R3 ;  /* 0x0000000300187202 */ /* 0x004fe40000000f00 */
[----:B------:R-:W-:Y:S02]  /*1e840*/  MOV R25, R2 ;  /* 0x0000000200197202 */ /* 0x000fe40000000f00 */
[----:B------:R-:W-:Y:S11]  /*1e850*/  HMMA.16816.F32.BF16 R16, R16, R4, RZ ;  /* 0x000000041010723c */ /* 0x000ff600000418ff */
[----:B------:R-:W-:Y:S05]  /*1e860*/  @!UPT UIADD3 URZ, URZ, URZ, URZ ;  /* 0x0000003f3f3ff290 */ /* 0x000fea000fffe03f */
[----:B------:R-:W-:Y:S01]  /*1e870*/  IMAD.MOV.U32 R7, RZ, RZ, R8 ;  /* 0x000000ffff077224 */ /* 0x000fe200078e0008 */
[----:B------:R-:W-:Y:S02]  /*1e880*/  MOV R6, R9 ;  /* 0x0000000900067202 */ /* 0x000fe40000000f00 */
[----:B------:R-:W-:Y:S02]  /*1e890*/  MOV R3, R10 ;  /* 0x0000000a00037202 */ /* 0x000fe40000000f00 */
[----:B------:R-:W-:Y:S01]  /*1e8a0*/  MOV R2, R11 ;  /* 0x0000000b00027202 */ /* 0x000fe20000000f00 */
[----:B---3--:R-:W-:Y:S01]  /*1e8b0*/  IMAD.MOV.U32 R11, RZ, RZ, R20 ;  /* 0x000000ffff0b7224 */ /* 0x008fe200078e0014 */
[----:B------:R-:W-:Y:S02]  /*1e8c0*/  MOV R10, R21 ;  /* 0x00000015000a7202 */ /* 0x000fe40000000f00 */
[----:B------:R-:W-:Y:S02]  /*1e8d0*/  MOV R9, R22 ;  /* 0x0000001600097202 */ /* 0x000fe40000000f00 */
[----:B------:R-:W-:-:S02]  /*1e8e0*/  MOV R8, R23 ;  /* 0x0000001700087202 */ /* 0x000fc40000000f00 */
[----:B------:R-:W0:Y:S04]  /*1e8f0*/  LDSM.16.MT88.4 R20, [R28+0x2000] ;  /* 0x002000001c14783b */ /* 0x000e280000004200 */
[----:B------:R-:W-:Y:S04]  /*1e900*/  STL.64 [R1+0x41c8], R18 ;  /* 0x0041c81201007387 */ /* 0x000fe80000100a00 */
[----:B------:R-:W-:Y:S04]  /*1e910*/  STL.64 [R1+0x41c0], R16 ;  /* 0x0041c01001007387 */ /* 0x000fe80000100a00 */
[----:B------:R-:W-:Y:S04]  /*1e920*/  STL.64 [R1+0x4248], R14 ;  /* 0x0042480e01007387 */ /* 0x000fe80000100a00 */
[----:B------:R-:W-:Y:S04]  /*1e930*/  STL.64 [R1+0x4240], R12 ;  /* 0x0042400c01007387 */ /* 0x000fe80000100a00 */
[----:B------:R-:W-:Y:S04]  /*1e940*/  STL [R1+0x41a8], R0 ;  /* 0x0041a80001007387 */ /* 0x000fe80000100800 */
[----:B------:R-:W1:Y:S04]  /*1e950*/  LDSM.16.MT88.4 R16, [R28+0x2080] ;  /* 0x002080001c10783b */ /* 0x000e680000004200 */
[----:B------:R-:W2:Y:S04]  /*1e960*/  LDSM.16.MT88.4 R12, [R28+0x2100] ;  /* 0x002100001c0c783b */ /* 0x000ea80000004200 */
[----:B0-----:R0:W-:Y:S04]  /*1e970*/  STL.64 [R1+0x4200], R22 ;  /* 0x0042001601007387 */ /* 0x0011e80000100a00 */
[----:B------:R3:W-:Y:S01]  /*1e980*/  STL.64 [R1+0x41f8], R20 ;  /* 0x0041f81401007387 */ /* 0x0007e20000100a00 */
[----:B0-----:R-:W-:-:S02]  /*1e990*/  MOV R22, R9 ;  /* 0x0000000900167202 */ /* 0x001fc40000000f00 */
[----:B------:R-:W-:Y:S01]  /*1e9a0*/  MOV R23, R8 ;  /* 0x0000000800177202 */ /* 0x000fe20000000f00 */
[----:B---3--:R-:W-:Y:S01]  /*1e9b0*/  IMAD.MOV.U32 R20, RZ, RZ, R11 ;  /* 0x000000ffff147224 */ /* 0x008fe200078e000b */
[----:B------:R-:W-:-:S03]  /*1e9c0*/  MOV R21, R10 ;  /* 0x0000000a00157202 */ /* 0x000fc60000000f00 */
[----:B------:R-:W-:Y:S04]  /*1e9d0*/  STL.64 [R1+0x4220], R22 ;  /* 0x0042201601007387 */ /* 0x000fe80000100a00 */
[----:B------:R0:W-:Y:S04]  /*1e9e0*/  STL.64 [R1+0x4218], R20 ;  /* 0x0042181401007387 */ /* 0x0001e80000100a00 */
[----:B------:R-:W3:Y:S04]  /*1e9f0*/  LDL R8, [R1+0xd78] ;  /* 0x000d780001087983 */ /* 0x000ee80000100800 */
[----:B-1----:R1:W-:Y:S01]  /*1ea00*/  STL.64 [R1+0x41e8], R18 ;  /* 0x0041e81201007387 */ /* 0x0023e20000100a00 */
[----:B0-----:R-:W-:Y:S01]  /*1ea10*/  IMAD.MOV.U32 R20, RZ, RZ, R24 ;  /* 0x000000ffff147224 */ /* 0x001fe200078e0018 */
[----:B------:R-:W-:Y:S01]  /*1ea20*/  MOV R21, R25 ;  /* 0x0000001900157202 */ /* 0x000fe20000000f00 */
[----:B--2---:R-:W-:Y:S01]  /*1ea30*/  IMAD.MOV.U32 R25, RZ, RZ, R12 ;  /* 0x000000ffff197224 */ /* 0x004fe200078e000c */
[----:B------:R-:W-:-:S02]  /*1ea40*/  MOV R24, R13 ;  /* 0x0000000d00187202 */ /* 0x000fc40000000f00 */
[----:B-1----:R-:W-:Y:S02]  /*1ea50*/  MOV R18, R3 ;  /* 0x0000000300127202 */ /* 0x002fe40000000f00 */
[----:B------:R-:W-:Y:S02]  /*1ea60*/  MOV R19, R2 ;  /* 0x0000000200137202 */ /* 0x000fe40000000f00 */
[----:B------:R-:W-:Y:S02]  /*1ea70*/  MOV R3, R14 ;  /* 0x0000000e00037202 */ /* 0x000fe40000000f00 */
[----:B------:R-:W-:Y:S02]  /*1ea80*/  MOV R2, R15 ;  /* 0x0000000f00027202 */ /* 0x000fe40000000f00 */
[----:B------:R-:W0:Y:S01]  /*1ea90*/  LDSM.16.MT88.4 R12, [R28+0x2180] ;  /* 0x002180001c0c783b */ /* 0x000e220000004200 */
[----:B------:R-:W-:Y:S02]  /*1eaa0*/  MOV R22, R26 ;  /* 0x0000001a00167202 */ /* 0x000fe40000000f00 */
[----:B------:R-:W-:Y:S01]  /*1eab0*/  MOV R23, R27 ;  /* 0x0000001b00177202 */ /* 0x000fe20000000f00 */
[----:B------:R1:W-:Y:S02]  /*1eac0*/  STL.64 [R1+0x41e0], R16 ;  /* 0x0041e01001007387 */ /* 0x0003e40000100a00 */
[----:B-1----:R-:W-:Y:S01]  /*1ead0*/  IMAD.MOV.U32 R16, RZ, RZ, R7 ;  /* 0x000000ffff107224 */ /* 0x002fe200078e0007 */
[----:B------:R-:W-:Y:S01]  /*1eae0*/  MOV R17, R6 ;  /* 0x0000000600117202 */ /* 0x000fe20000000f00 */
[----:B0-----:R-:W-:Y:S01]  /*1eaf0*/  IMAD.MOV.U32 R6, RZ, RZ, R12 ;  /* 0x000000ffff067224 */ /* 0x001fe200078e000c */
[----:B------:R-:W-:-:S02]  /*1eb00*/  MOV R7, R13 ;  /* 0x0000000d00077202 */ /* 0x000fc40000000f00 */
[----:B------:R-:W-:Y:S02]  /*1eb10*/  MOV R27, R14 ;  /* 0x0000000e001b7202 */ /* 0x000fe40000000f00 */
[----:B------:R-:W-:Y:S02]  /*1eb20*/  MOV R26, R15 ;  /* 0x0000000f001a7202 */ /* 0x000fe40000000f00 */
[----:B------:R-:W0:Y:S04]  /*1eb30*/  LDSM.16.MT88.4 R12, [R29+0x4000] ;  /* 0x004000001d0c783b */ /* 0x000e280000004200 */
[----:B------:R-:W-:Y:S01]  /*1eb40*/  STL [R1+0x4108], R28 ;  /* 0x0041081c01007387 */ /* 0x000fe20000100800 */
[----:B0-----:R-:W-:-:S03]  /*1eb50*/  IMAD.MOV.U32 R0, RZ, RZ, R15 ;  /* 0x000000ffff007224 */ /* 0x001fc600078e000f */
[----:B------:R-:W-:Y:S04]  /*1eb60*/  STL.64 [R1+0x80], R12 ;  /* 0x0000800c01007387 */ /* 0x000fe80000100a00 */
[----:B------:R0:W-:Y:S04]  /*1eb70*/  STL [R1+0x88], R14 ;  /* 0x0000880e01007387 */ /* 0x0001e80000100800 */
[----:B0-----:R-:W2:Y:S04]  /*1eb80*/  LDL.LU.64 R14, [R1+0x4248] ;  /* 0x00424800010e7983 */ /* 0x001ea80000300a00 */
[----:B------:R-:W2:Y:S04]  /*1eb90*/  LDL.LU.64 R12, [R1+0x4240] ;  /* 0x00424000010c7983 */ /* 0x000ea80000300a00 */
[----:B------:R-:W-:Y:S04]  /*1eba0*/  STL [R1+0x41f0], R0 ;  /* 0x0041f00001007387 */ /* 0x000fe80000100800 */
[----:B---3--:R-:W0:Y:S04]  /*1ebb0*/  LDSM.16.M88.4 R8, [R8+0x40000] ;  /* 0x040000000808783b */ /* 0x008e280000000200 */
[----:B0-----:R-:W-:Y:S04]  /*1ebc0*/  STL [R1+0x40ac], R10 ;  /* 0x0040ac0a01007387 */ /* 0x001fe80000100800 */
[----:B------:R-:W-:Y:S04]  /*1ebd0*/  STL [R1+0x40a8], R11 ;  /* 0x0040a80b01007387 */ /* 0x000fe80000100800 */
[----:B------:R0:W-:Y:S02]  /*1ebe0*/  STL.64 [R1+0x41a0], R8 ;  /* 0x0041a00801007387 */ /* 0x0001e40000100a00 */
[----:B0-----:R-:W-:-:S02]  /*1ebf0*/  MOV R8, R6 ;  /* 0x0000000600087202 */ /* 0x001fc40000000f00 */
[----:B------:R-:W2:Y:S01]  /*1ec00*/  LDL.LU R6, [R1+0x423c] ;  /* 0x00423c0001067983 */ /* 0x000ea20000300800 */
[----:B------:R-:W-:-:S03]  /*1ec10*/  MOV R9, R7 ;  /* 0x0000000700097202 */ /* 0x000fc60000000f00 */
[----:B------:R-:W2:Y:S01]  /*1ec20*/  LDL.LU R7, [R1+0x4238] ;  /* 0x0042380001077983 */ /* 0x000ea20000300800 */
[----:B------:R-:W-:Y:S01]  /*1ec30*/  MOV R10, R27 ;  /* 0x0000001b000a7202 */ /* 0x000fe20000000f00 */
[----:B------:R-:W-:-:S05]  /*1ec40*/  IMAD.MOV.U32 R11, RZ, RZ, R26 ;  /* 0x000000ffff0b7224 */ /* 0x000fca00078e001a */
[----:B------:R-:W-:Y:S04]  /*1ec50*/  STL.64 [R1+0x41b8], R10 ;  /* 0x0041b80a01007387 */ /* 0x000fe80000100a00 */
[----:B------:R0:W-:Y:S02]  /*1ec60*/  STL.64 [R1+0x41b0], R8 ;  /* 0x0041b00801007387 */ /* 0x0001e40000100a00 */
[----:B0-----:R-:W-:Y:S02]  /*1ec70*/  MOV R8, R25 ;  /* 0x0000001900087202 */ /* 0x001fe40000000f00 */
[----:B------:R-:W-:Y:S02]  /*1ec80*/  MOV R9, R24 ;  /* 0x0000001800097202 */ /* 0x000fe40000000f00 */
[----:B------:R-:W0:Y:S04]  /*1ec90*/  LDSM.16.MT88.4 R24, [R29+0x4080] ;  /* 0x004080001d18783b */ /* 0x000e280000004200 */
[----:B0-----:R-:W-:Y:S01]  /*1eca0*/  STL.64 [R1+0x70], R24 ;  /* 0x0000701801007387 */ /* 0x001fe20000100a00 */
[----:B------:R-:W-:-:S03]  /*1ecb0*/  MOV R0, R27 ;  /* 0x0000001b00007202 */ /* 0x000fc60000000f00 */
[----:B------:R0:W-:Y:S04]  /*1ecc0*/  STL [R1+0x78], R26 ;  /* 0x0000781a01007387 */ /* 0x0001e80000100800 */
[----:B0-----:R-:W3:Y:S04]  /*1ecd0*/  LDL.LU.64 R26, [R1+0x4230] ;  /* 0x00423000011a7983 */ /* 0x001ee80000300a00 */
[----:B------:R-:W3:Y:S01]  /*1ece0*/  LDL.LU.64 R24, [R1+0x4228] ;  /* 0x0042280001187983 */ /* 0x000ee20000300a00 */
[----:B--2---:R-:W-:Y:S03]  /*1ecf0*/  HMMA.16816.F32.BF16 R12, R12, R6, R20 ;  /* 0x000000060c0c723c */ /* 0x004fe60000041814 */
[----:B------:R-:W2:Y:S04]  /*1ed00*/  LDL.LU.64 R22, [R1+0x4220] ;  /* 0x0042200001167983 */ /* 0x000ea80000300a00 */
[----:B------:R-:W2:Y:S11]  /*1ed10*/  LDL.LU.64 R20, [R1+0x4218] ;  /* 0x0042180001147983 */ /* 0x000eb60000300a00 */
[----:B------:R-:W-:Y:S05]  /*1ed20*/  @!UPT UIADD3 URZ, URZ, URZ, URZ ;  /* 0x0000003f3f3ff290 */ /* 0x000fea000fffe03f */
[----:B------:R-:W-:Y:S01]  /*1ed30*/  STL.64 [R1+0xa0], R12 ;  /* 0x0000a00c01007387 */ /* 0x000fe20000100a00 */
[----:B------:R-:W-:-:S03]  /*1ed40*/  MOV R28, R15 ;  /* 0x0000000f001c7202 */ /* 0x000fc60000000f00 */
[----:B------:R0:W-:Y:S04]  /*1ed50*/  STL [R1+0xa8], R14 ;  /* 0x0000a80e01007387 */ /* 0x0001e80000100800 */
[----:B0-----:R-:W2:Y:S04]  /*1ed60*/  LDL.LU.64 R14, [R1+0x4210] ;  /* 0x00421000010e7983 */ /* 0x001ea80000300a00 */
[----:B------:R-:W2:Y:S02]  /*1ed70*/  LDL.LU.64 R12, [R1+0x4208] ;  /* 0x00420800010c7983 */ /* 0x000ea40000300a00 */
[-C--:B--2---:R-:W-:Y:S02]  /*1ed80*/  HMMA.16816.F32.BF16 R12, R20, R6.reuse, R12 ;  /* 0x00000006140c723c */ /* 0x084fe4000004180c */
[----:B------:R-:W2:Y:S04]  /*1ed90*/  LDL.LU.64 R22, [R1+0x4200] ;  /* 0x0042000001167983 */ /* 0x000ea80000300a00 */
[----:B------:R-:W2:Y:S01]  /*1eda0*/  LDL.LU.64 R20, [R1+0x41f8] ;  /* 0x0041f80001147983 */ /* 0x000ea20000300a00 */
[----:B------:R-:W-:Y:S01]  /*1edb0*/  MOV R10, R3 ;  /* 0x00000003000a7202 */ /* 0x000fe20000000f00 */
[----:B------:R-:W-:Y:S11]  /*1edc0*/  IMAD.MOV.U32 R11, RZ, RZ, R2 ;  /* 0x000000ffff0b7224 */ /* 0x000ff600078e0002 */
[----:B------:R-:W-:Y:S04]  /*1edd0*/  @!UPT UIADD3 URZ, URZ, URZ, URZ ;  /* 0x0000003f3f3ff290 */ /* 0x000fe8000fffe03f */
[----:B------:R0:W-:Y:S01]  /*1ede0*/  STL.64 [R1+0x120], R12 ;  /* 0x0001200c01007387 */ /* 0x0001e20000100a00 */
[----:B------:R-:W-:Y:S01]  /*1edf0*/  MOV R3, R14 ;  /* 0x0000000e00037202 */ /* 0x000fe20000000f00 */
[----:B------:R-:W-:Y:S01]  /*1ee00*/  IMAD.MOV.U32 R2, RZ, RZ, R15 ;  /* 0x000000ffff027224 */ /* 0x000fe200078e000f */
[----:B------:R-:W-:Y:S01]  /*1ee10*/  MOV R15, R0 ;  /* 0x00000000000f7202 */ /* 0x000fe20000000f00 */
[----:B0-----:R-:W4:Y:S04]  /*1ee20*/  LDL.LU R12, [R1+0x70] ;  /* 0x00007000010c7983 */ /* 0x001f280000300800 */
[----:B------:R-:W4:Y:S04]  /*1ee30*/  LDL.LU R13, [R1+0x74] ;  /* 0x00007400010d7983 */ /* 0x000f280000300800 */
[----:B------:R-:W4:Y:S04]  /*1ee40*/  LDL.LU R14, [R1+0x78] ;  /* 0x00007800010e7983 */ /* 0x000f280000300800 */
[----:B------:R-:W3:Y:S01]  /*1ee50*/  LDL.LU R0, [R1+0x41f0] ;  /* 0x0041f00001007983 */ /* 0x000ee20000300800 */
[-C--:B--2---:R-:W-:Y:S03]  /*1ee60*/  HMMA.16816.F32.BF16 R20, R20, R6.reuse, R16 ;  /* 0x000000061414723c */ /* 0x084fe60000041810 */
[----:B------:R-:W2:Y:S04]  /*1ee70*/  LDL.LU.64 R18, [R1+0x41e8] ;  /* 0x0041e80001127983 */ /* 0x000ea80000300a00 */
[----:B------:R-:W2:Y:S11]  /*1ee80*/  LDL.LU.64 R16, [R1+0x41e0] ;  /* 0x0041e00001107983 */ /* 0x000eb60000300a00 */
[----:B------:R-:W-:Y:S05]  /*1ee90*/  @!UPT UIADD3 URZ, URZ, URZ, URZ ;  /* 0x0000003f3f3ff290 */ /* 0x000fea000fffe03f */
[----:B------:R-:W-:Y:S04]  /*1eea0*/  STL.64 [R1+0x110], R20 ;  /* 0x0001101401007387 */ /* 0x000fe80000100a00 */
[----:B------:R0:W-:Y:S04]  /*1eeb0*/  STL.64 [R1+0x118], R22 ;  /* 0x0001181601007387 */ /* 0x0001e80000100a00 */
[----:B0-----:R-:W2:Y:S04]  /*1eec0*/  LDL.LU.64 R22, [R1+0x41d8] ;  /* 0x0041d80001167983 */ /* 0x001ea80000300a00 */
[----:B------:R-:W2:Y:S02]  /*1eed0*/  LDL.LU.64 R20, [R1+0x41d0] ;  /* 0x0041d00001147983 */ /* 0x000ea40000300a00 */
[-C--:B--2---:R-:W-:Y:S02]  /*1eee0*/  HMMA.16816.F32.BF16 R20, R16, R6.reuse, R20 ;  /* 0x000000061014723c */ /* 0x084fe40000041814 */
[----:B------:R-:W2:Y:S04]  /*1eef0*/  LDL.LU.64 R18, [R1+0x41c8] ;  /* 0x0041c80001127983 */ /* 0x000ea80000300a00 */
[----:B------:R-:W2:Y:S11]  /*1ef00*/  LDL.LU.64 R16, [R1+0x41c0] ;  /* 0x0041c00001107983 */ /* 0x000eb60000300a00 */
[----:B------:R-:W-:Y:S06]  /*1ef10*/  @!UPT UIADD3 URZ, URZ, URZ, URZ ;  /* 0x0000003f3f3ff290 */ /* 0x000fec000fffe03f */
[----:B------:R0:W-:Y:S04]  /*1ef20*/  STL.64 [R1+0xf0], R20 ;  /* 0x0000f01401007387 */ /* 0x0001e80000100a00 */
[----:B------:R1:W-:Y:S04]  /*1ef30*/  STL.64 [R1+0xf8], R22 ;  /* 0x0000f81601007387 */ /* 0x0003e80000100a00 */
[----:B0-----:R-:W4:Y:S04]  /*1ef40*/  LDL.LU R20, [R1+0x140] ;  /* 0x0001400001147983 */ /* 0x001f280000300800 */
[----:B------:R-:W4:Y:S04]  /*1ef50*/  LDL.LU R21, [R1+0x144] ;  /* 0x0001440001157983 */ /* 0x000f280000300800 */
[----:B-1----:R-:W4:Y:S04]  /*1ef60*/  LDL.LU R22, [R1+0x148] ;  /* 0x0001480001167983 */ /* 0x002f280000300800 */
[----:B------:R-:W4:Y:S01]  /*1ef70*/  LDL.LU R23, [R1+0x14c] ;  /* 0x00014c0001177983 */ /* 0x000f220000300800 */
[----:B--2---:R-:W-:Y:S03]  /*1ef80*/  HMMA.16816.F32.BF16 R16, R8, R6, R16 ;  /* 0x000000060810723c */ /* 0x004fe60000041810 */
[----:B------:R-:W2:Y:S04]  /*1ef90*/  LDL.LU.64 R10, [R1+0x41b8] ;  /* 0x0041b800010a7983 */ /* 0x000ea80000300a00 */
[----:B------:R-:W2:Y:S01]  /*1efa0*/  LDL.LU.64 R8, [R1+0x41b0] ;  /* 0x0041b00001087983 */ /* 0x000ea20000300a00 */
[----:B---3--:R-:W-:Y:S11]  /*1efb0*/  HMMA.16816.F32.BF16 R24, R24, R4, RZ ;  /* 0x000000041818723c */ /* 0x008ff600000418ff */
[----:B------:R-:W-:Y:S04]  /*1efc0*/  @!UPT UIADD3 URZ, URZ, URZ, URZ ;  /* 0x0000003f3f3ff290 */ /* 0x000fe8000fffe03f */
[----:B------:R0:W-:Y:S04]  /*1efd0*/  STL.64 [R1+0xd0], R16 ;  /* 0x0000d01001007387 */ /* 0x0001e80000100a00 */
[----:B------:R1:W-:Y:S04]  /*1efe0*/  STL.64 [R1+0xd8], R18 ;  /* 0x0000d81201007387 */ /* 0x0003e80000100a00 */
[----:B0-----:R-:W3:Y:S04]  /*1eff0*/  LDL.LU R16, [R1+0x80] ;  /* 0x0000800001107983 */ /* 0x001ee80000300800 */
[----:B------:R-:W3:Y:S01]  /*1f000*/  LDL.LU R17, [R1+0x84] ;  /* 0x0000840001117983 */ /* 0x000ee20000300800 */
[----:B-1----:R-:W-:-:S03]  /*1f010*/  MOV R19, R0 ;  /* 0x0000000000137202 */ /* 0x002fc60000000f00 */
[----:B------:R-:W3:Y:S04]  /*1f020*/  LDL.LU R18, [R1+0x88] ;  /* 0x0000880001127983 */ /* 0x000ee80000300800 */
[----:B------:R-:W3:Y:S01]  /*1f030*/  LDL.LU R0, [R1+0x41a8] ;  /* 0x0041a80001007983 */ /* 0x000ee20000300800 */
[----:B--2---:R-:W-:Y:S03]  /*1f040*/  HMMA.16816.F32.BF16 R4, R8, R6, R24 ;  /* 0x000000060804723c */ /* 0x004fe60000041818 */
[----:B------:R-:W4:Y:S04]  /*1f050*/  LDL.LU.64 R8, [R1+0x41a0] ;  /* 0x0041a00001087983 */ /* 0x000f280000300a00 */
[----:B------:R-:W3:Y:S11]  /*1f060*/  LDL.LU R24, [R1+0x150] ;  /* 0x0001500001187983 */ /* 0x000ef60000300800 */
[----:B------:R-:W-:Y:S05]  /*1f070*/  @!UPT UIADD3 URZ, URZ, URZ, URZ ;  /* 0x0000003f3f3ff290 */ /* 0x000fea000fffe03f */
[----:B------:R-:W-:Y:S04]  /*1f080*/  STL.64 [R1+0xb0], R4 ;  /* 0x0000b00401007387 */ /* 0x000fe80000100a00 */
[----:B------:R-:W-:Y:S04]  /*1f090*/  STL.64 [R1+0xb8], R6 ;  /* 0x0000b80601007387 */ /* 0x000fe80000100a00 */
[----:B------:R-:W3:Y:S04]  /*1f0a0*/  LDL.LU R25, [R1+0x154] ;  /* 0x0001540001197983 */ /* 0x000ee80000300800 */
[----:B------:R-:W3:Y:S04]  /*1f0b0*/  LDL.LU R26, [R1+0x158] ;  /* 0x00015800011a7983 */ /* 0x000ee80000300800 */
[----:B------:R-:W3:Y:S04]  /*1f0c0*/  LDL.LU R27, [R1+0x15c] ;  /* 0x00015c00011b7983 */ /* 0x000ee80000300800 */
[----:B------:R-:W0:Y:S02]  /*1f0d0*/  LDSM.16.MT88.4 R4, [R29+0x4100] ;  /* 0x004100001d04783b */ /* 0x000e240000004200 */
[----:B0-----:R-:W-:-:S02]  /*1f0e0*/  MOV R11, R6 ;  /* 0x00000006000b7202 */ /* 0x001fc40000000f00 */
[----:B------:R-:W-:Y:S01]  /*1f0f0*/  MOV R10, R7 ;  /* 0x00000007000a7202 */ /* 0x000fe20000000f00 */
[-C--:B----4-:R-:W-:Y:S08]  /*1f100*/  HMMA.16816.F32.BF16 R12, R12, R8.reuse, R20 ;  /* 0x000000080c0c723c */ /* 0x090ff00000041814 */
[----:B---3--:R-:W-:Y:S11]  /*1f110*/  HMMA.16816.F32.BF16 R16, R16, R8, R24 ;  /* 0x000000081010723c */ /* 0x008ff60000041818 */
[----:B------:R-:W-:Y:S11]  /*1f120*/  @!UPT UIADD3 URZ, URZ, URZ, URZ ;  /* 0x0000003f3f3ff290 */ /* 0x000ff6000fffe03f */
[----:B------:R-:W-:Y:S01]  /*1f130*/  @!UPT UIADD3 URZ, URZ, URZ, URZ ;  /* 0x0000003f3f3ff290 */ /* 0x000fe2000fffe03f */
[----:B------:R0:W-:Y:S02]  /*1f140*/  STL.64 [R1+0x90], R16 ;  /* 0x0000901001007387 */ /* 0x0001e40000100a00 */
[----:B0-----:R-:W-:Y:S01]  /*1f150*/  MOV R17, R4 ;  /* 0x0000000400117202 */ /* 0x001fe20000000f00 */
[----:B------:R-:W-:Y:S02]  /*1f160*/  IMAD.MOV.U32 R16, RZ, RZ, R5 ;  /* 0x000000ffff107224 */ /* 0x000fe400078e0005 */
[----:B------:R-:W0:Y:S04]  /*1f170*/  LDSM.16.MT88.4 R4, [R29+0x4180] ;  /* 0x004180001d04783b */ /* 0x000e280000004200 */
[----:B------:R-:W-:Y:S04]  /*1f180*/  STL.64 [R1+0x98], R18 ;  /* 0x0000981201007387 */ /* 0x000fe80000100a00 */
[----:B------:R-:W-:Y:S04]  /*1f190*/  STL.64 [R1+0x60], R12 ;  /* 0x0000600c01007387 */ /* 0x000fe80000100a00 */
[----:B------:R1:W-:Y:S02]  /*1f1a0*/  STL.64 [R1+0x68], R14 ;  /* 0x0000680e01007387 */ /* 0x0003e40000100a00 */
[----:B-1----:R-:W-:-:S02]  /*1f1b0*/  LOP3.LUT R15, R29, 0x20, RZ, 0x3c, !PT ;  /* 0x000000201d0f7812 */ /* 0x002fc400078e3cff */
[----:B0-----:R-:W-:Y:S01]  /*1f1c0*/  MOV R21, R4 ;  /* 0x0000000400157202 */ /* 0x001fe20000000f00 */
[----:B------:R-:W-:Y:S01]  /*1f1d0*/  IMAD.MOV.U32 R20, RZ, RZ, R5 ;  /* 0x000000ffff147224 */ /* 0x000fe200078e0005 */
[----:B------:R-:W-:Y:S02]  /*1f1e0*/  MOV R19, R6 ;  /* 0x0000000600137202 */ /* 0x000fe40000000f00 */
[----:B------:R-:W-:Y:S02]  /*1f1f0*/  MOV R18, R7 ;  /* 0x0000000700127202 */ /* 0x000fe40000000f00 */
[----:B------:R-:W0:Y:S02]  /*1f200*/  LDSM.16.MT88.4 R4, [R15+0x4000] ;  /* 0x004000000f04783b */ /* 0x000e240000004200 */
[----:B0-----:R-:W-:Y:S01]  /*1f210*/  MOV R25, R4 ;  /* 0x0000000400197202 */ /* 0x001fe20000000f00 */
[----:B------:R-:W-:Y:S01]  /*1f220*/  IMAD.MOV.U32 R24, RZ, RZ, R5 ;  /* 0x000000ffff187224 */ /* 0x000fe200078e0005 */
[----:B------:R-:W-:-:S02]  /*1f230*/  MOV R23, R6 ;  /* 0x0000000600177202 */ /* 0x000fc40000000f00 */
[----:B------:R-:W-:Y:S02]  /*1f240*/  MOV R22, R7 ;  /* 0x0000000700167202 */ /* 0x000fe40000000f00 */
[----:B------:R-:W0:Y:S02]  /*1f250*/  LDSM.16.MT88.4 R4, [R15+0x4080] ;  /* 0x004080000f04783b */ /* 0x000e240000004200 */
[----:B0-----:R-:W-:Y:S01]  /*1f260*/  MOV R26, R4 ;  /* 0x00000004001a7202 */ /* 0x001fe20000000f00 */
[----:B------:R-:W-:Y:S01]  /*1f270*/  IMAD.MOV.U32 R14, RZ, RZ, R5 ;  /* 0x000000ffff0e7224 */ /* 0x000fe200078e0005 */
[----:B------:R-:W-:Y:S02]  /*1f280*/  MOV R13, R6 ;  /* 0x00000006000d7202 */ /* 0x000fe40000000f00 */
[----:B------:R-:W-:Y:S02]  /*1f290*/  MOV R12, R7 ;  /* 0x00000007000c7202 */ /* 0x000fe40000000f00 */
[----:B------:R-:W0:Y:S04]  /*1f2a0*/  LDSM.16.MT88.4 R4, [R15+0x4100] ;  /* 0x004100000f04783b */ /* 0x000e280000004200 */
[----:B0-----:R0:W-:Y:S04]  /*1f2b0*/  STL.64 [R1+0x4128], R6 ;  /* 0x0041280601007387 */ /* 0x0011e80000100a00 */
[----:B------:R1:W-:Y:S01]  /*1f2c0*/  STL.64 [R1+0x4120], R4 ;  /* 0x0041200401007387 */ /* 0x0003e20000100a00 */
[----:B0-----:R-:W-:-:S02]  /*1f2d0*/  MOV R6, R13 ;  /* 0x0000000d00067202 */ /* 0x001fc40000000f00 */
[----:B------:R-:W-:Y:S01]  /*1f2e0*/  MOV R7, R12 ;  /* 0x0000000c00077202 */ /* 0x000fe20000000f00 */
[----:B-1----:R-:W-:Y:S02]  /*1f2f0*/  IMAD.MOV.U32 R5, RZ, RZ, R14 ;  /* 0x000000ffff057224 */ /* 0x002fe400078e000e */
[----:B------:R-:W0:Y:S01]  /*1f300*/  LDSM.16.MT88.4 R12, [R15+0x4180] ;  /* 0x004180000f0c783b */ /* 0x000e220000004200 */
[----:B------:R-:W-:-:S03]  /*1f310*/  MOV R4, R26 ;  /* 0x0000001a00047202 */ /* 0x000fc60000000f00 */
[----:B------:R1:W-:Y:S04]  /*1f320*/  STL.64 [R1+0x4148], R6 ;  /* 0x0041480601007387 */ /* 0x0003e80000100a00 */
[----:B------:R2:W-:Y:S01]  /*1f330*/  STL.64 [R1+0x4140], R4 ;  /* 0x0041400401007387 */ /* 0x0005e20000100a00 */
[----:B-1----:R-:W-:Y:S02]  /*1f340*/  MOV R6, R23 ;  /* 0x0000001700067202 */ /* 0x002fe40000000f00 */
[----:B------:R-:W-:Y:S02]  /*1f350*/  MOV R7, R22 ;  /* 0x0000001600077202 */ /* 0x000fe40000000f00 */
[----:B--2---:R-:W-:Y:S01]  /*1f360*/  MOV R4, R25 ;  /* 0x0000001900047202 */ /* 0x004fe20000000f00 */
[----:B------:R-:W-:-:S02]  /*1f370*/  IMAD.MOV.U32 R5, RZ, RZ, R24 ;  /* 0x000000ffff057224 */ /* 0x000fc400078e0018 */
[----:B------:R-:W-:Y:S04]  /*1f380*/  STL.64 [R1+0x4168], R6 ;  /* 0x0041680601007387 */ /* 0x000fe80000100a00 */
[----:B------:R-:W-:Y:S04]  /*1f390*/  STL.64 [R1+0x4160], R4 ;  /* 0x0041600401007387 */ /* 0x000fe80000100a00 */
[----:B------:R-:W-:Y:S04]  /*1f3a0*/  LDSM.16.MT88.4 R24, [R0+0x4100] ;  /* 0x004100000018783b */ /* 0x000fe80000004200 */
[----:B0-----:R-:W-:Y:S04]  /*1f3b0*/  STL.64 [R1+0x4118], R14 ;  /* 0x0041180e01007387 */ /* 0x001fe80000100a00 */
[----:B------:R0:W-:Y:S04]  /*1f3c0*/  STL.64 [R1+0x4110], R12 ;  /* 0x0041100c01007387 */ /* 0x0001e80000100a00 */
[----:B0-----:R-:W2:Y:S04]  /*1f3d0*/  LDL.LU R12, [R1+0x130] ;  /* 0x00013000010c7983 */ /* 0x001ea80000300800 */
[----:B------:R-:W2:Y:S04]  /*1f3e0*/  LDL.LU R13, [R1+0x134] ;  /* 0x00013400010d7983 */ /* 0x000ea80000300800 */
[----:B------:R-:W3:Y:S04]  /*1f3f0*/  LDL.LU R14, [R1+0x138] ;  /* 0x00013800010e7983 */ /* 0x000ee80000300800 */
[----:B------:R-:W3:Y:S01]  /*1f400*/  LDL.LU R15, [R1+0x13c] ;  /* 0x00013c00010f7983 */ /* 0x000ee20000300800 */
[----:B------:R-:W-:Y:S01]  /*1f410*/  MOV R6, R19 ;  /* 0x0000001300067202 */ /* 0x000fe20000000f00 */
[----:B------:R-:W-:Y:S01]  /*1f420*/  IMAD.MOV.U32 R5, RZ, RZ, R20 ;  /* 0x000000ffff057224 */ /* 0x000fe200078e0014 */
[----:B------:R-:W-:-:S02]  /*1f430*/  MOV R7, R18 ;  /* 0x0000001200077202 */ /* 0x000fc40000000f00 */
[----:B------:R-:W-:Y:S02]  /*1f440*/  MOV R4, R21 ;  /* 0x0000001500047202 */ /* 0x000fe40000000f00 */
[----:B------:R-:W-:Y:S04]  /*1f450*/  LDSM.16.MT88.4 R20, [R0+0x4080] ;  /* 0x004080000014783b */ /* 0x000fe80000004200 */
[----:B------:R-:W-:Y:S04]  /*1f460*/  STL.64 [R1+0x4188], R6 ;  /* 0x0041880601007387 */ /* 0x000fe80000100a00 */
[----:B------:R-:W-:Y:S04]  /*1f470*/  STL.64 [R1+0x4180], R4 ;  /* 0x0041800401007387 */ /* 0x000fe80000100a00 */
[----:B---3--:R-:W-:Y:S04]  /*1f480*/  STL.64 [R1+0x4138], R14 ;  /* 0x0041380e01007387 */ /* 0x008fe80000100a00 */
[----:B--2---:R0:W-:Y:S04]  /*1f490*/  STL.64 [R1+0x4130], R12 ;  /* 0x0041300c01007387 */ /* 0x0041e80000100a00 */
[----:B0-----:R-:W2:Y:S04]  /*1f4a0*/  LDL.LU R12, [R1+0x160] ;  /* 0x00016000010c7983 */ /* 0x001ea80000300800 */
[----:B------:R-:W2:Y:S04]  /*1f4b0*/  LDL.LU R13, [R1+0x164] ;  /* 0x00016400010d7983 */ /* 0x000ea80000300800 */
[----:B------:R-:W3:Y:S04]  /*1f4c0*/  LDL.LU R14, [R1+0x168] ;  /* 0x00016800010e7983 */ /* 0x000ee80000300800 */
[----:B------:R-:W3:Y:S04]  /*1f4d0*/  LDL.LU R15, [R1+0x16c] ;  /* 0x00016c00010f7983 */ /* 0x000ee80000300800 */
        /* <DEDUP_REMOVED lines=11> */
[----:B------:R-:W3:Y:S01]  /*1f590*/  LDL.LU R15, [R1+0x18c] ;  /* 0x00018c00010f7983 */ /* 0x000ee20000300800 */
[----:B------:R-:W-:Y:S01]  /*1f5a0*/  MOV R4, R17 ;  /* 0x0000001100047202 */ /* 0x000fe20000000f00 */
[----:B------:R-:W-:-:S02]  /*1f5b0*/  IMAD.MOV.U32 R5, RZ, RZ, R16 ;  /* 0x000000ffff057224 */ /* 0x000fc400078e0010 */
[----:B------:R-:W0:Y:S04]  /*1f5c0*/  LDSM.16.MT88.4 R16, [R0+0x4000] ;  /* 0x004000000010783b */ /* 0x000e280000004200 */
[----:B---3--:R-:W-:Y:S04]  /*1f5d0*/  STL.64 [R1+0x4198], R14 ;  /* 0x0041980e01007387 */ /* 0x008fe80000100a00 */
[----:B--2---:R1:W-:Y:S04]  /*1f5e0*/  STL.64 [R1+0x4190], R12 ;  /* 0x0041900c01007387 */ /* 0x0043e80000100a00 */
[----:B-1----:R-:W2:Y:S04]  /*1f5f0*/  LDL.LU R12, [R1+0x190] ;  /* 0x00019000010c7983 */ /* 0x002ea80000300800 */
[----:B------:R-:W2:Y:S04]  /*1f600*/  LDL.LU R13, [R1+0x194] ;  /* 0x00019400010d7983 */ /* 0x000ea80000300800 */
[----:B------:R-:W2:Y:S04]  /*1f610*/  LDL.LU R14, [R1+0x198] ;  /* 0x00019800010e7983 */ /* 0x000ea80000300800 */
[----:B------:R-:W2:Y:S01]  /*1f620*/  LDL.LU R15, [R1+0x19c] ;  /* 0x00019c00010f7983 */ /* 0x000ea20000300800 */
[----:B------:R-:W-:-:S02]  /*1f630*/  MOV R6, R11 ;  /* 0x0000000b00067202 */ /* 0x000fc40000000f00 */
[----:B------:R-:W-:Y:S01]  /*1f640*/  MOV R7, R10 ;  /* 0x0000000a00077202 */ /* 0x000fe20000000f00 */
[----:B0-----:R-:W-:Y:S04]  /*1f650*/  STL.64 [R1+0x4100], R18 ;  /* 0x0041001201007387 */ /* 0x001fe80000100a00 */
[----:B------:R0:W-:Y:S04]  /*1f660*/  STL.64 [R1+0x40f8], R16 ;  /* 0x0040f81001007387 */ /* 0x0001e80000100a00 */
[----:B0-----:R-:W3:Y:S04]  /*1f670*/  LDL.LU R16, [R1+0x100] ;  /* 0x0001000001107983 */ /* 0x001ee80000300800 */
        /* <DEDUP_REMOVED lines=9> */
[-C--:B--2---:R-:W-:Y:S03]  /*1f710*/  HMMA.16816.F32.BF16 R4, R4, R8.reuse, R12 ;  /* 0x000000080404723c */ /* 0x084fe6000004180c */
[----:B------:R-:W2:Y:S04]  /*1f720*/  LDL.LU.64 R14, [R1+0x4198] ;  /* 0x00419800010e7983 */ /* 0x000ea80000300a00 */
[----:B------:R-:W2:Y:S11]  /*1f730*/  LDL.LU.64 R12, [R1+0x4190] ;  /* 0x00419000010c7983 */ /* 0x000eb60000300a00 */
[----:B------:R-:W-:Y:S05]  /*1f740*/  @!UPT UIADD3 URZ, URZ, URZ, URZ ;  /* 0x0000003f3f3ff290 */ /* 0x000fea000fffe03f */
[----:B------:R0:W-:Y:S01]  /*1f750*/  STL.64 [R1+0x50], R4 ;  /* 0x0000500401007387 */ /* 0x0001e20000100a00 */
[----:B------:R-:W-:Y:S01]  /*1f760*/  MOV R10, R6 ;  /* 0x00000006000a7202 */ /* 0x000fe20000000f00 */
[----:B------:R-:W-:Y:S02]  /*1f770*/  IMAD.MOV.U32 R11, RZ, RZ, R7 ;  /* 0x000000ffff0b7224 */ /* 0x000fe400078e0007 */
[----:B------:R-:W2:Y:S04]  /*1f780*/  LDL.LU.64 R6, [R1+0x4188] ;  /* 0x0041880001067983 */ /* 0x000ea80000300a00 */
[----:B0-----:R-:W2:Y:S04]  /*1f790*/  LDL.LU.64 R4, [R1+0x4180] ;  /* 0x0041800001047983 */ /* 0x001ea80000300a00 */
[----:B------:R-:W-:Y:S04]  /*1f7a0*/  STL [R1+0x40c4], R10 ;  /* 0x0040c40a01007387 */ /* 0x000fe80000100800 */
[----:B------:R-:W-:Y:S01]  /*1f7b0*/  STL [R1+0x40c0], R11 ;  /* 0x0040c00b01007387 */ /* 0x000fe20000100800 */
        /* <DEDUP_REMOVED lines=24> */
[----:B--2---:R-:W-:Y:S02]  /*1f940*/  HMMA.16816.F32.BF16 R4, R4, R8, R12 ;  /* 0x000000080404723c */ /* 0x004fe4000004180c */
[----:B------:R-:W3:Y:S04]  /*1f950*/  LDL.LU.64 R14, [R1+0x4118] ;  /* 0x00411800010e7983 */ /* 0x000ee80000300a00 */
[----:B------:R-:W3:Y:S11]  /*1f960*/  LDL.LU.64 R12, [R1+0x4110] ;  /* 0x00411000010c7983 */ /* 0x000ef60000300a00 */
[----:B------:R-:W-:Y:S06]  /*1f970*/  @!UPT UIADD3 URZ, URZ, URZ, URZ ;  /* 0x0000003f3f3ff290 */ /* 0x000fec000fffe03f */
[----:B------:R0:W-:Y:S04]  /*1f980*/  STL.64 [R1+0x130], R4 ;  /* 0x0001300401007387 */ /* 0x0001e80000100a00 */
[----:B------:R1:W-:Y:S04]  /*1f990*/  STL.64 [R1+0x138], R6 ;  /* 0x0001380601007387 */ /* 0x0003e80000100a00 */
[----:B0-----:R-:W2:Y:S04]  /*1f9a0*/  LDL.LU R4, [R1+0xa0] ;  /* 0x0000a00001047983 */ /* 0x001ea80000300800 */
[----:B------:R-:W2:Y:S01]  /*1f9b0*/  LDL.LU R5, [R1+0xa4] ;  /* 0x0000a40001057983 */ /* 0x000ea20000300800 */
[----:B-1----:R-:W-:-:S03]  /*1f9c0*/  MOV R7, R28 ;  /* 0x0000001c00077202 */ /* 0x002fc60000000f00 */
[----:B------:R-:W2:Y:S04]  /*1f9d0*/  LDL.LU R6, [R1+0xa8] ;  /* 0x0000a80001067983 */ /* 0x000ea80000300800 */
[----:B------:R-:W2:Y:S01]  /*1f9e0*/  LDL.LU R28, [R1+0x4108] ;  /* 0x00410800011c7983 */ /* 0x000ea20000300800 */
[-C--:B---3--:R-:W-:Y:S03]  /*1f9f0*/  HMMA.16816.F32.BF16 R12, R12, R8.reuse, R16 ;  /* 0x000000080c0c723c */ /* 0x088fe60000041810 */
[----:B------:R-:W4:Y:S04]  /*1fa00*/  LDL.LU.64 R18, [R1+0x4100] ;  /* 0x0041000001127983 */ /* 0x000f280000300a00 */
[----:B------:R-:W4:Y:S11]  /*1fa10*/  LDL.LU.64 R16, [R1+0x40f8] ;  /* 0x0040f80001107983 */ /* 0x000f360000300a00 */
[----:B------:R-:W-:Y:S05]  /*1fa20*/  @!UPT UIADD3 URZ, URZ, URZ, URZ ;  /* 0x0000003f3f3ff290 */ /* 0x000fea000fffe03f */
[----:B------:R0:W-:Y:S04]  /*1fa30*/  STL.64 [R1+0x100], R12 ;  /* 0x0001000c01007387 */ /* 0x0001e80000100a00 */
[----:B------:R1:W-:Y:S04]  /*1fa40*/  STL.64 [R1+0x108], R14 ;  /* 0x0001080e01007387 */ /* 0x0003e80000100a00 */
[----:B0-----:R-:W3:Y:S04]  /*1fa50*/  LDL.LU R12, [R1+0xc0] ;  /* 0x0000c000010c7983 */ /* 0x001ee80000300800 */
[----:B------:R-:W3:Y:S04]  /*1fa60*/  LDL.LU R13, [R1+0xc4] ;  /* 0x0000c400010d7983 */ /* 0x000ee80000300800 */
[----:B-1----:R-:W3:Y:S04]  /*1fa70*/  LDL.LU R14, [R1+0xc8] ;  /* 0x0000c800010e7983 */ /* 0x002ee80000300800 */
[----:B------:R-:W3:Y:S01]  /*1fa80*/  LDL.LU R15, [R1+0xcc] ;  /* 0x0000cc00010f7983 */ /* 0x000ee20000300800 */
[-C--:B----4-:R-:W-:Y:S03]  /*1fa90*/  HMMA.16816.F32.BF16 R16, R16, R8.reuse, R20 ;  /* 0x000000081010723c */ /* 0x090fe60000041814 */
[----:B------:R-:W3:Y:S04]  /*1faa0*/  LDL.LU.64 R22, [R1+0x40f0] ;  /* 0x0040f00001167983 */ /* 0x000ee80000300a00 */
[----:B------:R-:W3:Y:S11]  /*1fab0*/  LDL.LU.64 R20, [R1+0x40e8] ;  /* 0x0040e80001147983 */ /* 0x000ef60000300a00 */
[----:B------:R-:W-:Y:S05]  /*1fac0*/  @!UPT UIADD3 URZ, URZ, URZ, URZ ;  /* 0x0000003f3f3ff290 */ /* 0x000fea000fffe03f */
[----:B------:R-:W-:Y:S04]  /*1fad0*/  STL.64 [R1+0xe0], R16 ;  /* 0x0000e01001007387 */ /* 0x000fe80000100a00 */
[----:B------:R-:W-:Y:S04]  /*1fae0*/  STL.64 [R1+0xe8], R18 ;  /* 0x0000e81201007387 */ /* 0x000fe80000100a00 */
[----:B--2---:R-:W0:Y:S01]  /*1faf0*/  LDSM.16.MT88.4 R16, [R28+0x4080] ;  /* 0x004080001c10783b */ /* 0x004e220000004200 */
[-C--:B------:R-:W-:Y:S03]  /*1fb00*/  HMMA.16816.F32.BF16 R4, R24, R8.reuse, R4 ;  /* 0x000000081804723c */ /* 0x080fe60000041804 */
[----:B------:R-:W-:Y:S05]  /*1fb10*/  LDSM.16.MT88.4 R24, [R0+0x4180] ;  /* 0x004180000018783b */ /* 0x000fea0000004200 */
[----:B---3--:R-:W-:Y:S01]  /*1fb20*/  HMMA.16816.F32.BF16 R12, R20, R8, R12 ;  /* 0x00000008140c723c */ /* 0x008fe2000004180c */
[----:B------:R-:W-:Y:S11]  /*1fb30*/  LDSM.16.MT88.4 R20, [R28+0x4000] ;  /* 0x004000001c14783b */ /* 0x000ff60000004200 */
[----:B------:R-:W-:Y:S11]  /*1fb40*/  @!UPT UIADD3 URZ, URZ, URZ, URZ ;  /* 0x0000003f3f3ff290 */ /* 0x000ff6000fffe03f */
[----:B------:R-:W-:Y:S04]  /*1fb50*/  STL.64 [R1+0xc0], R12 ;  /* 0x0000c00c01007387 */ /* 0x000fe80000100a00 */
[----:B------:R-:W-:Y:S04]  /*1fb60*/  STL.64 [R1+0xc8], R14 ;  /* 0x0000c80e01007387 */ /* 0x000fe80000100a00 */
[----:B------:R-:W-:Y:S04]  /*1fb70*/  STL [R1+0x4090], R0 ;  /* 0x0040900001007387 */ /* 0x000fe80000100800 */
[----:B------:R-:W-:Y:S04]  /*1fb80*/  STL.64 [R1+0xa0], R4 ;  /* 0x0000a00401007387 */ /* 0x000fe80000100a00 */
[----:B------:R-:W-:Y:S04]  /*1fb90*/  STL.64 [R1+0xa8], R6 ;  /* 0x0000a80601007387 */ /* 0x000fe80000100a00 */
[----:B0-----:R-:W-:Y:S04]  /*1fba0*/  STL.64 [R1+0x40e0], R18 ;  /* 0x0040e01201007387 */ /* 0x001fe80000100a00 */
[----:B------:R0:W-:Y:S04]  /*1fbb0*/  STL.64 [R1+0x40d8], R16 ;  /* 0x0040d81001007387 */ /* 0x0001e80000100a00 */
[----:B------:R-:W1:Y:S04]  /*1fbc0*/  LDSM.16.MT88.4 R12, [R28+0x4100] ;  /* 0x004100001c0c783b */ /* 0x000e680000004200 */
[----:B------:R-:W2:Y:S04]  /*1fbd0*/  LDSM.16.MT88.4 R4, [R28+0x4180] ;  /* 0x004180001c04783b */ /* 0x000ea80000004200 */
[----:B0-----:R-:W3:Y:S04]  /*1fbe0*/  LDL.LU R16, [R1+0x120] ;  /* 0x0001200001107983 */ /* 0x001ee80000300800 */
[----:B------:R-:W3:Y:S04]  /*1fbf0*/  LDL.LU R17, [R1+0x124] ;  /* 0x0001240001117983 */ /* 0x000ee80000300800 */
[----:B-1----:R-:W-:Y:S04]  /*1fc00*/  STL.64 [R1+0x40d0], R14 ;  /* 0x0040d00e01007387 */ /* 0x002fe80000100a00 */
[----:B------:R-:W-:Y:S04]  /*1fc10*/  STL.64 [R1+0x40c8], R12 ;  /* 0x0040c80c01007387 */ /* 0x000fe80000100a00 */
[----:B--2---:R-:W-:Y:S04]  /*1fc20*/  STL.64 [R1+0x40b8], R6 ;  /* 0x0040b80601007387 */ /* 0x004fe80000100a00 */
[----:B------:R-:W-:Y:S04]  /*1fc30*/  STL.64 [R1+0x40b0], R4 ;  /* 0x0040b00401007387 */ /* 0x000fe80000100a00 */
[----:B------:R-:W0:Y:S04]  /*1fc40*/  LDSM.16.MT88.4 R12, [R29+0x6000] ;  /* 0x006000001d0c783b */ /* 0x000e280000004200 */
[----:B------:R-:W1:Y:S01]  /*1fc50*/  LDSM.16.MT88.4 R4, [R29+0x6080] ;  /* 0x006080001d04783b */ /* 0x000e620000004200 */
[----:B------:R-:W-:-:S02]  /*1fc60*/  MOV R18, R3 ;  /* 0x0000000300127202 */ /* 0x000fc40000000f00 */
[----:B------:R-:W-:Y:S01]  /*1fc70*/  MOV R19, R2 ;  /* 0x0000000200137202 */ /* 0x000fe20000000f00 */
[----:B------:R1:W-:Y:S04]  /*1fc80*/  STL [R1+0x4094], R28 ;  /* 0x0040941c01007387 */ /* 0x0003e80000100800 */
[----:B0-----:R-:W-:Y:S01]  /*1fc90*/  STL.64 [R1+0x30], R12 ;  /* 0x0000300c01007387 */ /* 0x001fe20000100a00 */
[----:B-1----:R-:W-:Y:S01]  /*1fca0*/  IMAD.MOV.U32 R28, RZ, RZ, R4 ;  /* 0x000000ffff1c7224 */ /* 0x002fe200078e0004 */
[----:B------:R-:W-:Y:S02]  /*1fcb0*/  MOV R0, R5 ;  /* 0x0000000500007202 */ /* 0x000fe40000000f00 */
[----:B------:R-:W-:Y:S01]  /*1fcc0*/  STL.64 [R1+0x38], R14 ;  /* 0x0000380e01007387 */ /* 0x000fe20000100a00 */
[----:B------:R-:W-:-:S02]  /*1fcd0*/  MOV R3, R6 ;  /* 0x0000000600037202 */ /* 0x000fc40000000f00 */
[----:B------:R-:W-:Y:S01]  /*1fce0*/  MOV R2, R7 ;  /* 0x0000000700027202 */ /* 0x000fe20000000f00 */
[----:B------:R-:W-:Y:S04]  /*1fcf0*/  LDSM.16.MT88.4 R12, [R29+0x6180] ;  /* 0x006180001d0c783b */ /* 0x000fe80000004200 */
[----:B------:R-:W0:Y:S02]  /*1fd00*/  LDSM.16.MT88.4 R4, [R29+0x6100] ;  /* 0x006100001d04783b */ /* 0x000e240000004200 */
[----:B0-----:R-:W-:Y:S02]  /*1fd10*/  IMAD.MOV.U32 R10, RZ, RZ, R6 ;  /* 0x000000ffff0a7224 */ /* 0x001fe400078e0006 */
[----:B------:R0:W-:Y:S01]  /*1fd20*/  STL.64 [R1+0x10], R4 ;  /* 0x0000100401007387 */ /* 0x0001e20000100a00 */
[----:B------:R-:W-:-:S02]  /*1fd30*/  MOV R11, R7 ;  /* 0x00000007000b7202 */ /* 0x000fc40000000f00 */
[----:B------:R-:W-:Y:S02]  /*1fd40*/  MOV R7, R12 ;  /* 0x0000000c00077202 */ /* 0x000fe40000000f00 */
[----:B------:R-:W-:Y:S01]  /*1fd50*/  MOV R6, R13 ;  /* 0x0000000d00067202 */ /* 0x000fe20000000f00 */
[----:B0-----:R-:W-:Y:S01]  /*1fd60*/  IMAD.MOV.U32 R5, RZ, RZ, R14 ;  /* 0x000000ffff057224 */ /* 0x001fe200078e000e */
[----:B------:R-:W-:Y:S02]  /*1fd70*/  MOV R4, R15 ;  /* 0x0000000f00047202 */ /* 0x000fe40000000f00 */
[----:B---3--:R-:W-:Y:S01]  /*1fd80*/  HMMA.16816.F32.BF16 R12, R24, R8, R16 ;  /* 0x00000008180c723c */ /* 0x008fe20000041810 */
[----:B------:R-:W2:Y:S06]  /*1fd90*/  LDL.LU R16, [R1+0x110] ;  /* 0x0001100001107983 */ /* 0x000eac0000300800 */
[----:B------:R-:W-:Y:S01]  /*1fda0*/  IMAD.MOV.U32 R26, RZ, RZ, R5 ;  /* 0x000000ffff1a7224 */ /* 0x000fe200078e0005 */
[----:B------:R-:W-:-:S02]  /*1fdb0*/  MOV R27, R4 ;  /* 0x00000004001b7202 */ /* 0x000fc40000000f00 */
[----:B------:R-:W-:Y:S02]  /*1fdc0*/  MOV R24, R7 ;  /* 0x0000000700187202 */ /* 0x000fe40000000f00 */
[----:B------:R-:W-:-:S11]  /*1fdd0*/  MOV R25, R6 ;  /* 0x0000000600197202 */ /* 0x000fd60000000f00 */
[----:B------:R0:W-:Y:S04]  /*1fde0*/  STL.64 [R1+0x80], R12 ;  /* 0x0000800c01007387 */ /* 0x0001e80000100a00 */
[----:B------:R1:W-:Y:S04]  /*1fdf0*/  STL.64 [R1+0x88], R14 ;  /* 0x0000880e01007387 */ /* 0x0003e80000100a00 */
[----:B------:R-:W2:Y:S04]  /*1fe00*/  LDL.LU R17, [R1+0x114] ;  /* 0x0001140001117983 */ /* 0x000ea80000300800 */
[----:B------:R-:W2:Y:S04]  /*1fe10*/  LDL.LU R18, [R1+0x118] ;  /* 0x0001180001127983 */ /* 0x000ea80000300800 */
[----:B------:R-:W2:Y:S04]  /*1fe20*/  LDL.LU R19, [R1+0x11c] ;  /* 0x00011c0001137983 */ /* 0x000ea80000300800 */
[----:B0-----:R-:W3:Y:S04]  /*1fe30*/  LDL.LU R12, [R1+0xf0] ;  /* 0x0000f000010c7983 */ /* 0x001ee80000300800 */
[----:B------:R-:W3:Y:S04]  /*1fe40*/  LDL.LU R13, [R1+0xf4] ;  /* 0x0000f400010d7983 */ /* 0x000ee80000300800 */
[----:B-1----:R-:W3:Y:S04]  /*1fe50*/  LDL.LU R14, [R1+0xf8] ;  /* 0x0000f800010e7983 */ /* 0x002ee80000300800 */
[----:B------:R-:W3:Y:S04]  /*1fe60*/  LDL.LU R15, [R1+0xfc] ;  /* 0x0000fc00010f7983 */ /* 0x000ee80000300800 */
[----:B------:R-:W4:Y:S04]  /*1fe70*/  LDL.LU R4, [R1+0xd0] ;  /* 0x0000d00001047983 */ /* 0x000f280000300800 */
[----:B------:R-:W4:Y:S04]  /*1fe80*/  LDL.LU R5, [R1+0xd4] ;  /* 0x0000d40001057983 */ /* 0x000f280000300800 */
[----:B------:R-:W4:Y:S04]  /*1fe90*/  LDL.LU R6, [R1+0xd8] ;  /* 0x0000d80001067983 */ /* 0x000f280000300800 */
[----:B------:R-:W4:Y:S04]  /*1fea0*/  LDL.LU R7, [R1+0xdc] ;  /* 0x0000dc0001077983 */ /* 0x000f280000300800 */
[----:B------:R-:W-:Y:S04]  /*1feb0*/  STL.64 [R1+0x4068], R26 ;  /* 0x0040681a01007387 */ /* 0x000fe80000100a00 */
[----:B------:R0:W-:Y:S04]  /*1fec0*/  STL.64 [R1+0x4060], R24 ;  /* 0x0040601801007387 */ /* 0x0001e80000100a00 */
[----:B0-----:R-:W2:Y:S04]  /*1fed0*/  LDL.LU R24, [R1+0x60] ;  /* 0x0000600001187983 */ /* 0x001ea80000300800 */
[----:B------:R-:W2:Y:S04]  /*1fee0*/  LDL.LU R25, [R1+0x64] ;  /* 0x0000640001197983 */ /* 0x000ea80000300800 */
[----:B------:R-:W2:Y:S04]  /*1fef0*/  LDL.LU R26, [R1+0x68] ;  /* 0x00006800011a7983 */ /* 0x000ea80000300800 */
[----:B------:R-:W2:Y:S04]  /*1ff00*/  LDL.LU R27, [R1+0x6c] ;  /* 0x00006c00011b7983 */ /* 0x000ea80000300800 */
[----:B--2---:R-:W-:Y:S04]  /*1ff10*/  STL.64 [R1+0x4078], R26 ;  /* 0x0040781a01007387 */ /* 0x004fe80000100a00 */
[----:B------:R0:W-:Y:S04]  /*1ff20*/  STL.64 [R1+0x4070], R24 ;  /* 0x0040701801007387 */ /* 0x0001e80000100a00 */
[----:B0-----:R-:W2:Y:S04]  /*1ff30*/  LDL.LU R24, [R1+0x30] ;  /* 0x0000300001187983 */ /* 0x001ea80000300800 */
[----:B------:R-:W2:Y:S04]  /*1ff40*/  LDL.LU R25, [R1+0x34] ;  /* 0x0000340001197983 */ /* 0x000ea80000300800 */
[----:B------:R-:W2:Y:S04]  /*1ff50*/  LDL.LU R26, [R1+0x38] ;  /* 0x00003800011a7983 */ /* 0x000ea80000300800 */
[----:B------:R-:W2:Y:S01]  /*1ff60*/  LDL.LU R27, [R1+0x3c] ;  /* 0x00003c00011b7983 */ /* 0x000ea20000300800 */
[-C--:B------:R-:W-:Y:S03]  /*1ff70*/  HMMA.16816.F32.BF16 R20, R20, R8.reuse, R16 ;  /* 0x000000081414723c */ /* 0x080fe60000041810 */
[----:B--2---:R-:W-:Y:S04]  /*1ff80*/  STL.64 [R1+0x40a0], R26 ;  /* 0x0040a01a01007387 */ /* 0x004fe80000100a00 */
[----:B------:R0:W-:Y:S04]  /*1ff90*/  STL.64 [R1+0x4098], R24 ;  /* 0x0040981801007387 */ /* 0x0001e80000100a00 */
[----:B0-----:R-:W2:Y:S04]  /*1ffa0*/  LDL.LU R24, [R1+0xb0] ;  /* 0x0000b00001187983 */ /* 0x001ea80000300800 */
[----:B------:R-:W2:Y:S04]  /*1ffb0*/  LDL.LU R25, [R1+0xb4] ;  /* 0x0000b40001197983 */ /* 0x000ea80000300800 */
[----:B------:R-:W2:Y:S04]  /*1ffc0*/  LDL.LU R26, [R1+0xb8] ;  /* 0x0000b800011a7983 */ /* 0x000ea80000300800 */
[----:B------:R-:W2:Y:S04]  /*1ffd0*/  LDL.LU R27, [R1+0xbc] ;  /* 0x0000bc00011b7983 */ /* 0x000ea80000300800 */
[----:B------:R-:W3:Y:S04]  /*1ffe0*/  LDL.LU.64 R18, [R1+0x40e0] ;  /* 0x0040e00001127983 */ /* 0x000ee80000300a00 */
[----:B------:R-:W3:Y:S04]  /*1fff0*/  LDL.LU.64 R16, [R1+0x40d8] ;  /* 0x0040d80001107983 */ /* 0x000ee80000300a00 */
[----:B------:R0:W-:Y:S04]  /*20000*/  STL.64 [R1+0x70], R20 ;  /* 0x0000701401007387 */ /* 0x0001e80000100a00 */
[----:B------:R1:W-:Y:S04]  /*20010*/  STL.64 [R1+0x78], R22 ;  /* 0x0000781601007387 */ /* 0x0003e80000100a00 */
[----:B0-----:R-:W2:Y:S04]  /*20020*/  LDL.LU R20, [R1+0x40] ;  /* 0x0000400001147983 */ /* 0x001ea80000300800 */
[----:B------:R-:W2:Y:S04]  /*20030*/  LDL.LU R21, [R1+0x44] ;  /* 0x0000440001157983 */ /* 0x000ea80000300800 */
[----:B-1----:R-:W2:Y:S04]  /*20040*/  LDL.LU R22, [R1+0x48] ;  /* 0x0000480001167983 */ /* 0x002ea80000300800 */
[----:B------:R-:W2:Y:S01]  /*20050*/  LDL.LU R23, [R1+0x4c] ;  /* 0x00004c0001177983 */ /* 0x000ea20000300800 */
[----:B---3--:R-:W-:Y:S03]  /*20060*/  HMMA.16816.F32.BF16 R16, R16, R8, R12 ;  /* 0x000000081010723c */ /* 0x008fe6000004180c */
[----:B--2---:R-:W-:Y:S04]  /*20070*/  STL.64 [R1+0x4088], R22 ;  /* 0x0040881601007387 */ /* 0x004fe80000100a00 */
[----:B------:R0:W-:Y:S04]  /*20080*/  STL.64 [R1+0x4080], R20 ;  /* 0x0040801401007387 */ /* 0x0001e80000100a00 */
[----:B0-----:R-:W2:Y:S04]  /*20090*/  LDL.LU R20, [R1+0x90] ;  /* 0x0000900001147983 */ /* 0x001ea80000300800 */
[----:B------:R-:W2:Y:S04]  /*200a0*/  LDL.LU R21, [R1+0x94] ;  /* 0x0000940001157983 */ /* 0x000ea80000300800 */
[----:B------:R-:W2:Y:S04]  /*200b0*/  LDL.LU R22, [R1+0x98] ;  /* 0x0000980001167983 */ /* 0x000ea80000300800 */
[----:B------:R-:W2:Y:S04]  /*200c0*/  LDL.LU R23, [R1+0x9c] ;  /* 0x00009c0001177983 */ /* 0x000ea80000300800 */
[----:B------:R-:W4:Y:S04]  /*200d0*/  LDL.LU.64 R14, [R1+0x40d0] ;  /* 0x0040d000010e7983 */ /* 0x000f280000300a00 */
[----:B------:R-:W4:Y:S04]  /*200e0*/  LDL.LU.64 R12, [R1+0x40c8] ;  /* 0x0040c800010c7983 */ /* 0x000f280000300a00 */
[----:B------:R0:W-:Y:S04]  /*200f0*/  STL.64 [R1+0x120], R16 ;  /* 0x0001201001007387 */ /* 0x0001e80000100a00 */
[----:B------:R1:W-:Y:S04]  /*20100*/  STL.64 [R1+0x128], R18 ;  /* 0x0001281201007387 */ /* 0x0003e80000100a00 */
[----:B0-----:R-:W3:Y:S04]  /*20110*/  LDL.LU R16, [R1+0x10] ;  /* 0x0000100001107983 */ /* 0x001ee80000300800 */
[----:B------:R-:W3:Y:S01]  /*20120*/  LDL.LU R17, [R1+0x14] ;  /* 0x0000140001117983 */ /* 0x000ee20000300800 */
[----:B-1----:R-:W-:-:S02]  /*20130*/  MOV R18, R10 ;  /* 0x0000000a00127202 */ /* 0x002fc40000000f00 */
[----:B------:R-:W-:Y:S01]  /*20140*/  MOV R19, R11 ;  /* 0x0000000b00137202 */ /* 0x000fe20000000f00 */
[----:B------:R-:W2:Y:S04]  /*20150*/  LDL.LU R10, [R1+0x40c4] ;  /* 0x0040c400010a7983 */ /* 0x000ea80000300800 */
[----:B------:R-:W2:Y:S01]  /*20160*/  LDL.LU R11, [R1+0x40c0] ;  /* 0x0040c000010b7983 */ /* 0x000ea20000300800 */
[----:B----4-:R-:W-:Y:S03]  /*20170*/  HMMA.16816.F32.BF16 R12, R12, R8, R4 ;  /* 0x000000080c0c723c */ /* 0x010fe60000041804 */
[----:B------:R-:W4:Y:S04]  /*20180*/  LDL.LU.64 R6, [R1+0x40b8] ;  /* 0x0040b80001067983 */ /* 0x000f280000300a00 */
[----:B------:R-:W4:Y:S11]  /*20190*/  LDL.LU.64 R4, [R1+0x40b0] ;  /* 0x0040b00001047983 */ /* 0x000f360000300a00 */
[----:B------:R-:W-:Y:S05]  /*201a0*/  @!UPT UIADD3 URZ, URZ, URZ, URZ ;  /* 0x0000003f3f3ff290 */ /* 0x000fea000fffe03f */
[----:B------:R0:W-:Y:S04]  /*201b0*/  STL.64 [R1+0x110], R12 ;  /* 0x0001100c01007387 */ /* 0x0001e80000100a00 */
[----:B------:R2:W-:Y:S04]  /*201c0*/  STL.64 [R1+0x118], R14 ;  /* 0x0001180e01007387 */ /* 0x0005e80000100a00 */
[----:B0-----:R-:W3:Y:S04]  /*201d0*/  LDL.LU R12, [R1+0x50] ;  /* 0x00005000010c7983 */ /* 0x001ee80000300800 */
[----:B------:R-:W3:Y:S01]  /*201e0*/  LDL.LU R13, [R1+0x54] ;  /* 0x00005400010d7983 */ /* 0x000ee20000300800 */
[----:B--2---:R-:W-:Y:S01]  /*201f0*/  IMAD.MOV.U32 R14, RZ, RZ, R10 ;  /* 0x000000ffff0e7224 */ /* 0x004fe200078e000a */
[----:B------:R-:W-:-:S02]  /*20200*/  MOV R15, R11 ;  /* 0x0000000b000f7202 */ /* 0x000fc40000000f00 */
[----:B------:R-:W2:Y:S04]  /*20210*/  LDL.LU R10, [R1+0x40ac] ;  /* 0x0040ac00010a7983 */ /* 0x000ea80000300800 */
[----:B------:R-:W2:Y:S01]  /*20220*/  LDL.LU R11, [R1+0x40a8] ;  /* 0x0040a800010b7983 */ /* 0x000ea20000300800 */
[----:B----4-:R-:W-:Y:S03]  /*20230*/  HMMA.16816.F32.BF16 R4, R4, R8, R24 ;  /* 0x000000080404723c */ /* 0x010fe60000041818 */
[----:B------:R-:W2:Y:S04]  /*20240*/  LDL.LU.64 R26, [R1+0x40a0] ;  /* 0x0040a000011a7983 */ /* 0x000ea80000300a00 */
[----:B------:R-:W2:Y:S11]  /*20250*/  LDL.LU.64 R24, [R1+0x4098] ;  /* 0x0040980001187983 */ /* 0x000eb60000300a00 */
[----:B------:R-:W-:Y:S05]  /*20260*/  @!UPT UIADD3 URZ, URZ, URZ, URZ ;  /* 0x0000003f3f3ff290 */ /* 0x000fea000fffe03f */
[----:B------:R0:W-:Y:S04]  /*20270*/  STL.64 [R1+0xf0], R4 ;  /* 0x0000f00401007387 */ /* 0x0001e80000100a00 */
[----:B------:R-:W-:Y:S01]  /*20280*/  STL.64 [R1+0xf8], R6 ;  /* 0x0000f80601007387 */ /* 0x000fe20000100a00 */
[----:B0-----:R-:W-:-:S03]  /*20290*/  MOV R4, R28 ;  /* 0x0000001c00047202 */ /* 0x001fc60000000f00 */
[----:B------:R-:W4:Y:S01]  /*202a0*/  LDL.LU R28, [R1+0x4094] ;  /* 0x00409400011c7983 */ /* 0x000f220000300800 */
[----:B------:R-:W-:-:S03]  /*202b0*/  MOV R5, R0 ;  /* 0x0000000000057202 */ /* 0x000fc60000000f00 */
[----:B------:R-:W3:Y:S01]  /*202c0*/  LDL.LU R0, [R1+0x4090] ;  /* 0x0040900001007983 */ /* 0x000ee20000300800 */
[----:B--2---:R-:W-:Y:S03]  /*202d0*/  HMMA.16816.F32.BF16 R24, R24, R10, R20 ;  /* 0x0000000a1818723c */ /* 0x004fe60000041814 */
[----:B------:R-:W2:Y:S04]  /*202e0*/  LDL.LU.64 R22, [R1+0x4088] ;  /* 0x0040880001167983 */ /* 0x000ea80000300a00 */
[----:B------:R-:W2:Y:S11]  /*202f0*/  LDL.LU.64 R20, [R1+0x4080] ;  /* 0x0040800001147983 */ /* 0x000eb60000300a00 */
[----:B------:R-:W-:Y:S05]  /*20300*/  @!UPT UIADD3 URZ, URZ, URZ, URZ ;  /* 0x0000003f3f3ff290 */ /* 0x000fea000fffe03f */
[----:B------:R-:W-:Y:S04]  /*20310*/  STL.64 [R1+0xd0], R24 ;  /* 0x0000d01801007387 */ /* 0x000fe80000100a00 */
[----:B------:R0:W-:Y:S04]  /*20320*/  STL.64 [R1+0xd8], R26 ;  /* 0x0000d81a01007387 */ /* 0x0001e80000100a00 */
[----:B0-----:R-:W2:Y:S04]  /*20330*/  LDL.LU.64 R26, [R1+0x4078] ;  /* 0x00407800011a7983 */ /* 0x001ea80000300a00 */
[----:B------:R-:W2:Y:S01]  /*20340*/  LDL.LU.64 R24, [R1+0x4070] ;  /* 0x0040700001187983 */ /* 0x000ea20000300a00 */
[----:B------:R-:W-:Y:S01]  /*20350*/  IMAD.MOV.U32 R6, RZ, RZ, R3 ;  /* 0x000000ffff067224 */ /* 0x000fe200078e0003 */
[----:B------:R-:W-:-:S07]  /*20360*/  MOV R7, R2 ;  /* 0x0000000200077202 */ /* 0x000fce0000000f00 */
[-C--:B--2---:R-:W-:Y:S01]  /*20370*/  HMMA.16816.F32.BF16 R4, R4, R10.reuse, R24 ;  /* 0x0000000a0404723c */ /* 0x084fe20000041818 */
[----:B------:R-:W2:Y:S04]  /*20380*/  LDL.LU.64 R26, [R1+0x4068] ;  /* 0x00406800011a7983 */ /* 0x000ea80000300a00 */
[----:B------:R-:W2:Y:S03]  /*20390*/  LDL.LU.64 R24, [R1+0x4060] ;  /* 0x0040600001187983 */ /* 0x000ea60000300a00 */
[----:B---3--:R-:W-:Y:S11]  /*203a0*/  HMMA.16816.F32.BF16 R12, R16, R10, R12 ;  /* 0x0000000a100c723c */ /* 0x008ff6000004180c */
[----:B------:R-:W-:Y:S04]  /*203b0*/  @!UPT UIADD3 URZ, URZ, URZ, URZ ;  /* 0x0000003f3f3ff290 */ /* 0x000fe8000fffe03f */
[----:B------:R-:W-:Y:S04]  /*203c0*/  STL.64 [R1+0x90], R4 ;  /* 0x0000900401007387 */ /* 0x000fe80000100a00 */
[----:B------:R2:W-:Y:S01]  /*203d0*/  STL.64 [R1+0x98], R6 ;  /* 0x0000980601007387 */ /* 0x0005e20000100a00 */
[----:B------:R-:W-:-:S03]  /*203e0*/  LOP3.LUT R9, R29, 0x20, RZ, 0x3c, !PT ;  /* 0x000000201d097812 */ /* 0x000fc600078e3cff */
[----:B------:R-:W-:Y:S04]  /*203f0*/  STL.64 [R1+0x60], R12 ;  /* 0x0000600c01007387 */ /* 0x000fe80000100a00 */
[----:B------:R-:W-:Y:S01]  /*20400*/  STL.64 [R1+0x68], R14 ;  /* 0x0000680e01007387 */ /* 0x000fe20000100a00 */
[----:B--2---:R-:W-:Y:S11]  /*20410*/  HMMA.16816.F32.BF16 R4, R24, R10, R20 ;  /* 0x0000000a1804723c */ /* 0x004ff60000041814 */
[----:B------:R-:W-:Y:S11]  /*20420*/  @!UPT UIADD3 URZ, URZ, URZ, URZ ;  /* 0x0000003f3f3ff290 */ /* 0x000ff6000fffe03f */
[----:B------:R-:W-:Y:S01]  /*20430*/  @!UPT UIADD3 URZ, URZ, URZ, URZ ;  /* 0x0000003f3f3ff290 */ /* 0x000fe2000fffe03f */
[----:B------:R-:W-:Y:S01]  /*20440*/  STL [R1+0x50], R4 ;  /* 0x0000500401007387 */ /* 0x000fe20000100800 */
[----:B------:R-:W-:Y:S01]  /*20450*/  MOV R8, R5 ;  /* 0x0000000500087202 */ /* 0x000fe20000000f00 */
[----:B------:R-:W-:Y:S01]  /*20460*/  IMAD.MOV.U32 R2, RZ, RZ, R7 ;  /* 0x000000ffff027224 */ /* 0x000fe200078e0007 */
[----:B------:R-:W-:Y:S02]  /*20470*/  MOV R3, R6 ;  /* 0x0000000600037202 */ /* 0x000fe40000000f00 */
[----:B------:R-:W0:Y:S04]  /*20480*/  LDSM.16.MT88.4 R4, [R9+0x6000] ;  /* 0x006000000904783b */ /* 0x000e280000004200 */
[----:B------:R1:W-:Y:S04]  /*20490*/  STL [R1+0x3f8c], R3 ;  /* 0x003f8c0301007387 */ /* 0x0003e80000100800 */
[----:B-1----:R-:W2:Y:S04]  /*204a0*/  LDL R3, [R1+0xa90] ;  /* 0x000a900001037983 */ /* 0x002ea80000100800 */
[----:B------:R-:W-:Y:S04]  /*204b0*/  STL [R1+0x3f88], R8 ;  /* 0x003f880801007387 */ /* 0x000fe80000100800 */
[----:B------:R1:W-:Y:S01]  /*204c0*/  STL [R1+0x3f84], R2 ;  /* 0x003f840201007387 */ /* 0x0003e20000100800 */
[----:B0-----:R-:W-:Y:S01]  /*204d0*/  MOV R17, R4 ;  /* 0x0000000400117202 */ /* 0x001fe20000000f00 */
[----:B-1----:R-:W-:Y:S01]  /*204e0*/  IMAD.MOV.U32 R2, RZ, RZ, R7 ;  /* 0x000000ffff027224 */ /* 0x002fe200078e0007 */
[----:B------:R-:W-:-:S02]  /*204f0*/  MOV R16, R5 ;  /* 0x0000000500107202 */ /* 0x000fc40000000f00 */
[----:B------:R-:W-:Y:S02]  /*20500*/  MOV R8, R6 ;  /* 0x0000000600087202 */ /* 0x000fe40000000f00 */
[----:B------:R-:W0:Y:S02]  /*20510*/  LDSM.16.MT88.4 R4, [R9+0x6080] ;  /* 0x006080000904783b */ /* 0x000e240000004200 */
        /* <DEDUP_REMOVED lines=17> */
[----:B0-----:R-:W-:Y:S01]  /*20630*/  MOV R6, R23 ;  /* 0x0000001700067202 */ /* 0x001fe20000000f00 */
[----:B------:R-:W-:Y:S01]  /*20640*/  IMAD.MOV.U32 R7, RZ, RZ, R22 ;  /* 0x000000ffff077224 */ /* 0x000fe200078e0016 */
[----:B-1----:R-:W-:-:S02]  /*20650*/  MOV R4, R25 ;  /* 0x0000001900047202 */ /* 0x002fc40000000f00 */
[----:B------:R-:W-:Y:S02]  /*20660*/  MOV R5, R24 ;  /* 0x0000001800057202 */ /* 0x000fe40000000f00 */
[----:B------:R0:W-:Y:S04]  /*20670*/  STL.64 [R1+0x4008], R6 ;  /* 0x0040080601007387 */ /* 0x0001e80000100a00 */
[----:B------:R1:W-:Y:S04]  /*20680*/  STL.64 [R1+0x4000], R4 ;  /* 0x0040000401007387 */ /* 0x0003e80000100a00 */
[----:B----4-:R-:W-:Y:S01]  /*20690*/  LDSM.16.MT88.4 R24, [R28+0x6000] ;  /* 0x006000001c18783b */ /* 0x010fe20000004200 */
[----:B0-----:R-:W-:Y:S01]  /*206a0*/  MOV R6, R19 ;  /* 0x0000001300067202 */ /* 0x001fe20000000f00 */
[----:B------:R-:W-:Y:S01]  /*206b0*/  IMAD.MOV.U32 R7, RZ, RZ, R18 ;  /* 0x000000ffff077224 */ /* 0x000fe200078e0012 */
[----:B-1----:R-:W-:-:S02]  /*206c0*/  MOV R4, R21 ;  /* 0x0000001500047202 */ /* 0x002fc40000000f00 */
[----:B------:R-:W-:Y:S02]  /*206d0*/  MOV R5, R20 ;  /* 0x0000001400057202 */ /* 0x000fe40000000f00 */
[----:B------:R0:W-:Y:S04]  /*206e0*/  STL.64 [R1+0x4028], R6 ;  /* 0x0040280601007387 */ /* 0x0001e80000100a00 */
[----:B------:R1:W-:Y:S04]  /*206f0*/  STL.64 [R1+0x4020], R4 ;  /* 0x0040200401007387 */ /* 0x0003e80000100a00 */
[----:B------:R-:W-:Y:S01]  /*20700*/  LDSM.16.MT88.4 R20, [R0+0x6180] ;  /* 0x006180000014783b */ /* 0x000fe20000004200 */
[----:B0-----:R-:W-:Y:S01]  /*20710*/  MOV R6, R13 ;  /* 0x0000000d00067202 */ /* 0x001fe20000000f00 */
[----:B------:R-:W-:Y:S01]  /*20720*/  IMAD.MOV.U32 R7, RZ, RZ, R12 ;  /* 0x000000ffff077224 */ /* 0x000fe200078e000c */
[----:B-1----:R-:W-:-:S02]  /*20730*/  MOV R4, R15 ;  /* 0x0000000f00047202 */ /* 0x002fc40000000f00 */
[----:B------:R-:W-:Y:S02]  /*20740*/  MOV R5, R14 ;  /* 0x0000000e00057202 */ /* 0x000fe40000000f00 */
[----:B------:R-:W0:Y:S04]  /*20750*/  LDSM.16.MT88.4 R12, [R0+0x6080] ;  /* 0x00608000000c783b */ /* 0x000e280000004200 */
[----:B------:R-:W-:Y:S04]  /*20760*/  STL.64 [R1+0x4048], R6 ;  /* 0x0040480601007387 */ /* 0x000fe80000100a00 */
[----:B------:R-:W-:Y:S04]  /*20770*/  STL.64 [R1+0x4040], R4 ;  /* 0x0040400401007387 */ /* 0x000fe80000100a00 */
[----:B0-----:R-:W-:Y:S04]  /*20780*/  STL.64 [R1+0x3fd8], R14 ;  /* 0x003fd80e01007387 */ /* 0x001fe80000100a00 */
[----:B------:R0:W-:Y:S04]  /*20790*/  STL.64 [R1+0x3fd0], R12 ;  /* 0x003fd00c01007387 */ /* 0x0001e80000100a00 */
[----:B0-----:R-:W3:Y:S04]  /*207a0*/  LDL.LU R12, [R1+0xe0] ;  /* 0x0000e000010c7983 */ /* 0x001ee80000300800 */
[----:B------:R-:W3:Y:S04]  /*207b0*/  LDL.LU R13, [R1+0xe4] ;  /* 0x0000e400010d7983 */ /* 0x000ee80000300800 */
[----:B------:R-:W4:Y:S04]  /*207c0*/  LDL.LU R14, [R1+0xe8] ;  /* 0x0000e800010e7983 */ /* 0x000f280000300800 */
[----:B------:R-:W4:Y:S04]  /*207d0*/  LDL.LU R15, [R1+0xec] ;  /* 0x0000ec00010f7983 */ /* 0x000f280000300800 */
[----:B----4-:R-:W-:Y:S04]  /*207e0*/  STL.64 [R1+0x3ff8], R14 ;  /* 0x003ff80e01007387 */ /* 0x010fe80000100a00 */
[----:B---3--:R0:W-:Y:S04]  /*207f0*/  STL.64 [R1+0x3ff0], R12 ;  /* 0x003ff00c01007387 */ /* 0x0081e80000100a00 */
        /* <DEDUP_REMOVED lines=15> */
[----:B------:R-:W4:Y:S01]  /*208f0*/  LDL.LU R15, [R1+0x14c] ;  /* 0x00014c00010f7983 */ /* 0x000f220000300800 */
[----:B------:R-:W-:-:S02]  /*20900*/  MOV R4, R17 ;  /* 0x0000001100047202 */ /* 0x000fc40000000f00 */
[----:B------:R-:W-:Y:S02]  /*20910*/  MOV R5, R16 ;  /* 0x0000001000057202 */ /* 0x000fe40000000f00 */
[----:B------:R-:W0:Y:S04]  /*20920*/  LDSM.16.MT88.4 R16, [R0+0x6100] ;  /* 0x006100000010783b */ /* 0x000e280000004200 */
[----:B----4-:R-:W-:Y:S04]  /*20930*/  STL.64 [R1+0x4058], R14 ;  /* 0x0040580e01007387 */ /* 0x010fe80000100a00 */
[----:B---3--:R1:W-:Y:S04]  /*20940*/  STL.64 [R1+0x4050], R12 ;  /* 0x0040500c01007387 */ /* 0x0083e80000100a00 */
[----:B-1----:R-:W3:Y:S04]  /*20950*/  LDL.LU R12, [R1+0x150] ;  /* 0x00015000010c7983 */ /* 0x002ee80000300800 */
[----:B------:R-:W3:Y:S04]  /*20960*/  LDL.LU R13, [R1+0x154] ;  /* 0x00015400010d7983 */ /* 0x000ee80000300800 */
[----:B------:R-:W3:Y:S04]  /*20970*/  LDL.LU R14, [R1+0x158] ;  /* 0x00015800010e7983 */ /* 0x000ee80000300800 */
[----:B------:R-:W3:Y:S01]  /*20980*/  LDL.LU R15, [R1+0x15c] ;  /* 0x00015c00010f7983 */ /* 0x000ee20000300800 */
[----:B------:R-:W-:Y:S01]  /*20990*/  MOV R6, R8 ;  /* 0x0000000800067202 */ /* 0x000fe20000000f00 */
[----:B------:R-:W-:-:S02]  /*209a0*/  IMAD.MOV.U32 R7, RZ, RZ, R2 ;  /* 0x000000ffff077224 */ /* 0x000fc400078e0002 */
[----:B0-----:R-:W-:Y:S04]  /*209b0*/  STL.64 [R1+0x3fc8], R18 ;  /* 0x003fc81201007387 */ /* 0x001fe80000100a00 */
[----:B------:R0:W-:Y:S04]  /*209c0*/  STL.64 [R1+0x3fc0], R16 ;  /* 0x003fc01001007387 */ /* 0x0001e80000100a00 */
[----:B0-----:R-:W4:Y:S04]  /*209d0*/  LDL.LU R16, [R1+0xc0] ;  /* 0x0000c00001107983 */ /* 0x001f280000300800 */
        /* <DEDUP_REMOVED lines=9> */
[----:B------:R-:W-:Y:S01]  /*20a70*/  STL [R1+0x3f80], R0 ;  /* 0x003f800001007387 */ /* 0x000fe20000100800 */
[-C--:B---3--:R-:W-:Y:S03]  /*20a80*/  HMMA.16816.F32.BF16 R4, R4, R10.reuse, R12 ;  /* 0x0000000a0404723c */ /* 0x088fe6000004180c */
[----:B------:R-:W3:Y:S04]  /*20a90*/  LDL.LU.64 R14, [R1+0x4058] ;  /* 0x00405800010e7983 */ /* 0x000ee80000300a00 */
[----:B------:R-:W3:Y:S11]  /*20aa0*/  LDL.LU.64 R12, [R1+0x4050] ;  /* 0x00405000010c7983 */ /* 0x000ef60000300a00 */
[----:B------:R-:W-:Y:S05]  /*20ab0*/  @!UPT UIADD3 URZ, URZ, URZ, URZ ;  /* 0x0000003f3f3ff290 */ /* 0x000fea000fffe03f */
[----:B------:R-:W-:Y:S04]  /*20ac0*/  STL.64 [R1+0x40], R4 ;  /* 0x0000400401007387 */ /* 0x000fe80000100a00 */
[----:B------:R0:W-:Y:S04]  /*20ad0*/  STL.64 [R1+0x48], R6 ;  /* 0x0000480601007387 */ /* 0x0001e80000100a00 */
[----:B0-----:R-:W3:Y:S04]  /*20ae0*/  LDL.LU.64 R6, [R1+0x4048] ;  /* 0x0040480001067983 */ /* 0x001ee80000300a00 */
[----:B------:R-:W3:Y:S02]  /*20af0*/  LDL.LU.64 R4, [R1+0x4040] ;  /* 0x0040400001047983 */ /* 0x000ee40000300a00 */
[-C--:B---3--:R-:W-:Y:S02]  /*20b00*/  HMMA.16816.F32.BF16 R4, R4, R10.reuse, R12 ;  /* 0x0000000a0404723c */ /* 0x088fe4000004180c */
[----:B------:R-:W3:Y:S04]  /*20b10*/  LDL.LU.64 R14, [R1+0x4038] ;  /* 0x00403800010e7983 */ /* 0x000ee80000300a00 */
[----:B------:R-:W3:Y:S11]  /*20b20*/  LDL.LU.64 R12, [R1+0x4030] ;  /* 0x00403000010c7983 */ /* 0x000ef60000300a00 */
[----:B------:R-:W-:Y:S06]  /*20b30*/  @!UPT UIADD3 URZ, URZ, URZ, URZ ;  /* 0x0000003f3f3ff290 */ /* 0x000fec000fffe03f */
        /* <DEDUP_REMOVED lines=21> */
[----:B------:R-:W4:Y:S04]  /*20c90*/  LDL.LU.64 R14, [R1+0x3fd8] ;  /* 0x003fd800010e7983 */ /* 0x000f280000300a00 */
[----:B------:R-:W4:Y:S11]  /*20ca0*/  LDL.LU.64 R12, [R1+0x3fd0] ;  /* 0x003fd000010c7983 */ /* 0x000f360000300a00 */
[----:B------:R-:W-:Y:S06]  /*20cb0*/  @!UPT UIADD3 URZ, URZ, URZ, URZ ;  /* 0x0000003f3f3ff290 */ /* 0x000fec000fffe03f */
[----:B------:R0:W-:Y:S04]  /*20cc0*/  STL.64 [R1+0x100], R4 ;  /* 0x0001000401007387 */ /* 0x0001e80000100a00 */
[----:B------:R1:W-:Y:S04]  /*20cd0*/  STL.64 [R1+0x108], R6 ;  /* 0x0001080601007387 */ /* 0x0003e80000100a00 */
[----:B0-----:R-:W3:Y:S04]  /*20ce0*/  LDL.LU R4, [R1+0x70] ;  /* 0x0000700001047983 */ /* 0x001ee80000300800 */
[----:B------:R-:W3:Y:S04]  /*20cf0*/  LDL.LU R5, [R1+0x74] ;  /* 0x0000740001057983 */ /* 0x000ee80000300800 */
[----:B-1----:R-:W3:Y:S04]  /*20d00*/  LDL.LU R6, [R1+0x78] ;  /* 0x0000780001067983 */ /* 0x002ee80000300800 */
[----:B------:R-:W3:Y:S01]  /*20d10*/  LDL.LU R7, [R1+0x7c] ;  /* 0x00007c0001077983 */ /* 0x000ee20000300800 */
[-C--:B----4-:R-:W-:Y:S03]  /*20d20*/  HMMA.16816.F32.BF16 R12, R12, R10.reuse, R16 ;  /* 0x0000000a0c0c723c */ /* 0x090fe60000041810 */
[----:B------:R-:W2:Y:S04]  /*20d30*/  LDL.LU.64 R18, [R1+0x3fc8] ;  /* 0x003fc80001127983 */ /* 0x000ea80000300a00 */
[----:B------:R-:W2:Y:S11]  /*20d40*/  LDL.LU.64 R16, [R1+0x3fc0] ;  /* 0x003fc00001107983 */ /* 0x000eb60000300a00 */
[----:B------:R-:W-:Y:S05]  /*20d50*/  @!UPT UIADD3 URZ, URZ, URZ, URZ ;  /* 0x0000003f3f3ff290 */ /* 0x000fea000fffe03f */
[----:B------:R0:W-:Y:S04]  /*20d60*/  STL.64 [R1+0xe0], R12 ;  /* 0x0000e00c01007387 */ /* 0x0001e80000100a00 */
[----:B------:R1:W-:Y:S04]  /*20d70*/  STL.64 [R1+0xe8], R14 ;  /* 0x0000e80e01007387 */ /* 0x0003e80000100a00 */
[----:B0-----:R-:W4:Y:S04]  /*20d80*/  LDL.LU R12, [R1+0x80] ;  /* 0x00008000010c7983 */ /* 0x001f280000300800 */
[----:B------:R-:W4:Y:S04]  /*20d90*/  LDL.LU R13, [R1+0x84] ;  /* 0x00008400010d7983 */ /* 0x000f280000300800 */
[----:B-1----:R-:W4:Y:S04]  /*20da0*/  LDL.LU R14, [R1+0x88] ;  /* 0x00008800010e7983 */ /* 0x002f280000300800 */
[----:B------:R-:W4:Y:S01]  /*20db0*/  LDL.LU R15, [R1+0x8c] ;  /* 0x00008c00010f7983 */ /* 0x000f220000300800 */
[-C--:B--2---:R-:W-:Y:S03]  /*20dc0*/  HMMA.16816.F32.BF16 R16, R16, R10.reuse, R20 ;  /* 0x0000000a1010723c */ /* 0x084fe60000041814 */
[----:B------:R-:W4:Y:S04]  /*20dd0*/  LDL.LU.64 R22, [R1+0x3fb8] ;  /* 0x003fb80001167983 */ /* 0x000f280000300a00 */
[----:B------:R-:W4:Y:S11]  /*20de0*/  LDL.LU.64 R20, [R1+0x3fb0] ;  /* 0x003fb00001147983 */ /* 0x000f360000300a00 */
[----:B------:R-:W-:Y:S05]  /*20df0*/  @!UPT UIADD3 URZ, URZ, URZ, URZ ;  /* 0x0000003f3f3ff290 */ /* 0x000fea000fffe03f */
[----:B------:R-:W-:Y:S04]  /*20e00*/  STL.64 [R1+0xc0], R16 ;  /* 0x0000c01001007387 */ /* 0x000fe80000100a00 */
[----:B------:R-:W-:Y:S04]  /*20e10*/  STL.64 [R1+0xc8], R18 ;  /* 0x0000c81201007387 */ /* 0x000fe80000100a00 */
[----:B------:R-:W0:Y:S01]  /*20e20*/  LDSM.16.MT88.4 R16, [R28+0x6100] ;  /* 0x006100001c10783b */ /* 0x000e220000004200 */
[-C--:B---3--:R-:W-:Y:S03]  /*20e30*/  HMMA.16816.F32.BF16 R4, R24, R10.reuse, R4 ;  /* 0x0000000a1804723c */ /* 0x088fe60000041804 */
[----:B------:R-:W-:Y:S05]  /*20e40*/  LDSM.16.MT88.4 R24, [R29+0x8100] ;  /* 0x008100001d18783b */ /* 0x000fea0000004200 */
[----:B----4-:R-:W-:Y:S01]  /*20e50*/  HMMA.16816.F32.BF16 R12, R20, R10, R12 ;  /* 0x0000000a140c723c */ /* 0x010fe2000004180c */
[----:B------:R-:W-:Y:S11]  /*20e60*/  LDSM.16.MT88.4 R20, [R28+0x6080] ;  /* 0x006080001c14783b */ /* 0x000ff60000004200 */
[----:B------:R-:W-:Y:S11]  /*20e70*/  @!UPT UIADD3 URZ, URZ, URZ, URZ ;  /* 0x0000003f3f3ff290 */ /* 0x000ff6000fffe03f */
[----:B------:R-:W-:Y:S04]  /*20e80*/  STL.64 [R1+0xb0], R12 ;  /* 0x0000b00c01007387 */ /* 0x000fe80000100a00 */
[----:B------:R-:W-:Y:S04]  /*20e90*/  STL.64 [R1+0xb8], R14 ;  /* 0x0000b80e01007387 */ /* 0x000fe80000100a00 */
[----:B------:R-:W1:Y:S04]  /*20ea0*/  LDSM.16.MT88.4 R12, [R28+0x6180] ;  /* 0x006180001c0c783b */ /* 0x000e680000004200 */
[----:B------:R-:W-:Y:S04]  /*20eb0*/  STL.64 [R1+0x80], R4 ;  /* 0x0000800401007387 */ /* 0x000fe80000100a00 */
[----:B------:R-:W-:Y:S04]  /*20ec0*/  STL.64 [R1+0x88], R6 ;  /* 0x0000880601007387 */ /* 0x000fe80000100a00 */
[----:B0-----:R-:W-:Y:S04]  /*20ed0*/  STL.64 [R1+0x3fa8], R18 ;  /* 0x003fa81201007387 */ /* 0x001fe80000100a00 */
[----:B------:R0:W-:Y:S04]  /*20ee0*/  STL.64 [R1+0x3fa0], R16 ;  /* 0x003fa01001007387 */ /* 0x0001e80000100a00 */
[----:B------:R-:W-:Y:S04]  /*20ef0*/  LDSM.16.M88.4 R4, [R3+0x40080] ;  /* 0x040080000304783b */ /* 0x000fe80000000200 */
[----:B-1----:R-:W-:Y:S04]  /*20f00*/  STL.64 [R1+0x3f98], R14 ;  /* 0x003f980e01007387 */ /* 0x002fe80000100a00 */
[----:B------:R-:W-:Y:S04]  /*20f10*/  STL.64 [R1+0x3f90], R12 ;  /* 0x003f900c01007387 */ /* 0x000fe80000100a00 */
[----:B------:R-:W1:Y:S04]  /*20f20*/  LDSM.16.MT88.4 R12, [R29+0x8000] ;  /* 0x008000001d0c783b */ /* 0x000e680000004200 */
[----:B0-----:R-:W2:Y:S04]  /*20f30*/  LDL.LU R16, [R1+0x120] ;  /* 0x0001200001107983 */ /* 0x001ea80000300800 */
[----:B-1----:R-:W-:Y:S04]  /*20f40*/  STL.64 [R1+0x30], R12 ;  /* 0x0000300c01007387 */ /* 0x002fe80000100a00 */
[----:B------:R-:W-:Y:S04]  /*20f50*/  STL.64 [R1+0x38], R14 ;  /* 0x0000380e01007387 */ /* 0x000fe80000100a00 */
[----:B------:R-:W2:Y:S04]  /*20f60*/  LDL.LU R17, [R1+0x124] ;  /* 0x0001240001117983 */ /* 0x000ea80000300800 */
[----:B------:R-:W2:Y:S04]  /*20f70*/  LDL.LU R18, [R1+0x128] ;  /* 0x0001280001127983 */ /* 0x000ea80000300800 */
[----:B------:R-:W2:Y:S04]  /*20f80*/  LDL.LU R19, [R1+0x12c] ;  /* 0x00012c0001137983 */ /* 0x000ea80000300800 */
[----:B------:R-:W0:Y:S04]  /*20f90*/  LDSM.16.MT88.4 R12, [R29+0x8080] ;  /* 0x008080001d0c783b */ /* 0x000e280000004200 */
[----:B------:R-:W-:Y:S04]  /*20fa0*/  STL [R1+0x3e2c], R6 ;  /* 0x003e2c0601007387 */ /* 0x000fe80000100800 */
[----:B------:R0:W-:Y:S04]  /*20fb0*/  STL [R1+0x3e28], R7 ;  /* 0x003e280701007387 */ /* 0x0001e80000100800 */
[----:B------:R1:W-:Y:S01]  /*20fc0*/  STL.64 [R1+0x3f78], R4 ;  /* 0x003f780401007387 */ /* 0x0003e20000100a00 */
[----:B0-----:R-:W-:Y:S01]  /*20fd0*/  MOV R7, R12 ;  /* 0x0000000c00077202 */ /* 0x001fe20000000f00 */
[----:B-1----:R-:W-:Y:S01]  /*20fe0*/  IMAD.MOV.U32 R4, RZ, RZ, R15 ;  /* 0x000000ffff047224 */ /* 0x002fe200078e000f */
[----:B------:R-:W-:Y:S01]  /*20ff0*/  MOV R6, R13 ;  /* 0x0000000d00067202 */ /* 0x000fe20000000f00 */
[----:B------:R-:W-:Y:S01]  /*21000*/  IMAD.MOV.U32 R12, RZ, RZ, R27 ;  /* 0x000000ffff0c7224 */ /* 0x000fe200078e001b */
[----:B------:R-:W-:-:S02]  /*21010*/  MOV R5, R14 ;  /* 0x0000000e00057202 */ /* 0x000fc40000000f00 */
[----:B------:R-:W-:Y:S02]  /*21020*/  MOV R15, R24 ;  /* 0x00000018000f7202 */ /* 0x000fe40000000f00 */
[----:B------:R-:W-:Y:S02]  /*21030*/  MOV R14, R25 ;  /* 0x00000019000e7202 */ /* 0x000fe40000000f00 */
[----:B------:R-:W-:Y:S02]  /*21040*/  MOV R13, R26 ;  /* 0x0000001a000d7202 */ /* 0x000fe40000000f00 */
[----:B------:R-:W0:Y:S02]  /*21050*/  LDSM.16.MT88.4 R24, [R29+0x8180] ;  /* 0x008180001d18783b */ /* 0x000e240000004200 */
[----:B0-----:R-:W-:Y:S01]  /*21060*/  MOV R3, R24 ;  /* 0x0000001800037202 */ /* 0x001fe20000000f00 */
[----:B------:R-:W-:Y:S01]  /*21070*/  IMAD.MOV.U32 R0, RZ, RZ, R27 ;  /* 0x000000ffff007224 */ /* 0x000fe200078e001b */
[----:B------:R-:W-:-:S02]  /*21080*/  MOV R8, R25 ;  /* 0x0000001900087202 */ /* 0x000fc40000000f00 */
        /* <DEDUP_REMOVED lines=10> */
[----:B------:R-:W3:Y:S04]  /*21130*/  LDL.LU R12, [R1+0x110] ;  /* 0x00011000010c7983 */ /* 0x000ee80000300800 */
[----:B------:R-:W3:Y:S01]  /*21140*/  LDL.LU R13, [R1+0x114] ;  /* 0x00011400010d7983 */ /* 0x000ee20000300800 */
[----:B0-----:R-:W-:Y:S01]  /*21150*/  MOV R26, R5 ;  /* 0x00000005001a7202 */ /* 0x001fe20000000f00 */
[----:B------:R-:W-:-:S02]  /*21160*/  IMAD.MOV.U32 R27, RZ, RZ, R4 ;  /* 0x000000ffff1b7224 */ /* 0x000fc400078e0004 */
[----:B------:R-:W3:Y:S01]  /*21170*/  LDL.LU R14, [R1+0x118] ;  /* 0x00011800010e7983 */ /* 0x000ee20000300800 */
[----:B-1----:R-:W-:Y:S02]  /*21180*/  MOV R24, R7 ;  /* 0x0000000700187202 */ /* 0x002fe40000000f00 */
[----:B------:R-:W-:Y:S01]  /*21190*/  MOV R25, R6 ;  /* 0x0000000600197202 */ /* 0x000fe20000000f00 */
[----:B------:R-:W3:Y:S04]  /*211a0*/  LDL.LU R15, [R1+0x11c] ;  /* 0x00011c00010f7983 */ /* 0x000ee80000300800 */
[----:B------:R-:W4:Y:S04]  /*211b0*/  LDL.LU R4, [R1+0xf0] ;  /* 0x0000f00001047983 */ /* 0x000f280000300800 */
[----:B------:R-:W4:Y:S04]  /*211c0*/  LDL.LU R5, [R1+0xf4] ;  /* 0x0000f40001057983 */ /* 0x000f280000300800 */
[----:B------:R-:W4:Y:S04]  /*211d0*/  LDL.LU R6, [R1+0xf8] ;  /* 0x0000f80001067983 */ /* 0x000f280000300800 */
[----:B------:R-:W4:Y:S04]  /*211e0*/  LDL.LU R7, [R1+0xfc] ;  /* 0x0000fc0001077983 */ /* 0x000f280000300800 */
[----:B------:R-:W-:Y:S04]  /*211f0*/  STL.64 [R1+0x3f60], R26 ;  /* 0x003f601a01007387 */ /* 0x000fe80000100a00 */
[----:B------:R0:W-:Y:S04]  /*21200*/  STL.64 [R1+0x3f58], R24 ;  /* 0x003f581801007387 */ /* 0x0001e80000100a00 */
[----:B0-----:R-:W3:Y:S04]  /*21210*/  LDL.LU R24, [R1+0x30] ;  /* 0x0000300001187983 */ /* 0x001ee80000300800 */
[----:B------:R-:W3:Y:S04]  /*21220*/  LDL.LU R25, [R1+0x34] ;  /* 0x0000340001197983 */ /* 0x000ee80000300800 */
[----:B------:R-:W3:Y:S04]  /*21230*/  LDL.LU R26, [R1+0x38] ;  /* 0x00003800011a7983 */ /* 0x000ee80000300800 */
[----:B------:R-:W3:Y:S01]  /*21240*/  LDL.LU R27, [R1+0x3c] ;  /* 0x00003c00011b7983 */ /* 0x000ee20000300800 */
[-C--:B--2---:R-:W-:Y:S03]  /*21250*/  HMMA.16816.F32.BF16 R20, R20, R10.reuse, R16 ;  /* 0x0000000a1414723c */ /* 0x084fe60000041810 */
[----:B------:R-:W3:Y:S04]  /*21260*/  LDL.LU.64 R18, [R1+0x3fa8] ;  /* 0x003fa80001127983 */ /* 0x000ee80000300a00 */
[----:B------:R-:W3:Y:S11]  /*21270*/  LDL.LU.64 R16, [R1+0x3fa0] ;  /* 0x003fa00001107983 */ /* 0x000ef60000300a00 */
[----:B------:R-:W-:Y:S05]  /*21280*/  @!UPT UIADD3 URZ, URZ, URZ, URZ ;  /* 0x0000003f3f3ff290 */ /* 0x000fea000fffe03f */
[----:B------:R0:W-:Y:S04]  /*21290*/  STL.64 [R1+0x70], R20 ;  /* 0x0000701401007387 */ /* 0x0001e80000100a00 */
[----:B------:R1:W-:Y:S04]  /*212a0*/  STL.64 [R1+0x78], R22 ;  /* 0x0000781601007387 */ /* 0x0003e80000100a00 */
[----:B0-----:R-:W2:Y:S04]  /*212b0*/  LDL.LU R20, [R1+0x40] ;  /* 0x0000400001147983 */ /* 0x001ea80000300800 */
[----:B------:R-:W2:Y:S04]  /*212c0*/  LDL.LU R21, [R1+0x44] ;  /* 0x0000440001157983 */ /* 0x000ea80000300800 */
[----:B-1----:R-:W2:Y:S04]  /*212d0*/  LDL.LU R22, [R1+0x48] ;  /* 0x0000480001167983 */ /* 0x002ea80000300800 */
[----:B------:R-:W2:Y:S04]  /*212e0*/  LDL.LU R23, [R1+0x4c] ;  /* 0x00004c0001177983 */ /* 0x000ea80000300800 */
[----:B--2---:R-:W-:Y:S04]  /*212f0*/  STL.64 [R1+0x3f30], R22 ;  /* 0x003f301601007387 */ /* 0x004fe80000100a00 */
        /* <DEDUP_REMOVED lines=21> */
[----:B------:R1:W-:Y:S01]  /*21450*/  STL.64 [R1+0x168], R18 ;  /* 0x0001681201007387 */ /* 0x0003e20000100a00 */
[----:B0-----:R-:W-:-:S03]  /*21460*/  MOV R16, R3 ;  /* 0x0000000300107202 */ /* 0x001fc60000000f00 */
[----:B------:R-:W3:Y:S01]  /*21470*/  LDL.LU R3, [R1+0x3f8c] ;  /* 0x003f8c0001037983 */ /* 0x000ee20000300800 */
[----:B------:R-:W-:Y:S01]  /*21480*/  MOV R17, R8 ;  /* 0x0000000800117202 */ /* 0x000fe20000000f00 */
[----:B-1----:R-:W-:Y:S01]  /*21490*/  IMAD.MOV.U32 R19, RZ, RZ, R0 ;  /* 0x000000ffff137224 */ /* 0x002fe200078e0000 */
[----:B------:R-:W-:Y:S01]  /*214a0*/  MOV R18, R2 ;  /* 0x0000000200127202 */ /* 0x000fe20000000f00 */
[----:B------:R-:W2:Y:S04]  /*214b0*/  LDL.LU R8, [R1+0x3f88] ;  /* 0x003f880001087983 */ /* 0x000ea80000300800 */
[----:B------:R-:W2:Y:S04]  /*214c0*/  LDL.LU R2, [R1+0x3f84] ;  /* 0x003f840001027983 */ /* 0x000ea80000300800 */
[----:B------:R-:W2:Y:S01]  /*214d0*/  LDL.LU R0, [R1+0x3f80] ;  /* 0x003f800001007983 */ /* 0x000ea20000300800 */
[----:B----4-:R-:W-:Y:S03]  /*214e0*/  HMMA.16816.F32.BF16 R12, R12, R10, R4 ;  /* 0x0000000a0c0c723c */ /* 0x010fe60000041804 */
[----:B------:R-:W4:Y:S11]  /*214f0*/  LDL.LU.64 R4, [R1+0x3f78] ;  /* 0x003f780001047983 */ /* 0x000f360000300a00 */
[----:B------:R-:W-:Y:S09]  /*21500*/  @!UPT UIADD3 URZ, URZ, URZ, URZ ;  /* 0x0000003f3f3ff290 */ /* 0x000ff2000fffe03f */
[----:B------:R0:W-:Y:S04]  /*21510*/  STL.64 [R1+0x120], R12 ;  /* 0x0001200c01007387 */ /* 0x0001e80000100a00 */
[----:B------:R3:W-:Y:S04]  /*21520*/  STL.64 [R1+0x128], R14 ;  /* 0x0001280e01007387 */ /* 0x0007e80000100a00 */
[----:B0-----:R-:W4:Y:S01]  /*21530*/  LDL.LU R12, [R1+0x50] ;  /* 0x00005000010c7983 */ /* 0x001f220000300800 */
[----:B---3--:R-:W-:Y:S02]  /*21540*/  MOV R14, R3 ;  /* 0x00000003000e7202 */ /* 0x008fe40000000f00 */
[----:B--2---:R-:W-:Y:S01]  /*21550*/  MOV R15, R2 ;  /* 0x00000002000f7202 */ /* 0x004fe20000000f00 */
[-C--:B----4-:R-:W-:Y:S01]  /*21560*/  HMMA.16816.F32.BF16 R24, R24, R4.reuse, R20 ;  /* 0x000000041818723c */ /* 0x090fe20000041814 */
[----:B------:R-:W2:Y:S04]  /*21570*/  LDL.LU.64 R22, [R1+0x3f70] ;  /* 0x003f700001167983 */ /* 0x000ea80000300a00 */
[----:B------:R-:W2:Y:S11]  /*21580*/  LDL.LU.64 R20, [R1+0x3f68] ;  /* 0x003f680001147983 */ /* 0x000eb60000300a00 */
[----:B------:R-:W-:Y:S07]  /*21590*/  @!UPT UIADD3 URZ, URZ, URZ, URZ ;  /* 0x0000003f3f3ff290 */ /* 0x000fee000fffe03f */
[----:B------:R0:W-:Y:S01]  /*215a0*/  STL.64 [R1+0x110], R24 ;  /* 0x0001101801007387 */ /* 0x0001e20000100a00 */
[----:B------:R-:W-:Y:S01]  /*215b0*/  IMAD.MOV.U32 R3, RZ, RZ, R26 ;  /* 0x000000ffff037224 */ /* 0x000fe200078e001a */
[----:B------:R-:W-:Y:S02]  /*215c0*/  MOV R2, R27 ;  /* 0x0000001b00027202 */ /* 0x000fe40000000f00 */
        /* <DEDUP_REMOVED lines=12> */
[----:B--2---:R-:W-:Y:S02]  /*21690*/  HMMA.16816.F32.BF16 R24, R24, R4, R20 ;  /* 0x000000041818723c */ /* 0x004fe40000041814 */
[----:B------:R-:W2:Y:S04]  /*216a0*/  LDL.LU.64 R22, [R1+0x3f30] ;  /* 0x003f300001167983 */ /* 0x000ea80000300a00 */
[----:B------:R-:W2:Y:S11]  /*216b0*/  LDL.LU.64 R20, [R1+0x3f28] ;  /* 0x003f280001147983 */ /* 0x000eb60000300a00 */
[----:B------:R-:W-:Y:S06]  /*216c0*/  @!UPT UIADD3 URZ, URZ, URZ, URZ ;  /* 0x0000003f3f3ff290 */ /* 0x000fec000fffe03f */
[----:B------:R0:W-:Y:S01]  /*216d0*/  STL.64 [R1+0xd0], R24 ;  /* 0x0000d01801007387 */ /* 0x0001e20000100a00 */
[----:B------:R-:W-:Y:S02]  /*216e0*/  MOV R2, R26 ;  /* 0x0000001a00027202 */ /* 0x000fe40000000f00 */
[----:B------:R-:W-:Y:S02]  /*216f0*/  MOV R3, R27 ;  /* 0x0000001b00037202 */ /* 0x000fe40000000f00 */
[----:B------:R-:W2:Y:S04]  /*21700*/  LDL.LU.64 R26, [R1+0x3f20] ;  /* 0x003f2000011a7983 */ /* 0x000ea80000300a00 */
[----:B0-----:R-:W2:Y:S01]  /*21710*/  LDL.LU.64 R24, [R1+0x3f18] ;  /* 0x003f180001187983 */ /* 0x001ea20000300a00 */
[----:B------:R-:W-:-:S07]  /*21720*/  MOV R13, R8 ;  /* 0x00000008000d7202 */ /* 0x000fce0000000f00 */
[-C--:B------:R-:W-:Y:S01]  /*21730*/  HMMA.16816.F32.BF16 R16, R16, R4.reuse, R12 ;  /* 0x000000041010723c */ /* 0x080fe2000004180c */
[----:B------:R0:W-:Y:S04]  /*21740*/  STL [R1+0x3e54], R3 ;  /* 0x003e540301007387 */ /* 0x0001e80000100800 */
[----:B------:R1:W-:Y:S11]  /*21750*/  STL [R1+0x3e50], R2 ;  /* 0x003e500201007387 */ /* 0x0003f60000100800 */
[----:B------:R-:W-:Y:S07]  /*21760*/  @!UPT UIADD3 URZ, URZ, URZ, URZ ;  /* 0x0000003f3f3ff290 */ /* 0x000fee000fffe03f */
[----:B------:R-:W-:Y:S04]  /*21770*/  STL.64 [R1+0xa0], R16 ;  /* 0x0000a01001007387 */ /* 0x000fe80000100a00 */
[----:B------:R-:W-:Y:S04]  /*21780*/  STL.64 [R1+0xa8], R18 ;  /* 0x0000a81201007387 */ /* 0x000fe80000100a00 */
[----:B------:R-:W-:Y:S01]  /*21790*/  LDSM.16.MT88.4 R16, [R9+0x8100] ;  /* 0x008100000910783b */ /* 0x000fe20000004200 */
[----:B--2---:R-:W-:Y:S03]  /*217a0*/  HMMA.16816.F32.BF16 R12, R24, R4, R20 ;  /* 0x00000004180c723c */ /* 0x004fe60000041814 */
[----:B------:R-:W-:Y:S11]  /*217b0*/  LDSM.16.MT88.4 R24, [R28+0x8080] ;  /* 0x008080001c18783b */ /* 0x000ff60000004200 */
[----:B------:R-:W-:Y:S09]  /*217c0*/  @!UPT UIADD3 URZ, URZ, URZ, URZ ;  /* 0x0000003f3f3ff290 */ /* 0x000ff2000fffe03f */
[----:B------:R-:W-:Y:S01]  /*217d0*/  STL.64 [R1+0x90], R12 ;  /* 0x0000900c01007387 */ /* 0x000fe20000100a00 */
[----:B0-----:R-:W-:Y:S01]  /*217e0*/  IMAD.MOV.U32 R3, RZ, RZ, R14 ;  /* 0x000000ffff037224 */ /* 0x001fe200078e000e */
[----:B-1----:R-:W-:Y:S02]  /*217f0*/  MOV R2, R15 ;  /* 0x0000000f00027202 */ /* 0x002fe40000000f00 */
[----:B------:R-:W0:Y:S04]  /*21800*/  LDSM.16.MT88.4 R12, [R9+0x8080] ;  /* 0x00808000090c783b */ /* 0x000e280000004200 */
[----:B------:R-:W1:Y:S04]  /*21810*/  LDSM.16.MT88.4 R8, [R9+0x8180] ;  /* 0x008180000908783b */ /* 0x000e680000004200 */
[----:B------:R-:W-:Y:S04]  /*21820*/  STL [R1+0x3e5c], R2 ;  /* 0x003e5c0201007387 */ /* 0x000fe80000100800 */
[----:B------:R2:W-:Y:S01]  /*21830*/  STL [R1+0x3e58], R3 ;  /* 0x003e580301007387 */ /* 0x0005e20000100800 */
[----:B0-----:R-:W-:Y:S01]  /*21840*/  MOV R7, R12 ;  /* 0x0000000c00077202 */ /* 0x001fe20000000f00 */
[----:B--2---:R-:W-:Y:S01]  /*21850*/  IMAD.MOV.U32 R3, RZ, RZ, R14 ;  /* 0x000000ffff037224 */ /* 0x004fe200078e000e */
[----:B------:R-:W-:Y:S01]  /*21860*/  MOV R6, R13 ;  /* 0x0000000d00067202 */ /* 0x000fe20000000f00 */
[----:B------:R-:W-:Y:S01]  /*21870*/  IMAD.MOV.U32 R13, RZ, RZ, R18 ;  /* 0x000000ffff0d7224 */ /* 0x000fe200078e0012 */
[----:B------:R-:W-:-:S02]  /*21880*/  MOV R2, R15 ;  /* 0x0000000f00027202 */ /* 0x000fc40000000f00 */
[----:B------:R-:W-:Y:S02]  /*21890*/  MOV R15, R16 ;  /* 0x00000010000f7202 */ /* 0x000fe40000000f00 */
[----:B------:R-:W-:Y:S01]  /*218a0*/  MOV R14, R17 ;  /* 0x00000011000e7202 */ /* 0x000fe20000000f00 */
[----:B-1----:R-:W-:Y:S01]  /*218b0*/  IMAD.MOV.U32 R17, RZ, RZ, R10 ;  /* 0x000000ffff117224 */ /* 0x002fe200078e000a */
[----:B------:R-:W-:Y:S02]  /*218c0*/  MOV R12, R19 ;  /* 0x00000013000c7202 */ /* 0x000fe40000000f00 */
[----:B------:R-:W-:Y:S02]  /*218d0*/  MOV R19, R8 ;  /* 0x0000000800137202 */ /* 0x000fe40000000f00 */
[----:B------:R-:W-:Y:S02]  /*218e0*/  MOV R18, R9 ;  /* 0x0000000900127202 */ /* 0x000fe40000000f00 */
[----:B------:R-:W-:-:S02]  /*218f0*/  MOV R16, R11 ;  /* 0x0000000b00107202 */ /* 0x000fc40000000f00 */
        /* <DEDUP_REMOVED lines=8> */
[----:B0-----:R-:W-:Y:S01]  /*21980*/  IMAD.MOV.U32 R10, RZ, RZ, R21 ;  /* 0x000000ffff0a7224 */ /* 0x001fe200078e0015 */
[----:B------:R-:W-:-:S02]  /*21990*/  MOV R11, R20 ;  /* 0x00000014000b7202 */ /* 0x000fc40000000f00 */
[----:B-1----:R-:W-:Y:S02]  /*219a0*/  MOV R8, R23 ;  /* 0x0000001700087202 */ /* 0x002fe40000000f00 */
[----:B------:R-:W-:Y:S01]  /*219b0*/  MOV R9, R22 ;  /* 0x0000001600097202 */ /* 0x000fe20000000f00 */
[----:B------:R0:W-:Y:S04]  /*219c0*/  STL.64 [R1+0x3ec0], R10 ;  /* 0x003ec00a01007387 */ /* 0x0001e80000100a00 */
[----:B------:R1:W-:Y:S04]  /*219d0*/  STL.64 [R1+0x3eb8], R8 ;  /* 0x003eb80801007387 */ /* 0x0003e80000100a00 */
[----:B------:R-:W-:Y:S01]  /*219e0*/  LDSM.16.MT88.4 R20, [R28+0x8000] ;  /* 0x008000001c14783b */ /* 0x000fe20000004200 */
        /* <DEDUP_REMOVED lines=10> */
[----:B------:R-:W-:Y:S02]  /*21a90*/  MOV R9, R14 ;  /* 0x0000000e00097202 */ /* 0x000fe40000000f00 */
[----:B------:R-:W0:Y:S04]  /*21aa0*/  LDSM.16.MT88.4 R12, [R0+0x8100] ;  /* 0x00810000000c783b */ /* 0x000e280000004200 */
[----:B------:R-:W-:Y:S04]  /*21ab0*/  STL.64 [R1+0x3f00], R10 ;  /* 0x003f000a01007387 */ /* 0x000fe80000100a00 */
[----:B------:R-:W-:Y:S04]  /*21ac0*/  STL.64 [R1+0x3ef8], R8 ;  /* 0x003ef80801007387 */ /* 0x000fe80000100a00 */
[----:B0-----:R-:W-:Y:S04]  /*21ad0*/  STL.64 [R1+0x3e90], R14 ;  /* 0x003e900e01007387 */ /* 0x001fe80000100a00 */
[----:B------:R0:W-:Y:S04]  /*21ae0*/  STL.64 [R1+0x3e88], R12 ;  /* 0x003e880c01007387 */ /* 0x0001e80000100a00 */
        /* <DEDUP_REMOVED lines=24> */
[----:B---3--:R-:W-:Y:S04]  /*21c70*/  STL.64 [R1+0x3f10], R14 ;  /* 0x003f100e01007387 */ /* 0x008fe80000100a00 */
[----:B--2---:R0:W-:Y:S04]  /*21c80*/  STL.64 [R1+0x3f08], R12 ;  /* 0x003f080c01007387 */ /* 0x0041e80000100a00 */
[----:B0-----:R-:W2:Y:S04]  /*21c90*/  LDL.LU R12, [R1+0x150] ;  /* 0x00015000010c7983 */ /* 0x001ea80000300800 */
[----:B------:R-:W2:Y:S04]  /*21ca0*/  LDL.LU R13, [R1+0x154] ;  /* 0x00015400010d7983 */ /* 0x000ea80000300800 */
[----:B------:R-:W2:Y:S04]  /*21cb0*/  LDL.LU R14, [R1+0x158] ;  /* 0x00015800010e7983 */ /* 0x000ea80000300800 */
[----:B------:R-:W2:Y:S01]  /*21cc0*/  LDL.LU R15, [R1+0x15c] ;  /* 0x00015c00010f7983 */ /* 0x000ea20000300800 */
[----:B------:R-:W-:-:S02]  /*21cd0*/  MOV R9, R6 ;  /* 0x0000000600097202 */ /* 0x000fc40000000f00 */
[----:B------:R-:W-:Y:S01]  /*21ce0*/  MOV R11, R2 ;  /* 0x00000002000b7202 */ /* 0x000fe20000000f00 */
[----:B------:R-:W-:Y:S04]  /*21cf0*/  STL.64 [R1+0x3e80], R18 ;  /* 0x003e801201007387 */ /* 0x000fe80000100a00 */
[----:B------:R0:W-:Y:S04]  /*21d00*/  STL.64 [R1+0x3e78], R16 ;  /* 0x003e781001007387 */ /* 0x0001e80000100a00 */
[----:B0-----:R-:W3:Y:S04]  /*21d10*/  LDL.LU R16, [R1+0xc0] ;  /* 0x0000c00001107983 */ /* 0x001ee80000300800 */
[----:B------:R-:W3:Y:S04]  /*21d20*/  LDL.LU R17, [R1+0xc4] ;  /* 0x0000c40001117983 */ /* 0x000ee80000300800 */
[----:B------:R-:W3:Y:S04]  /*21d30*/  LDL.LU R18, [R1+0xc8] ;  /* 0x0000c80001127983 */ /* 0x000ee80000300800 */
[----:B------:R-:W3:Y:S04]  /*21d40*/  LDL.LU R19, [R1+0xcc] ;  /* 0x0000cc0001137983 */ /* 0x000ee80000300800 */
[----:B------:R-:W-:Y:S04]  /*21d50*/  STL [R1+0x3e30], R0 ;  /* 0x003e300001007387 */ /* 0x000fe80000100800 */
        /* <DEDUP_REMOVED lines=18> */
[----:B------:R0:W-:Y:S01]  /*21e80*/  STL [R1+0x50], R8 ;  /* 0x0000500801007387 */ /* 0x0001e20000100800 */
[----:B------:R-:W-:Y:S01]  /*21e90*/  MOV R6, R10 ;  /* 0x0000000a00067202 */ /* 0x000fe20000000f00 */
[----:B------:R-:W-:Y:S01]  /*21ea0*/  IMAD.MOV.U32 R7, RZ, RZ, R11 ;  /* 0x000000ffff077224 */ /* 0x000fe200078e000b */
[----:B------:R-:W-:Y:S01]  /*21eb0*/  MOV R0, R9 ;  /* 0x0000000900007202 */ /* 0x000fe20000000f00 */
        /* <DEDUP_REMOVED lines=21> */
[----:B------:R-:W3:Y:S04]  /*22010*/  LDL.LU.64 R14, [R1+0x3e90] ;  /* 0x003e9000010e7983 */ /* 0x000ee80000300a00 */
[----:B------:R-:W3:Y:S11]  /*22020*/  LDL.LU.64 R12, [R1+0x3e88] ;  /* 0x003e8800010c7983 */ /* 0x000ef60000300a00 */
[----:B------:R-:W-:Y:S06]  /*22030*/  @!UPT UIADD3 URZ, URZ, URZ, URZ ;  /* 0x0000003f3f3ff290 */ /* 0x000fec000fffe03f */
[----:B------:R0:W-:Y:S04]  /*22040*/  STL.64 [R1+0x100], R8 ;  /* 0x0001000801007387 */ /* 0x0001e80000100a00 */
[----:B------:R1:W-:Y:S04]  /*22050*/  STL.64 [R1+0x108], R10 ;  /* 0x0001080a01007387 */ /* 0x0003e80000100a00 */
[----:B0-----:R-:W2:Y:S04]  /*22060*/  LDL.LU R8, [R1+0x70] ;  /* 0x0000700001087983 */ /* 0x001ea80000300800 */
[----:B------:R-:W2:Y:S04]  /*22070*/  LDL.LU R9, [R1+0x74] ;  /* 0x0000740001097983 */ /* 0x000ea80000300800 */
[----:B-1----:R-:W2:Y:S04]  /*22080*/  LDL.LU R10, [R1+0x78] ;  /* 0x00007800010a7983 */ /* 0x002ea80000300800 */
        /* <DEDUP_REMOVED lines=16> */
[----:B------:R2:W-:Y:S02]  /*22190*/  STL.64 [R1+0xc8], R18 ;  /* 0x0000c81201007387 */ /* 0x0005e40000100a00 */
[-C--:B--2---:R-:W-:Y:S02]  /*221a0*/  HMMA.16816.F32.BF16 R16, R24, R4.reuse, R8 ;  /* 0x000000041810723c */ /* 0x084fe40000041808 */
[----:B------:R-:W-:Y:S06]  /*221b0*/  LDSM.16.MT88.4 R8, [R28+0x8100] ;  /* 0x008100001c08783b */ /* 0x000fec0000004200 */
[----:B---3--:R-:W-:Y:S11]  /*221c0*/  HMMA.16816.F32.BF16 R12, R20, R4, R12 ;  /* 0x00000004140c723c */ /* 0x008ff6000004180c */
[----:B------:R-:W-:Y:S11]  /*221d0*/  @!UPT UIADD3 URZ, URZ, URZ, URZ ;  /* 0x0000003f3f3ff290 */ /* 0x000ff6000fffe03f */
[----:B------:R-:W-:Y:S01]  /*221e0*/  @!UPT UIADD3 URZ, URZ, URZ, URZ ;  /* 0x0000003f3f3ff290 */ /* 0x000fe2000fffe03f */
[----:B------:R-:W-:Y:S04]  /*221f0*/  STL.64 [R1+0xb0], R12 ;  /* 0x0000b00c01007387 */ /* 0x000fe80000100a00 */
[----:B------:R-:W-:Y:S04]  /*22200*/  STL.64 [R1+0xb8], R14 ;  /* 0x0000b80e01007387 */ /* 0x000fe80000100a00 */
[----:B------:R-:W0:Y:S04]  /*22210*/  LDSM.16.MT88.4 R12, [R28+0x8180] ;  /* 0x008180001c0c783b */ /* 0x000e280000004200 */
[----:B------:R-:W-:Y:S04]  /*22220*/  STL.64 [R1+0x80], R16 ;  /* 0x0000801001007387 */ /* 0x000fe80000100a00 */
[----:B------:R-:W-:Y:S04]  /*22230*/  STL.64 [R1+0x88], R18 ;  /* 0x0000881201007387 */ /* 0x000fe80000100a00 */
[----:B------:R-:W1:Y:S04]  /*22240*/  LDSM.16.MT88.4 R16, [R29+0xa000] ;  /* 0x00a000001d10783b */ /* 0x000e680000004200 */
[----:B0-----:R1:W-:Y:S04]  /*22250*/  STL.64 [R1+0x3e40], R14 ;  /* 0x003e400e01007387 */ /* 0x0013e80000100a00 */
[----:B------:R0:W-:Y:S01]  /*22260*/  STL.64 [R1+0x3e38], R12 ;  /* 0x003e380c01007387 */ /* 0x0001e20000100a00 */
[----:B-1----:R-:W-:-:S02]  /*22270*/  MOV R15, R16 ;  /* 0x00000010000f7202 */ /* 0x002fc40000000f00 */
[----:B------:R-:W-:Y:S02]  /*22280*/  MOV R14, R17 ;  /* 0x00000011000e7202 */ /* 0x000fe40000000f00 */
[----:B0-----:R-:W-:Y:S01]  /*22290*/  MOV R13, R18 ;  /* 0x00000012000d7202 */ /* 0x001fe20000000f00 */
[----:B------:R-:W-:Y:S02]  /*222a0*/  IMAD.MOV.U32 R12, RZ, RZ, R19 ;  /* 0x000000ffff0c7224 */ /* 0x000fe400078e0013 */
[----:B------:R-:W0:Y:S02]  /*222b0*/  LDSM.16.MT88.4 R16, [R29+0xa080] ;  /* 0x00a080001d10783b */ /* 0x000e240000004200 */
[----:B0-----:R-:W-:Y:S01]  /*222c0*/  MOV R23, R16 ;  /* 0x0000001000177202 */ /* 0x001fe20000000f00 */
[----:B------:R-:W-:Y:S01]  /*222d0*/  IMAD.MOV.U32 R20, RZ, RZ, R19 ;  /* 0x000000ffff147224 */ /* 0x000fe200078e0013 */
[----:B------:R-:W-:Y:S02]  /*222e0*/  MOV R22, R17 ;  /* 0x0000001100167202 */ /* 0x000fe40000000f00 */
[----:B------:R-:W-:-:S02]  /*222f0*/  MOV R21, R18 ;  /* 0x0000001200157202 */ /* 0x000fc40000000f00 */
[----:B------:R-:W0:Y:S04]  /*22300*/  LDSM.16.MT88.4 R16, [R29+0xa100] ;  /* 0x00a100001d10783b */ /* 0x000e280000004200 */
[----:B------:R1:W-:Y:S01]  /*22310*/  STL [R1+0x3d80], R28 ;  /* 0x003d801c01007387 */ /* 0x0003e20000100800 */
[----:B0-----:R-:W-:Y:S01]  /*22320*/  MOV R27, R16 ;  /* 0x00000010001b7202 */ /* 0x001fe20000000f00 */
[----:B------:R-:W-:Y:S01]  /*22330*/  IMAD.MOV.U32 R24, RZ, RZ, R19 ;  /* 0x000000ffff187224 */ /* 0x000fe200078e0013 */
[----:B------:R-:W-:Y:S02]  /*22340*/  MOV R26, R17 ;  /* 0x00000011001a7202 */ /* 0x000fe40000000f00 */
[----:B------:R-:W-:Y:S02]  /*22350*/  MOV R25, R18 ;  /* 0x0000001200197202 */ /* 0x000fe40000000f00 */
[----:B------:R-:W0:Y:S01]  /*22360*/  LDSM.16.MT88.4 R16, [R29+0xa180] ;  /* 0x00a180001d10783b */ /* 0x000e220000004200 */
[----:B-1----:R-:W-:-:S02]  /*22370*/  LOP3.LUT R28, R29, 0x20, RZ, 0x3c, !PT ;  /* 0x000000201d1c7812 */ /* 0x002fc400078e3cff */
[----:B0-----:R-:W-:Y:S01]  /*22380*/  MOV R6, R16 ;  /* 0x0000001000067202 */ /* 0x001fe20000000f00 */
[----:B------:R-:W-:Y:S01]  /*22390*/  IMAD.MOV.U32 R3, RZ, RZ, R19 ;  /* 0x000000ffff037224 */ /* 0x000fe200078e0013 */
[----:B------:R-:W-:Y:S02]  /*223a0*/  MOV R0, R17 ;  /* 0x0000001100007202 */ /* 0x000fe40000000f00 */
[----:B------:R-:W-:Y:S02]  /*223b0*/  MOV R2, R18 ;  /* 0x0000001200027202 */ /* 0x000fe40000000f00 */
[----:B------:R-:W0:Y:S04]  /*223c0*/  LDSM.16.MT88.4 R16, [R28+0xa000] ;  /* 0x00a000001c10783b */ /* 0x000e280000004200 */
[----:B------:R-:W-:Y:S04]  /*223d0*/  STL [R1+0x3ce8], R29 ;  /* 0x003ce81d01007387 */ /* 0x000fe80000100800 */
[----:B0-----:R0:W-:Y:S04]  /*223e0*/  STL.64 [R1+0x3da0], R18 ;  /* 0x003da01201007387 */ /* 0x0011e80000100a00 */
[----:B------:R1:W-:Y:S01]  /*223f0*/  STL.64 [R1+0x3d98], R16 ;  /* 0x003d981001007387 */ /* 0x0003e20000100a00 */
[----:B0-----:R-:W-:Y:S01]  /*22400*/  MOV R18, R2 ;  /* 0x0000000200127202 */ /* 0x001fe20000000f00 */
[----:B------:R-:W-:Y:S01]  /*22410*/  IMAD.MOV.U32 R19, RZ, RZ, R3 ;  /* 0x000000ffff137224 */ /* 0x000fe200078e0003 */
[----:B-1----:R-:W-:-:S02]  /*22420*/  MOV R16, R6 ;  /* 0x0000000600107202 */ /* 0x002fc40000000f00 */
[----:B------:R-:W2:Y:S01]  /*22430*/  LDL.LU R6, [R1+0x3e64] ;  /* 0x003e640001067983 */ /* 0x000ea20000300800 */
[----:B------:R-:W-:-:S03]  /*22440*/  MOV R17, R0 ;  /* 0x0000000000117202 */ /* 0x000fc60000000f00 */
[----:B------:R-:W3:Y:S04]  /*22450*/  LDL.LU R0, [R1+0x3e60] ;  /* 0x003e600001007983 */ /* 0x000ee80000300800 */
[----:B------:R-:W4:Y:S04]  /*22460*/  LDL.LU R2, [R1+0x3e5c] ;  /* 0x003e5c0001027983 */ /* 0x000f280000300800 */
[----:B------:R-:W2:Y:S04]  /*22470*/  LDL.LU R3, [R1+0x3e58] ;  /* 0x003e580001037983 */ /* 0x000ea80000300800 */
[----:B------:R0:W-:Y:S04]  /*22480*/  STL.64 [R1+0x3dc0], R18 ;  /* 0x003dc01201007387 */ /* 0x0001e80000100a00 */
[----:B------:R1:W-:Y:S01]  /*22490*/  STL.64 [R1+0x3db8], R16 ;  /* 0x003db81001007387 */ /* 0x0003e20000100a00 */
        /* <DEDUP_REMOVED lines=17> */
[----:B------:R-:W3:Y:S01]  /*225b0*/  LDL.LU R21, [R1+0x94] ;  /* 0x0000940001157983 */ /* 0x000ee20000300800 */
[----:B------:R-:W-:Y:S01]  /*225c0*/  MOV R18, R13 ;  /* 0x0000000d00127202 */ /* 0x000fe20000000f00 */
[----:B------:R-:W-:Y:S01]  /*225d0*/  IMAD.MOV.U32 R17, RZ, RZ, R14 ;  /* 0x000000ffff117224 */ /* 0x000fe200078e000e */
[----:B------:R-:W-:-:S02]  /*225e0*/  MOV R19, R12 ;  /* 0x0000000c00137202 */ /* 0x000fc40000000f00 */
[----:B------:R-:W-:Y:S02]  /*225f0*/  MOV R16, R15 ;  /* 0x0000000f00107202 */ /* 0x000fe40000000f00 */
[----:B----4-:R-:W-:Y:S02]  /*22600*/  MOV R23, R2 ;  /* 0x0000000200177202 */ /* 0x010fe40000000f00 */
[----:B--2---:R-:W-:Y:S02]  /*22610*/  MOV R22, R3 ;  /* 0x0000000300167202 */ /* 0x004fe40000000f00 */
[----:B------:R-:W2:Y:S04]  /*22620*/  LDL.LU R3, [R1+0x3e54] ;  /* 0x003e540001037983 */ /* 0x000ea80000300800 */
[----:B------:R-:W4:Y:S04]  /*22630*/  LDL.LU R2, [R1+0x3e50] ;  /* 0x003e500001027983 */ /* 0x000f280000300800 */
[----:B------:R-:W2:Y:S04]  /*22640*/  LDL.LU R12, [R1+0x160] ;  /* 0x00016000010c7983 */ /* 0x000ea80000300800 */
[----:B------:R-:W2:Y:S04]  /*22650*/  LDL.LU R13, [R1+0x164] ;  /* 0x00016400010d7983 */ /* 0x000ea80000300800 */
[----:B------:R-:W2:Y:S04]  /*22660*/  LDL.LU R14, [R1+0x168] ;  /* 0x00016800010e7983 */ /* 0x000ea80000300800 */
[----:B------:R-:W2:Y:S04]  /*22670*/  LDL.LU R15, [R1+0x16c] ;  /* 0x00016c00010f7983 */ /* 0x000ea80000300800 */
[----:B------:R-:W-:Y:S04]  /*22680*/  STL.64 [R1+0x3e20], R18 ;  /* 0x003e201201007387 */ /* 0x000fe80000100a00 */
[----:B------:R0:W-:Y:S04]  /*22690*/  STL.64 [R1+0x3e18], R16 ;  /* 0x003e181001007387 */ /* 0x0001e80000100a00 */
[----:B0-----:R-:W2:Y:S04]  /*226a0*/  LDL.LU R16, [R1+0x120] ;  /* 0x0001200001107983 */ /* 0x001ea80000300800 */
[----:B------:R-:W2:Y:S04]  /*226b0*/  LDL.LU R17, [R1+0x124] ;  /* 0x0001240001117983 */ /* 0x000ea80000300800 */
[----:B------:R-:W2:Y:S04]  /*226c0*/  LDL.LU R18, [R1+0x128] ;  /* 0x0001280001127983 */ /* 0x000ea80000300800 */
[----:B------:R-:W2:Y:S04]  /*226d0*/  LDL.LU R19, [R1+0x12c] ;  /* 0x00012c0001137983 */ /* 0x000ea80000300800 */
[----:B------:R-:W-:Y:S04]  /*226e0*/  STL.64 [R1+0x3db0], R22 ;  /* 0x003db01601007387 */ /* 0x000fe80000100a00 */
[----:B---3--:R0:W-:Y:S04]  /*226f0*/  STL.64 [R1+0x3da8], R20 ;  /* 0x003da81401007387 */ /* 0x0081e80000100a00 */
[----:B0-----:R-:W3:Y:S04]  /*22700*/  LDL.LU R20, [R1+0xa0] ;  /* 0x0000a00001147983 */ /* 0x001ee80000300800 */
[----:B------:R-:W3:Y:S04]  /*22710*/  LDL.LU R21, [R1+0xa4] ;  /* 0x0000a40001157983 */ /* 0x000ee80000300800 */
[----:B------:R-:W2:Y:S04]  /*22720*/  LDL.LU R22, [R1+0xa8] ;  /* 0x0000a80001167983 */ /* 0x000ea80000300800 */
[----:B------:R-:W2:Y:S04]  /*22730*/  LDL.LU R23, [R1+0xac] ;  /* 0x0000ac0001177983 */ /* 0x000ea80000300800 */
[----:B--2---:R-:W-:Y:S04]  /*22740*/  STL.64 [R1+0x3dd0], R22 ;  /* 0x003dd01601007387 */ /* 0x004fe80000100a00 */
[----:B---3--:R0:W-:Y:S04]  /*22750*/  STL.64 [R1+0x3dc8], R20 ;  /* 0x003dc81401007387 */ /* 0x0081e80000100a00 */
[----:B0-----:R-:W2:Y:S04]  /*22760*/  LDL.LU R20, [R1+0xd0] ;  /* 0x0000d00001147983 */ /* 0x001ea80000300800 */
[----:B------:R-:W2:Y:S01]  /*22770*/  LDL.LU R21, [R1+0xd4] ;  /* 0x0000d40001157983 */ /* 0x000ea20000300800 */
[----:B----4-:R-:W-:Y:S01]  /*22780*/  MOV R22, R2 ;  /* 0x0000000200167202 */ /* 0x010fe20000000f00 */
[----:B------:R-:W-:-:S02]  /*22790*/  IMAD.MOV.U32 R23, RZ, RZ, R3 ;  /* 0x000000ffff177224 */ /* 0x000fc400078e0003 */
[----:B------:R-:W3:Y:S04]  /*227a0*/  LDL.LU R2, [R1+0x3e4c] ;  /* 0x003e4c0001027983 */ /* 0x000ee80000300800 */
[----:B------:R-:W4:Y:S04]  /*227b0*/  LDL.LU R3, [R1+0x3e48] ;  /* 0x003e480001037983 */ /* 0x000f280000300800 */
[----:B------:R-:W-:Y:S04]  /*227c0*/  STL.64 [R1+0x3df0], R22 ;  /* 0x003df01601007387 */ /* 0x000fe80000100a00 */
[----:B--2---:R0:W-:Y:S04]  /*227d0*/  STL.64 [R1+0x3de8], R20 ;  /* 0x003de81401007387 */ /* 0x0041e80000100a00 */
[----:B0-----:R-:W2:Y:S04]  /*227e0*/  LDL.LU R20, [R1+0xf0] ;  /* 0x0000f00001147983 */ /* 0x001ea80000300800 */
[----:B------:R-:W2:Y:S04]  /*227f0*/  LDL.LU R21, [R1+0xf4] ;  /* 0x0000f40001157983 */ /* 0x000ea80000300800 */
[----:B------:R-:W2:Y:S04]  /*22800*/  LDL.LU R22, [R1+0xf8] ;  /* 0x0000f80001167983 */ /* 0x000ea80000300800 */
[----:B------:R-:W2:Y:S01]  /*22810*/  LDL.LU R23, [R1+0xfc] ;  /* 0x0000fc0001177983 */ /* 0x000ea20000300800 */
[----:B------:R-:W-:Y:S03]  /*22820*/  HMMA.16816.F32.BF16 R8, R8, R4, R12 ;  /* 0x000000040808723c */ /* 0x000fe6000004180c */
[----:B--2---:R-:W-:Y:S04]  /*22830*/  STL.64 [R1+0x3e10], R22 ;  /* 0x003e101601007387 */ /* 0x004fe80000100a00 */
[----:B------:R0:W-:Y:S04]  /*22840*/  STL.64 [R1+0x3e08], R20 ;  /* 0x003e081401007387 */ /* 0x0001e80000100a00 */
[----:B0-----:R-:W2:Y:S04]  /*22850*/  LDL.LU R20, [R1+0x110] ;  /* 0x0001100001147983 */ /* 0x001ea80000300800 */
[----:B------:R-:W2:Y:S04]  /*22860*/  LDL.LU R21, [R1+0x114] ;  /* 0x0001140001157983 */ /* 0x000ea80000300800 */
[----:B------:R-:W2:Y:S04]  /*22870*/  LDL.LU.64 R14, [R1+0x3e40] ;  /* 0x003e4000010e7983 */ /* 0x000ea80000300a00 */
[----:B------:R-:W2:Y:S01]  /*22880*/  LDL.LU.64 R12, [R1+0x3e38] ;  /* 0x003e3800010c7983 */ /* 0x000ea20000300a00 */
[----:B----4-:R-:W-:-:S02]  /*22890*/  MOV R22, R3 ;  /* 0x0000000300167202 */ /* 0x010fc40000000f00 */
[----:B---3--:R-:W-:Y:S01]  /*228a0*/  MOV R23, R2 ;  /* 0x0000000200177202 */ /* 0x008fe20000000f00 */
[----:B------:R0:W-:Y:S01]  /*228b0*/  STL.64 [R1+0x70], R8 ;  /* 0x0000700801007387 */ /* 0x0001e20000100a00 */
[----:B------:R-:W-:Y:S01]  /*228c0*/  MOV R3, R10 ;  /* 0x0000000a00037202 */ /* 0x000fe20000000f00 */
[----:B------:R-:W-:Y:S01]  /*228d0*/  IMAD.MOV.U32 R2, RZ, RZ, R11 ;  /* 0x000000ffff027224 */ /* 0x000fe200078e000b */
[----:B------:R-:W-:Y:S02]  /*228e0*/  MOV R10, R6 ;  /* 0x00000006000a7202 */ /* 0x000fe40000000f00 */
[----:B------:R-:W-:Y:S01]  /*228f0*/  MOV R11, R7 ;  /* 0x00000007000b7202 */ /* 0x000fe20000000f00 */
[----:B0-----:R-:W3:Y:S01]  /*22900*/  LDL.LU R8, [R1+0x50] ;  /* 0x0000500001087983 */ /* 0x001ee20000300800 */
[----:B------:R-:W-:-:S03]  /*22910*/  MOV R9, R0 ;  /* 0x0000000000097202 */ /* 0x000fc60000000f00 */
[----:B------:R-:W4:Y:S04]  /*22920*/  LDL.LU R0, [R1+0x3e30] ;  /* 0x003e300001007983 */ /* 0x000f280000300800 */
[----:B------:R-:W3:Y:S04]  /*22930*/  LDL.LU R6, [R1+0x3e2c] ;  /* 0x003e2c0001067983 */ /* 0x000ee80000300800 */
[----:B------:R-:W3:Y:S01]  /*22940*/  LDL.LU R7, [R1+0x3e28] ;  /* 0x003e280001077983 */ /* 0x000ee20000300800 */
[----:B--2---:R-:W-:Y:S03]  /*22950*/  HMMA.16816.F32.BF16 R12, R12, R4, R16 ;  /* 0x000000040c0c723c */ /* 0x004fe60000041810 */
[----:B------:R-:W3:Y:S04]  /*22960*/  LDL.LU.64 R18, [R1+0x3e20] ;  /* 0x003e200001127983 */ /* 0x000ee80000300a00 */
[----:B------:R-:W3:Y:S11]  /*22970*/  LDL.LU.64 R16, [R1+0x3e18] ;  /* 0x003e180001107983 */ /* 0x000ef60000300a00 */
[----:B------:R-:W-:Y:S05]  /*22980*/  @!UPT UIADD3 URZ, URZ, URZ, URZ ;  /* 0x0000003f3f3ff290 */ /* 0x000fea000fffe03f */
[----:B------:R0:W-:Y:S01]  /*22990*/  STL.64 [R1+0x40], R12 ;  /* 0x0000400c01007387 */ /* 0x0001e20000100a00 */
[----:B------:R-:W-:Y:S01]  /*229a0*/  IMAD.MOV.U32 R29, RZ, RZ, R14 ;  /* 0x000000ffff1d7224 */ /* 0x000fe200078e000e */
[----:B------:R-:W-:Y:S02]  /*229b0*/  MOV R4, R15 ;  /* 0x0000000f00047202 */ /* 0x000fe40000000f00 */
[----:B0-----:R-:W2:Y:S04]  /*229c0*/  LDL.LU R12, [R1+0x60] ;  /* 0x00006000010c7983 */ /* 0x001ea80000300800 */
[----:B------:R-:W2:Y:S04]  /*229d0*/  LDL.LU R13, [R1+0x64] ;  /* 0x00006400010d7983 */ /* 0x000ea80000300800 */
[----:B------:R-:W2:Y:S04]  /*229e0*/  LDL.LU R14, [R1+0x68] ;  /* 0x00006800010e7983 */ /* 0x000ea80000300800 */
[----:B------:R-:W2:Y:S01]  /*229f0*/  LDL.LU R15, [R1+0x6c] ;  /* 0x00006c00010f7983 */ /* 0x000ea20000300800 */
        /* <DEDUP_REMOVED lines=15> */
[----:B------:R-:W3:Y:S04]  /*22af0*/  LDL.LU.64 R16, [R1+0x3dd8] ;  /* 0x003dd80001107983 */ /* 0x000ee80000300a00 */
[----:B------:R-:W2:Y:S01]  /*22b00*/  LDL R5, [R1+0xd78] ;  /* 0x000d780001057983 */ /* 0x000ea20000100800 */
        /* <DEDUP_REMOVED lines=17> */
[----:B------:R-:W2:Y:S04]  /*22c20*/  LDL.LU.64 R22, [R1+0x3d90] ;  /* 0x003d900001167983 */ /* 0x000ea80000300a00 */
[----:B------:R-:W2:Y:S11]  /*22c30*/  LDL.LU.64 R20, [R1+0x3d88] ;  /* 0x003d880001147983 */ /* 0x000eb60000300a00 */
[----:B------:R-:W-:Y:S06]  /*22c40*/  @!UPT UIADD3 URZ, URZ, URZ, URZ ;  /* 0x0000003f3f3ff290 */ /* 0x000fec000fffe03f */
[----:B------:R-:W-:Y:S04]  /*22c50*/  STL.64 [R1+0x90], R16 ;  /* 0x0000901001007387 */ /* 0x000fe80000100a00 */
[----:B------:R2:W-:Y:S02]  /*22c60*/  STL.64 [R1+0x98], R18 ;  /* 0x0000981201007387 */ /* 0x0005e40000100a00 */
[-C--:B--2---:R-:W-:Y:S08]  /*22c70*/  HMMA.16816.F32.BF16 R16, R20, R6.reuse, R12 ;  /* 0x000000061410723c */ /* 0x084ff0000004180c */
[----:B------:R-:W-:Y:S01]  /*22c80*/  HMMA.16816.F32.BF16 R12, R24, R6, R8 ;  /* 0x00000006180c723c */ /* 0x000fe20000041808 */
[----:B------:R0:W1:Y:S11]  /*22c90*/  LDSM.16.MT88.4 R8, [R28+0xa180] ;  /* 0x00a180001c08783b */ /* 0x0000760000004200 */
[----:B------:R-:W-:Y:S03]  /*22ca0*/  @!UPT UIADD3 URZ, URZ, URZ, URZ ;  /* 0x0000003f3f3ff290 */ /* 0x000fe6000fffe03f */
[----:B------:R-:W-:Y:S04]  /*22cb0*/  STL.64 [R1+0x60], R16 ;  /* 0x0000601001007387 */ /* 0x000fe80000100a00 */
[----:B------:R1:W-:Y:S04]  /*22cc0*/  STL.64 [R1+0x68], R18 ;  /* 0x0000681201007387 */ /* 0x0003e80000100a00 */
[----:B0-----:R-:W2:Y:S01]  /*22cd0*/  LDL.LU R28, [R1+0x3d80] ;  /* 0x003d8000011c7983 */ /* 0x001ea20000300800 */
[----:B-1----:R-:W-:Y:S01]  /*22ce0*/  MOV R19, R8 ;  /* 0x0000000800137202 */ /* 0x002fe20000000f00 */
[----:B------:R-:W-:Y:S01]  /*22cf0*/  IMAD.MOV.U32 R17, RZ, RZ, R10 ;  /* 0x000000ffff117224 */ /* 0x000fe200078e000a */
[----:B------:R-:W-:-:S02]  /*22d00*/  MOV R18, R9 ;  /* 0x0000000900127202 */ /* 0x000fc40000000f00 */
[----:B------:R-:W-:Y:S02]  /*22d10*/  MOV R16, R11 ;  /* 0x0000000b00107202 */ /* 0x000fe40000000f00 */
[----:B----4-:R-:W0:Y:S04]  /*22d20*/  LDSM.16.MT88.4 R8, [R0+0xa000] ;  /* 0x00a000000008783b */ /* 0x010e280000004200 */
[----:B------:R-:W-:Y:S04]  /*22d30*/  STL.64 [R1+0x50], R12 ;  /* 0x0000500c01007387 */ /* 0x000fe80000100a00 */
[----:B------:R0:W-:Y:S02]  /*22d40*/  STL.64 [R1+0x58], R14 ;  /* 0x0000580e01007387 */ /* 0x0001e40000100a00 */
        /* <DEDUP_REMOVED lines=22> */
[----:B------:R1:W-:Y:S01]  /*22eb0*/  STL.64 [R1+0x3d20], R8 ;  /* 0x003d200801007387 */ /* 0x0003e20000100a00 */
[----:B0-----:R-:W-:Y:S01]  /*22ec0*/  IMAD.MOV.U32 R10, RZ, RZ, R21 ;  /* 0x000000ffff0a7224 */ /* 0x001fe200078e0015 */
[----:B------:R-:W-:Y:S02]  /*22ed0*/  MOV R11, R20 ;  /* 0x00000014000b7202 */ /* 0x000fe40000000f00 */
[----:B-1----:R-:W-:-:S02]  /*22ee0*/  MOV R8, R23 ;  /* 0x0000001700087202 */ /* 0x002fc40000000f00 */
[----:B------:R-:W-:Y:S01]  /*22ef0*/  MOV R9, R22 ;  /* 0x0000001600097202 */ /* 0x000fe20000000f00 */
[----:B------:R0:W-:Y:S04]  /*22f00*/  STL.64 [R1+0x3d48], R10 ;  /* 0x003d480a01007387 */ /* 0x0001e80000100a00 */
[----:B------:R1:W-:Y:S01]  /*22f10*/  STL.64 [R1+0x3d40], R8 ;  /* 0x003d400801007387 */ /* 0x0003e20000100a00 */
[----:B0-----:R-:W-:Y:S01]  /*22f20*/  IMAD.MOV.U32 R10, RZ, RZ, R13 ;  /* 0x000000ffff0a7224 */ /* 0x001fe200078e000d */
[----:B------:R-:W-:Y:S02]  /*22f30*/  MOV R11, R12 ;  /* 0x0000000c000b7202 */ /* 0x000fe40000000f00 */
[----:B-1----:R-:W-:Y:S02]  /*22f40*/  MOV R8, R15 ;  /* 0x0000000f00087202 */ /* 0x002fe40000000f00 */
[----:B------:R-:W-:Y:S01]  /*22f50*/  MOV R9, R14 ;  /* 0x0000000e00097202 */ /* 0x000fe20000000f00 */
[----:B------:R-:W-:Y:S04]  /*22f60*/  STL.64 [R1+0x3d68], R10 ;  /* 0x003d680a01007387 */ /* 0x000fe80000100a00 */
[----:B--2---:R-:W0:Y:S04]  /*22f70*/  LDSM.16.MT88.4 R12, [R28+0xa000] ;  /* 0x00a000001c0c783b */ /* 0x004e280000004200 */
[----:B------:R-:W-:Y:S04]  /*22f80*/  STL.64 [R1+0x3d60], R8 ;  /* 0x003d600801007387 */ /* 0x000fe80000100a00 */
[----:B------:R-:W-:Y:S04]  /*22f90*/  LDSM.16.MT88.4 R20, [R28+0xa100] ;  /* 0x00a100001c14783b */ /* 0x000fe80000004200 */
[----:B------:R-:W-:Y:S04]  /*22fa0*/  LDSM.16.MT88.4 R24, [R28+0xa180] ;  /* 0x00a180001c18783b */ /* 0x000fe80000004200 */
        /* <DEDUP_REMOVED lines=28> */
[----:B------:R-:W0:Y:S04]  /*23170*/  LDSM.16.MT88.4 R16, [R28+0xa080] ;  /* 0x00a080001c10783b */ /* 0x000e280000004200 */
[----:B---3--:R-:W-:Y:S04]  /*23180*/  STL.64 [R1+0x3d78], R14 ;  /* 0x003d780e01007387 */ /* 0x008fe80000100a00 */
[----:B--2---:R1:W-:Y:S04]  /*23190*/  STL.64 [R1+0x3d70], R12 ;  /* 0x003d700c01007387 */ /* 0x0043e80000100a00 */
[----:B-1----:R-:W2:Y:S04]  /*231a0*/  LDL.LU R12, [R1+0x150] ;  /* 0x00015000010c7983 */ /* 0x002ea80000300800 */
[----:B------:R-:W2:Y:S04]  /*231b0*/  LDL.LU R13, [R1+0x154] ;  /* 0x00015400010d7983 */ /* 0x000ea80000300800 */
[----:B------:R-:W2:Y:S04]  /*231c0*/  LDL.LU R14, [R1+0x158] ;  /* 0x00015800010e7983 */ /* 0x000ea80000300800 */
[----:B------:R-:W2:Y:S04]  /*231d0*/  LDL.LU R15, [R1+0x15c] ;  /* 0x00015c00010f7983 */ /* 0x000ea80000300800 */
        /* <DEDUP_REMOVED lines=61> */
[----:B------:R-:W3:Y:S01]  /*235b0*/  LDL.LU R13, [R1+0x74] ;  /* 0x00007400010d7983 */ /* 0x000ee20000300800 */
[-C--:B----4-:R-:W-:Y:S03]  /*235c0*/  HMMA.16816.F32.BF16 R16, R16, R6.reuse, R20 ;  /* 0x000000061010723c */ /* 0x090fe60000041814 */
[----:B------:R-:W3:Y:S04]  /*235d0*/  LDL.LU.64 R22, [R1+0x3cd0] ;  /* 0x003cd00001167983 */ /* 0x000ee80000300a00 */
[----:B------:R-:W3:Y:S01]  /*235e0*/  LDL.LU.64 R20, [R1+0x3cc8] ;  /* 0x003cc80001147983 */ /* 0x000ee20000300a00 */
[----:B------:R-:W-:Y:S01]  /*235f0*/  MOV R11, R4 ;  /* 0x00000004000b7202 */ /* 0x000fe20000000f00 */
[----:B-1----:R-:W-:Y:S01]  /*23600*/  IMAD.MOV.U32 R14, RZ, RZ, R3 ;  /* 0x000000ffff0e7224 */ /* 0x002fe200078e0003 */
[----:B------:R-:W-:Y:S11]  /*23610*/  MOV R15, R2 ;  /* 0x00000002000f7202 */ /* 0x000ff60000000f00 */
[----:B------:R-:W-:Y:S02]  /*23620*/  @!UPT UIADD3 URZ, URZ, URZ, URZ ;  /* 0x0000003f3f3ff290 */ /* 0x000fe4000fffe03f */
[----:B------:R-:W-:Y:S04]  /*23630*/  STL.64 [R1+0xb0], R16 ;  /* 0x0000b01001007387 */ /* 0x000fe80000100a00 */
[----:B------:R2:W-:Y:S02]  /*23640*/  STL.64 [R1+0xb8], R18 ;  /* 0x0000b81201007387 */ /* 0x0005e40000100a00 */
[-C--:B--2---:R-:W-:Y:S02]  /*23650*/  HMMA.16816.F32.BF16 R16, R24, R6.reuse, R8 ;  /* 0x000000061810723c */ /* 0x084fe40000041808 */
[----:B------:R-:W0:Y:S05]  /*23660*/  LDSM.16.MT88.4 R8, [R29+0xc000] ;  /* 0x00c000001d08783b */ /* 0x000e2a0000004200 */
[----:B------:R-:W-:Y:S01]  /*23670*/  LOP3.LUT R27, R29, 0x20, RZ, 0x3c, !PT ;  /* 0x000000201d1b7812 */ /* 0x000fe200078e3cff */
[----:B---3--:R-:W-:Y:S01]  /*23680*/  HMMA.16816.F32.BF16 R12, R20, R6, R12 ;  /* 0x00000006140c723c */ /* 0x008fe2000004180c */
[----:B------:R-:W1:Y:S11]  /*23690*/  LDSM.16.M88.4 R4, [R5+0x40080] ;  /* 0x040080000504783b */ /* 0x000e760000000200 */
[----:B------:R-:W-:Y:S11]  /*236a0*/  @!UPT UIADD3 URZ, URZ, URZ, URZ ;  /* 0x0000003f3f3ff290 */ /* 0x000ff6000fffe03f */
[----:B------:R2:W-:Y:S01]  /*236b0*/  STL.64 [R1+0x80], R12 ;  /* 0x0000800c01007387 */ /* 0x0005e20000100a00 */
[----:B------:R-:W-:Y:S02]  /*236c0*/  MOV R3, R14 ;  /* 0x0000000e00037202 */ /* 0x000fe40000000f00 */
[----:B------:R-:W-:Y:S01]  /*236d0*/  MOV R2, R15 ;  /* 0x0000000f00027202 */ /* 0x000fe20000000f00 */
[----:B0-----:R-:W-:Y:S01]  /*236e0*/  IMAD.MOV.U32 R15, RZ, RZ, R8 ;  /* 0x000000ffff0f7224 */ /* 0x001fe200078e0008 */
[----:B------:R-:W-:Y:S02]  /*236f0*/  MOV R14, R9 ;  /* 0x00000009000e7202 */ /* 0x000fe40000000f00 */
[----:B--2---:R-:W-:Y:S02]  /*23700*/  MOV R13, R10 ;  /* 0x0000000a000d7202 */ /* 0x004fe40000000f00 */
[----:B------:R-:W-:Y:S02]  /*23710*/  MOV R12, R11 ;  /* 0x0000000b000c7202 */ /* 0x000fe40000000f00 */
[----:B------:R-:W0:Y:S04]  /*23720*/  LDSM.16.MT88.4 R8, [R29+0xc080] ;  /* 0x00c080001d08783b */ /* 0x000e280000004200 */
[----:B------:R0:W-:Y:S04]  /*23730*/  STL.64 [R1+0x70], R16 ;  /* 0x0000701001007387 */ /* 0x0001e80000100a00 */
[----:B------:R-:W-:Y:S04]  /*23740*/  STL.64 [R1+0x78], R18 ;  /* 0x0000781201007387 */ /* 0x000fe80000100a00 */
[----:B-1----:R-:W-:Y:S04]  /*23750*/  STL [R1+0x3b9c], R6 ;  /* 0x003b9c0601007387 */ /* 0x002fe80000100800 */
[----:B------:R1:W-:Y:S01]  /*23760*/  STL [R1+0x3b98], R7 ;  /* 0x003b980701007387 */ /* 0x0003e20000100800 */
[----:B0-----:R-:W-:Y:S01]  /*23770*/  IMAD.MOV.U32 R17, RZ, RZ, R8 ;  /* 0x000000ffff117224 */ /* 0x001fe200078e0008 */
[----:B------:R-:W-:-:S02]  /*23780*/  MOV R16, R9 ;  /* 0x0000000900107202 */ /* 0x000fc40000000f00 */
[----:B-1----:R-:W-:Y:S02]  /*23790*/  MOV R7, R10 ;  /* 0x0000000a00077202 */ /* 0x002fe40000000f00 */
[----:B------:R-:W-:Y:S02]  /*237a0*/  MOV R6, R11 ;  /* 0x0000000b00067202 */ /* 0x000fe40000000f00 */
[----:B------:R-:W0:Y:S02]  /*237b0*/  LDSM.16.MT88.4 R8, [R29+0xc100] ;  /* 0x00c100001d08783b */ /* 0x000e240000004200 */
[----:B0-----:R-:W-:Y:S01]  /*237c0*/  IMAD.MOV.U32 R21, RZ, RZ, R8 ;  /* 0x000000ffff157224 */ /* 0x001fe200078e0008 */
[----:B------:R-:W-:Y:S02]  /*237d0*/  MOV R20, R9 ;  /* 0x0000000900147202 */ /* 0x000fe40000000f00 */
[----:B------:R-:W-:Y:S02]  /*237e0*/  MOV R19, R10 ;  /* 0x0000000a00137202 */ /* 0x000fe40000000f00 */
[----:B------:R-:W-:-:S02]  /*237f0*/  MOV R18, R11 ;  /* 0x0000000b00127202 */ /* 0x000fc40000000f00 */
[----:B------:R-:W0:Y:S04]  /*23800*/  LDSM.16.MT88.4 R8, [R29+0xc180] ;  /* 0x00c180001d08783b */ /* 0x000e280000004200 */
[----:B0-----:R0:W-:Y:S04]  /*23810*/  STL.64 [R1+0x3c70], R10 ;  /* 0x003c700a01007387 */ /* 0x0011e80000100a00 */
[----:B------:R1:W-:Y:S01]  /*23820*/  STL.64 [R1+0x3c68], R8 ;  /* 0x003c680801007387 */ /* 0x0003e20000100a00 */
[----:B0-----:R-:W-:Y:S02]  /*23830*/  MOV R10, R19 ;  /* 0x00000013000a7202 */ /* 0x001fe40000000f00 */
[----:B------:R-:W-:Y:S01]  /*23840*/  MOV R11, R18 ;  /* 0x00000012000b7202 */ /* 0x000fe20000000f00 */
[----:B-1----:R-:W-:Y:S01]  /*23850*/  IMAD.MOV.U32 R8, RZ, RZ, R21 ;  /* 0x000000ffff087224 */ /* 0x002fe200078e0015 */
[----:B------:R-:W-:-:S03]  /*23860*/  MOV R9, R20 ;  /* 0x0000001400097202 */ /* 0x000fc60000000f00 */
[----:B------:R0:W-:Y:S04]  /*23870*/  STL.64 [R1+0x3c90], R10 ;  /* 0x003c900a01007387 */ /* 0x0001e80000100a00 */
[----:B------:R1:W-:Y:S04]  /*23880*/  STL.64 [R1+0x3c88], R8 ;  /* 0x003c880801007387 */ /* 0x0003e80000100a00 */
[----:B------:R-:W-:Y:S01]  /*23890*/  LDSM.16.MT88.4 R20, [R27+0xc100] ;  /* 0x00c100001b14783b */ /* 0x000fe20000004200 */
        /* <DEDUP_REMOVED lines=10> */
[----:B------:R-:W-:-:S02]  /*23940*/  MOV R9, R14 ;  /* 0x0000000e00097202 */ /* 0x000fc40000000f00 */
[----:B------:R-:W0:Y:S04]  /*23950*/  LDSM.16.MT88.4 R12, [R27+0xc000] ;  /* 0x00c000001b0c783b */ /* 0x000e280000004200 */
[----:B------:R-:W1:Y:S04]  /*23960*/  LDSM.16.MT88.4 R24, [R27+0xc180] ;  /* 0x00c180001b18783b */ /* 0x000e680000004200 */
        /* <DEDUP_REMOVED lines=22> */
[----:B------:R-:W2:Y:S04]  /*23ad0*/  LDL.LU R14, [R1+0x138] ;  /* 0x00013800010e7983 */ /* 0x000ea80000300800 */
[----:B------:R-:W2:Y:S04]  /*23ae0*/  LDL.LU R15, [R1+0x13c] ;  /* 0x00013c00010f7983 */ /* 0x000ea80000300800 */
[----:B------:R-:W-:Y:S04]  /*23af0*/  STL.64 [R1+0x3c50], R18 ;  /* 0x003c501201007387 */ /* 0x000fe80000100a00 */
        /* <DEDUP_REMOVED lines=44> */
[----:B0-----:R-:W1:Y:S04]  /*23dc0*/  LDL.LU R8, [R1+0x30] ;  /* 0x0000300001087983 */ /* 0x001e680000300800 */
[----:B------:R-:W1:Y:S04]  /*23dd0*/  LDL.LU R9, [R1+0x34] ;  /* 0x0000340001097983 */ /* 0x000e680000300800 */
[----:B--2---:R-:W1:Y:S04]  /*23de0*/  LDL.LU R10, [R1+0x38] ;  /* 0x00003800010a7983 */ /* 0x004e680000300800 */
[----:B------:R-:W1:Y:S01]  /*23df0*/  LDL.LU R11, [R1+0x3c] ;  /* 0x00003c00010b7983 */ /* 0x000e620000300800 */
        /* <DEDUP_REMOVED lines=8> */
[----:B--2---:R-:W3:Y:S04]  /*23e80*/  LDL.LU R14, [R1+0x58] ;  /* 0x00005800010e7983 */ /* 0x004ee80000300800 */
[----:B------:R-:W3:Y:S01]  /*23e90*/  LDL.LU R15, [R1+0x5c] ;  /* 0x00005c00010f7983 */ /* 0x000ee20000300800 */
[-C--:B----4-:R-:W-:Y:S03]  /*23ea0*/  HMMA.16816.F32.BF16 R16, R16, R4.reuse, R20 ;  /* 0x000000041010723c */ /* 0x090fe60000041814 */
[----:B------:R-:W3:Y:S04]  /*23eb0*/  LDL.LU.64 R22, [R1+0x3c40] ;  /* 0x003c400001167983 */ /* 0x000ee80000300a00 */
[----:B------:R-:W3:Y:S11]  /*23ec0*/  LDL.LU.64 R20, [R1+0x3c38] ;  /* 0x003c380001147983 */ /* 0x000ef60000300a00 */
[----:B------:R-:W-:Y:S05]  /*23ed0*/  @!UPT UIADD3 URZ, URZ, URZ, URZ ;  /* 0x0000003f3f3ff290 */ /* 0x000fea000fffe03f */
[----:B------:R-:W-:Y:S04]  /*23ee0*/  STL.64 [R1+0xc0], R16 ;  /* 0x0000c01001007387 */ /* 0x000fe80000100a00 */
[----:B------:R3:W-:Y:S02]  /*23ef0*/  STL.64 [R1+0xc8], R18 ;  /* 0x0000c81201007387 */ /* 0x0007e40000100a00 */
[-C--:B---3--:R-:W-:Y:S08]  /*23f00*/  HMMA.16816.F32.BF16 R16, R20, R4.reuse, R12 ;  /* 0x000000041410723c */ /* 0x088ff0000004180c */
[----:B-1----:R-:W-:Y:S01]  /*23f10*/  HMMA.16816.F32.BF16 R12, R24, R4, R8 ;  /* 0x00000004180c723c */ /* 0x002fe20000041808 */
[----:B------:R-:W0:Y:S11]  /*23f20*/  LDSM.16.MT88.4 R8, [R0+0xc000] ;  /* 0x00c000000008783b */ /* 0x000e360000004200 */
[----:B------:R-:W-:Y:S03]  /*23f30*/  @!UPT UIADD3 URZ, URZ, URZ, URZ ;  /* 0x0000003f3f3ff290 */ /* 0x000fe6000fffe03f */
[----:B------:R0:W-:Y:S02]  /*23f40*/  STL.64 [R1+0xa0], R16 ;  /* 0x0000a01001007387 */ /* 0x0001e40000100a00 */
[----:B0-----:R-:W-:Y:S01]  /*23f50*/  MOV R17, R8 ;  /* 0x0000000800117202 */ /* 0x001fe20000000f00 */
[----:B------:R-:W-:Y:S01]  /*23f60*/  IMAD.MOV.U32 R7, RZ, RZ, R10 ;  /* 0x000000ffff077224 */ /* 0x000fe200078e000a */
[----:B------:R-:W-:Y:S02]  /*23f70*/  MOV R16, R9 ;  /* 0x0000000900107202 */ /* 0x000fe40000000f00 */
[----:B------:R-:W-:Y:S02]  /*23f80*/  MOV R6, R11 ;  /* 0x0000000b00067202 */ /* 0x000fe40000000f00 */
[----:B------:R-:W0:Y:S04]  /*23f90*/  LDSM.16.MT88.4 R8, [R0+0xc080] ;  /* 0x00c080000008783b */ /* 0x000e280000004200 */
[----:B------:R1:W-:Y:S01]  /*23fa0*/  STL.64 [R1+0xa8], R18 ;  /* 0x0000a81201007387 */ /* 0x0003e20000100a00 */
[----:B0-----:R-:W-:Y:S01]  /*23fb0*/  MOV R21, R8 ;  /* 0x0000000800157202 */ /* 0x001fe20000000f00 */
[----:B-1----:R-:W-:Y:S01]  /*23fc0*/  IMAD.MOV.U32 R19, RZ, RZ, R10 ;  /* 0x000000ffff137224 */ /* 0x002fe200078e000a */
[----:B------:R-:W-:-:S02]  /*23fd0*/  MOV R20, R9 ;  /* 0x0000000900147202 */ /* 0x000fc40000000f00 */
[----:B------:R-:W-:Y:S02]  /*23fe0*/  MOV R18, R11 ;  /* 0x0000000b00127202 */ /* 0x000fe40000000f00 */
[----:B------:R-:W0:Y:S04]  /*23ff0*/  LDSM.16.MT88.4 R8, [R0+0xc100] ;  /* 0x00c100000008783b */ /* 0x000e280000004200 */
[----:B------:R-:W-:Y:S04]  /*24000*/  STL.64 [R1+0x90], R12 ;  /* 0x0000900c01007387 */ /* 0x000fe80000100a00 */
[----:B------:R-:W-:Y:S04]  /*24010*/  STL.64 [R1+0x98], R14 ;  /* 0x0000980e01007387 */ /* 0x000fe80000100a00 */
[----:B------:R-:W-:Y:S01]  /*24020*/  LDSM.16.MT88.4 R12, [R28+0xc000] ;  /* 0x00c000001c0c783b */ /* 0x000fe20000004200 */
[----:B0-----:R-:W-:Y:S01]  /*24030*/  MOV R25, R8 ;  /* 0x0000000800197202 */ /* 0x001fe20000000f00 */
[----:B------:R-:W-:Y:S01]  /*24040*/  IMAD.MOV.U32 R23, RZ, RZ, R10 ;  /* 0x000000ffff177224 */ /* 0x000fe200078e000a */
[----:B------:R-:W-:-:S02]  /*24050*/  MOV R24, R9 ;  /* 0x0000000900187202 */ /* 0x000fc40000000f00 */
[----:B------:R-:W-:Y:S02]  /*24060*/  MOV R22, R11 ;  /* 0x0000000b00167202 */ /* 0x000fe40000000f00 */
[----:B------:R-:W0:Y:S04]  /*24070*/  LDSM.16.MT88.4 R8, [R0+0xc180] ;  /* 0x00c180000008783b */ /* 0x000e280000004200 */
[----:B0-----:R-:W-:Y:S04]  /*24080*/  STL.64 [R1+0x3bd0], R10 ;  /* 0x003bd00a01007387 */ /* 0x001fe80000100a00 */
[----:B------:R-:W-:Y:S04]  /*24090*/  STL.64 [R1+0x3bc8], R8 ;  /* 0x003bc80801007387 */ /* 0x000fe80000100a00 */
[----:B------:R-:W-:Y:S04]  /*240a0*/  STL.64 [R1+0x3bc0], R14 ;  /* 0x003bc00e01007387 */ /* 0x000fe80000100a00 */
[----:B------:R0:W-:Y:S04]  /*240b0*/  STL.64 [R1+0x3bb8], R12 ;  /* 0x003bb80c01007387 */ /* 0x0001e80000100a00 */
[----:B0-----:R-:W2:Y:S04]  /*240c0*/  LDL.LU R12, [R1+0x110] ;  /* 0x00011000010c7983 */ /* 0x001ea80000300800 */
[----:B------:R-:W2:Y:S04]  /*240d0*/  LDL.LU R13, [R1+0x114] ;  /* 0x00011400010d7983 */ /* 0x000ea80000300800 */
[----:B------:R-:W3:Y:S04]  /*240e0*/  LDL.LU R14, [R1+0x118] ;  /* 0x00011800010e7983 */ /* 0x000ee80000300800 */
[----:B------:R-:W3:Y:S01]  /*240f0*/  LDL.LU R15, [R1+0x11c] ;  /* 0x00011c00010f7983 */ /* 0x000ee20000300800 */
[----:B------:R-:W-:Y:S01]  /*24100*/  IMAD.MOV.U32 R10, RZ, RZ, R23 ;  /* 0x000000ffff0a7224 */ /* 0x000fe200078e0017 */
[----:B------:R-:W-:-:S02]  /*24110*/  MOV R11, R22 ;  /* 0x00000016000b7202 */ /* 0x000fc40000000f00 */
[----:B------:R-:W-:Y:S02]  /*24120*/  MOV R8, R25 ;  /* 0x0000001900087202 */ /* 0x000fe40000000f00 */
[----:B------:R-:W-:Y:S02]  /*24130*/  MOV R9, R24 ;  /* 0x0000001800097202 */ /* 0x000fe40000000f00 */
[----:B------:R-:W-:Y:S04]  /*24140*/  LDSM.16.MT88.4 R24, [R28+0xc180] ;  /* 0x00c180001c18783b */ /* 0x000fe80000004200 */
[----:B---3--:R-:W-:Y:S04]  /*24150*/  STL.64 [R1+0x3be0], R14 ;  /* 0x003be00e01007387 */ /* 0x008fe80000100a00 */
[----:B--2---:R-:W-:Y:S04]  /*24160*/  STL.64 [R1+0x3bd8], R12 ;  /* 0x003bd80c01007387 */ /* 0x004fe80000100a00 */
[----:B------:R0:W-:Y:S04]  /*24170*/  STL.64 [R1+0x3bf0], R10 ;  /* 0x003bf00a01007387 */ /* 0x0001e80000100a00 */
[----:B------:R1:W-:Y:S01]  /*24180*/  STL.64 [R1+0x3be8], R8 ;  /* 0x003be80801007387 */ /* 0x0003e20000100a00 */
[----:B0-----:R-:W-:Y:S01]  /*24190*/  IMAD.MOV.U32 R10, RZ, RZ, R19 ;  /* 0x000000ffff0a7224 */ /* 0x001fe200078e0013 */
[----:B------:R-:W-:-:S02]  /*241a0*/  MOV R11, R18 ;  /* 0x00000012000b7202 */ /* 0x000fc40000000f00 */
[----:B-1----:R-:W-:Y:S02]  /*241b0*/  MOV R8, R21 ;  /* 0x0000001500087202 */ /* 0x002fe40000000f00 */
[----:B------:R-:W-:Y:S01]  /*241c0*/  MOV R9, R20 ;  /* 0x0000001400097202 */ /* 0x000fe20000000f00 */
[----:B------:R0:W-:Y:S04]  /*241d0*/  STL.64 [R1+0x3c10], R10 ;  /* 0x003c100a01007387 */ /* 0x0001e80000100a00 */
[----:B------:R1:W-:Y:S04]  /*241e0*/  STL.64 [R1+0x3c08], R8 ;  /* 0x003c080801007387 */ /* 0x0003e80000100a00 */
[----:B------:R-:W2:Y:S04]  /*241f0*/  LDL.LU R12, [R1+0x140] ;  /* 0x00014000010c7983 */ /* 0x000ea80000300800 */
[----:B------:R-:W2:Y:S04]  /*24200*/  LDL.LU R13, [R1+0x144] ;  /* 0x00014400010d7983 */ /* 0x000ea80000300800 */
[----:B------:R-:W3:Y:S04]  /*24210*/  LDL.LU R14, [R1+0x148] ;  /* 0x00014800010e7983 */ /* 0x000ee80000300800 */
[----:B------:R-:W3:Y:S01]  /*24220*/  LDL.LU R15, [R1+0x14c] ;  /* 0x00014c00010f7983 */ /* 0x000ee20000300800 */
[----:B0-----:R-:W-:Y:S01]  /*24230*/  IMAD.MOV.U32 R10, RZ, RZ, R7 ;  /* 0x000000ffff0a7224 */ /* 0x001fe200078e0007 */
[----:B------:R-:W-:-:S02]  /*24240*/  MOV R11, R6 ;  /* 0x00000006000b7202 */ /* 0x000fc40000000f00 */
[----:B-1----:R-:W-:Y:S01]  /*24250*/  MOV R8, R17 ;  /* 0x0000001100087202 */ /* 0x002fe20000000f00 */
[----:B------:R-:W-:Y:S01]  /*24260*/  LDSM.16.MT88.4 R20, [R28+0xc100] ;  /* 0x00c100001c14783b */ /* 0x000fe20000004200 */
[----:B------:R-:W-:-:S03]  /*24270*/  MOV R9, R16 ;  /* 0x0000001000097202 */ /* 0x000fc60000000f00 */
[----:B------:R-:W-:Y:S04]  /*24280*/  STL.64 [R1+0x3c30], R10 ;  /* 0x003c300a01007387 */ /* 0x000fe80000100a00 */
[----:B------:R-:W-:Y:S04]  /*24290*/  STL.64 [R1+0x3c28], R8 ;  /* 0x003c280801007387 */ /* 0x000fe80000100a00 */
[----:B------:R-:W-:Y:S04]  /*242a0*/  LDSM.16.MT88.4 R16, [R28+0xc080] ;  /* 0x00c080001c10783b */ /* 0x000fe80000004200 */
[----:B------:R-:W0:Y:S04]  /*242b0*/  LDSM.16.MT88.4 R8, [R29+0xe000] ;  /* 0x00e000001d08783b */ /* 0x000e280000004200 */
[----:B---3--:R-:W-:Y:S04]  /*242c0*/  STL.64 [R1+0x3c00], R14 ;  /* 0x003c000e01007387 */ /* 0x008fe80000100a00 */
[----:B--2---:R1:W-:Y:S04]  /*242d0*/  STL.64 [R1+0x3bf8], R12 ;  /* 0x003bf80c01007387 */ /* 0x0043e80000100a00 */
[----:B-1----:R-:W2:Y:S04]  /*242e0*/  LDL.LU R12, [R1+0x150] ;  /* 0x00015000010c7983 */ /* 0x002ea80000300800 */
[----:B------:R-:W2:Y:S04]  /*242f0*/  LDL.LU R13, [R1+0x154] ;  /* 0x00015400010d7983 */ /* 0x000ea80000300800 */
[----:B------:R-:W3:Y:S04]  /*24300*/  LDL.LU R14, [R1+0x158] ;  /* 0x00015800010e7983 */ /* 0x000ee80000300800 */
[----:B------:R-:W3:Y:S01]  /*24310*/  LDL.LU R15, [R1+0x15c] ;  /* 0x00015c00010f7983 */ /* 0x000ee20000300800 */
[----:B0-----:R-:W-:Y:S01]  /*24320*/  IMAD.MOV.U32 R6, RZ, RZ, R10 ;  /* 0x000000ffff067224 */ /* 0x001fe200078e000a */
[----:B------:R-:W-:-:S02]  /*24330*/  MOV R7, R11 ;  /* 0x0000000b00077202 */ /* 0x000fc40000000f00 */
        /* <DEDUP_REMOVED lines=22> */
[----:B------:R-:W-:Y:S04]  /*244a0*/  STL [R1+0x3ad0], R28 ;  /* 0x003ad01c01007387 */ /* 0x000fe80000100800 */
[----:B------:R0:W-:Y:S04]  /*244b0*/  STL.64 [R1+0x30], R8 ;  /* 0x0000300801007387 */ /* 0x0001e80000100a00 */
[----:B------:R-:W2:Y:S04]  /*244c0*/  LDL.LU.64 R10, [R1+0x3c30] ;  /* 0x003c3000010a7983 */ /* 0x000ea80000300a00 */
[----:B0-----:R-:W2:Y:S01]  /*244d0*/  LDL.LU.64 R8, [R1+0x3c28] ;  /* 0x003c280001087983 */ /* 0x001ea20000300a00 */
[----:B------:R-:W-:-:S02]  /*244e0*/  MOV R26, R3 ;  /* 0x00000003001a7202 */ /* 0x000fc40000000f00 */
[----:B------:R-:W-:Y:S01]  /*244f0*/  MOV R27, R2 ;  /* 0x00000002001b7202 */ /* 0x000fe20000000f00 */
[-C--:B--2---:R-:W-:Y:S01]  /*24500*/  HMMA.16816.F32.BF16 R8, R8, R4.reuse, R12 ;  /* 0x000000040808723c */ /* 0x084fe2000004180c */
[----:B------:R-:W2:Y:S04]  /*24510*/  LDL.LU.64 R14, [R1+0x3c20] ;  /* 0x003c2000010e7983 */ /* 0x000ea80000300a00 */
[----:B------:R-:W2:Y:S11]  /*24520*/  LDL.LU.64 R12, [R1+0x3c18] ;  /* 0x003c1800010c7983 */ /* 0x000eb60000300a00 */
[----:B------:R-:W-:Y:S07]  /*24530*/  @!UPT UIADD3 URZ, URZ, URZ, URZ ;  /* 0x0000003f3f3ff290 */ /* 0x000fee000fffe03f */
[----:B------:R0:W-:Y:S01]  /*24540*/  STL [R1+0x60], R8 ;  /* 0x0000600801007387 */ /* 0x0001e20000100800 */
[----:B------:R-:W-:Y:S01]  /*24550*/  MOV R3, R10 ;  /* 0x0000000a00037202 */ /* 0x000fe20000000f00 */
[----:B------:R-:W-:Y:S01]  /*24560*/  IMAD.MOV.U32 R2, RZ, RZ, R11 ;  /* 0x000000ffff027224 */ /* 0x000fe200078e000b */
[----:B------:R-:W-:Y:S01]  /*24570*/  MOV R28, R9 ;  /* 0x00000009001c7202 */ /* 0x000fe20000000f00 */
[----:B------:R-:W2:Y:S04]  /*24580*/  LDL.LU.64 R10, [R1+0x3c10] ;  /* 0x003c1000010a7983 */ /* 0x000ea80000300a00 */
[----:B0-----:R-:W2:Y:S02]  /*24590*/  LDL.LU.64 R8, [R1+0x3c08] ;  /* 0x003c080001087983 */ /* 0x001ea40000300a00 */
        /* <DEDUP_REMOVED lines=24> */
[----:B-1----:R-:W-:-:S02]  /*24720*/  MOV R10, R6 ;  /* 0x00000006000a7202 */ /* 0x002fc40000000f00 */
[----:B------:R-:W-:Y:S01]  /*24730*/  MOV R11, R7 ;  /* 0x00000007000b7202 */ /* 0x000fe20000000f00 */
[----:B------:R-:W2:Y:S04]  /*24740*/  LDL.LU R6, [R1+0x3bb4] ;  /* 0x003bb40001067983 */ /* 0x000ea80000300800 */
[----:B------:R-:W4:Y:S01]  /*24750*/  LDL.LU R7, [R1+0x3bb0] ;  /* 0x003bb00001077983 */ /* 0x000f220000300800 */
[----:B---3--:R-:W-:Y:S03]  /*24760*/  HMMA.16816.F32.BF16 R12, R12, R4, R16 ;  /* 0x000000040c0c723c */ /* 0x008fe60000041810 */
[----:B------:R-:W3:Y:S04]  /*24770*/  LDL.LU.64 R18, [R1+0x3ba8] ;  /* 0x003ba80001127983 */ /* 0x000ee80000300a00 */
[----:B------:R-:W3:Y:S11]  /*24780*/  LDL.LU.64 R16, [R1+0x3ba0] ;  /* 0x003ba00001107983 */ /* 0x000ef60000300a00 */
[----:B------:R-:W-:Y:S05]  /*24790*/  @!UPT UIADD3 URZ, URZ, URZ, URZ ;  /* 0x0000003f3f3ff290 */ /* 0x000fea000fffe03f */
[----:B------:R0:W-:Y:S04]  /*247a0*/  STL.64 [R1+0x110], R12 ;  /* 0x0001100c01007387 */ /* 0x0001e80000100a00 */
[----:B------:R2:W-:Y:S04]  /*247b0*/  STL.64 [R1+0x118], R14 ;  /* 0x0001180e01007387 */ /* 0x0005e80000100a00 */
[----:B0-----:R-:W3:Y:S04]  /*247c0*/  LDL.LU R12, [R1+0x40] ;  /* 0x00004000010c7983 */ /* 0x001ee80000300800 */
[----:B------:R-:W3:Y:S01]  /*247d0*/  LDL.LU R13, [R1+0x44] ;  /* 0x00004400010d7983 */ /* 0x000ee20000300800 */
[----:B--2---:R-:W-:Y:S01]  /*247e0*/  MOV R14, R6 ;  /* 0x00000006000e7202 */ /* 0x004fe20000000f00 */
[----:B----4-:R-:W-:-:S02]  /*247f0*/  IMAD.MOV.U32 R15, RZ, RZ, R7 ;  /* 0x000000ffff0f7224 */ /* 0x010fc400078e0007 */
[----:B------:R-:W2:Y:S04]  /*24800*/  LDL.LU R6, [R1+0x3b9c] ;  /* 0x003b9c0001067983 */ /* 0x000ea80000300800 */
[----:B------:R-:W2:Y:S01]  /*24810*/  LDL.LU R7, [R1+0x3b98] ;  /* 0x003b980001077983 */ /* 0x000ea20000300800 */
[-C--:B---3--:R-:W-:Y:S03]  /*24820*/  HMMA.16816.F32.BF16 R16, R16, R4.reuse, R20 ;  /* 0x000000041010723c */ /* 0x088fe60000041814 */
[----:B------:R-:W3:Y:S04]  /*24830*/  LDL.LU.64 R22, [R1+0x3b90] ;  /* 0x003b900001167983 */ /* 0x000ee80000300a00 */
[----:B------:R-:W3:Y:S11]  /*24840*/  LDL.LU.64 R20, [R1+0x3b88] ;  /* 0x003b880001147983 */ /* 0x000ef60000300a00 */
[----:B------:R-:W-:Y:S05]  /*24850*/  @!UPT UIADD3 URZ, URZ, URZ, URZ ;  /* 0x0000003f3f3ff290 */ /* 0x000fea000fffe03f */
[----:B------:R0:W-:Y:S04]  /*24860*/  STL.64 [R1+0xf0], R16 ;  /* 0x0000f01001007387 */ /* 0x0001e80000100a00 */
[----:B------:R1:W-:Y:S04]  /*24870*/  STL.64 [R1+0xf8], R18 ;  /* 0x0000f81201007387 */ /* 0x0003e80000100a00 */
[----:B0-----:R-:W4:Y:S04]  /*24880*/  LDL.LU R16, [R1+0x70] ;  /* 0x0000700001107983 */ /* 0x001f280000300800 */
[----:B------:R-:W4:Y:S04]  /*24890*/  LDL.LU R17, [R1+0x74] ;  /* 0x0000740001117983 */ /* 0x000f280000300800 */
[----:B-1----:R-:W4:Y:S04]  /*248a0*/  LDL.LU R18, [R1+0x78] ;  /* 0x0000780001127983 */ /* 0x002f280000300800 */
[----:B------:R-:W4:Y:S01]  /*248b0*/  LDL.LU R19, [R1+0x7c] ;  /* 0x00007c0001137983 */ /* 0x000f220000300800 */
[----:B---3--:R-:W-:Y:S03]  /*248c0*/  HMMA.16816.F32.BF16 R20, R20, R4, R24 ;  /* 0x000000041414723c */ /* 0x008fe60000041818 */
[----:B------:R-:W4:Y:S04]  /*248d0*/  LDL.LU.64 R26, [R1+0x3b80] ;  /* 0x003b8000011a7983 */ /* 0x000f280000300a00 */
[----:B------:R-:W4:Y:S01]  /*248e0*/  LDL.LU.64 R24, [R1+0x3b78] ;  /* 0x003b780001187983 */ /* 0x000f220000300a00 */
[----:B--2---:R-:W-:Y:S11]  /*248f0*/  HMMA.16816.F32.BF16 R8, R8, R6, R12 ;  /* 0x000000060808723c */ /* 0x004ff6000004180c */
[----:B------:R-:W-:Y:S04]  /*24900*/  @!UPT UIADD3 URZ, URZ, URZ, URZ ;  /* 0x0000003f3f3ff290 */ /* 0x000fe8000fffe03f */
[----:B------:R-:W-:Y:S04]  /*24910*/  STL.64 [R1+0xd0], R20 ;  /* 0x0000d01401007387 */ /* 0x000fe80000100a00 */
[----:B------:R-:W-:Y:S01]  /*24920*/  STL.64 [R1+0xd8], R22 ;  /* 0x0000d81601007387 */ /* 0x000fe20000100a00 */
[----:B----4-:R-:W-:Y:S07]  /*24930*/  HMMA.16816.F32.BF16 R16, R24, R4, R16 ;  /* 0x000000041810723c */ /* 0x010fee0000041810 */
[----:B------:R-:W-:-:S02]  /*24940*/  MOV R4, R8 ;  /* 0x0000000800047202 */ /* 0x000fc40000000f00 */
[----:B------:R-:W-:Y:S11]  /*24950*/  MOV R5, R9 ;  /* 0x0000000900057202 */ /* 0x000ff60000000f00 */
[----:B------:R-:W-:Y:S03]  /*24960*/  @!UPT UIADD3 URZ, URZ, URZ, URZ ;  /* 0x0000003f3f3ff290 */ /* 0x000fe6000fffe03f */
[----:B------:R-:W-:Y:S04]  /*24970*/  STL.64 [R1+0xb0], R16 ;  /* 0x0000b01001007387 */ /* 0x000fe80000100a00 */
[----:B------:R-:W-:Y:S04]  /*24980*/  STL.64 [R1+0xb8], R18 ;  /* 0x0000b81201007387 */ /* 0x000fe80000100a00 */
[----:B------:R-:W-:Y:S04]  /*24990*/  STL.64 [R1+0x88], R10 ;  /* 0x0000880a01007387 */ /* 0x000fe80000100a00 */
[----:B------:R-:W0:Y:S04]  /*249a0*/  LDSM.16.MT88.4 R8, [R29+0xe080] ;  /* 0x00e080001d08783b */ /* 0x000e280000004200 */
[----:B------:R1:W-:Y:S04]  /*249b0*/  STL [R1+0x3a3c], R5 ;  /* 0x003a3c0501007387 */ /* 0x0003e80000100800 */
[----:B------:R2:W-:Y:S01]  /*249c0*/  STL [R1+0x3a38], R4 ;  /* 0x003a380401007387 */ /* 0x0005e20000100800 */
[----:B0-----:R-:W-:Y:S01]  /*249d0*/  MOV R17, R8 ;  /* 0x0000000800117202 */ /* 0x001fe20000000f00 */
[----:B------:R-:W-:Y:S01]  /*249e0*/  IMAD.MOV.U32 R16, RZ, RZ, R9 ;  /* 0x000000ffff107224 */ /* 0x000fe200078e0009 */
[----:B-1----:R-:W-:-:S02]  /*249f0*/  MOV R5, R10 ;  /* 0x0000000a00057202 */ /* 0x002fc40000000f00 */
[----:B--2---:R-:W-:Y:S02]  /*24a00*/  MOV R4, R11 ;  /* 0x0000000b00047202 */ /* 0x004fe40000000f00 */
[----:B------:R-:W0:Y:S01]  /*24a10*/  LDSM.16.MT88.4 R8, [R29+0xe100] ;  /* 0x00e100001d08783b */ /* 0x000e220000004200 */
[----:B------:R-:W-:Y:S02]  /*24a20*/  LOP3.LUT R19, R29, 0x20, RZ, 0x3c, !PT ;  /* 0x000000201d137812 */ /* 0x000fe400078e3cff */
        /* <DEDUP_REMOVED lines=18> */
[----:B------:R-:W-:Y:S02]  /*24b50*/  MOV R11, R23 ;  /* 0x00000017000b7202 */ /* 0x000fe40000000f00 */
[----:B-1----:R-:W-:Y:S01]  /*24b60*/  MOV R8, R26 ;  /* 0x0000001a00087202 */ /* 0x002fe20000000f00 */
[----:B------:R-:W-:Y:S02]  /*24b70*/  IMAD.MOV.U32 R9, RZ, RZ, R25 ;  /* 0x000000ffff097224 */ /* 0x000fe400078e0019 */
[----:B------:R0:W-:Y:S04]  /*24b80*/  STL.64 [R1+0x3b20], R10 ;  /* 0x003b200a01007387 */ /* 0x0001e80000100a00 */
[----:B------:R1:W-:Y:S04]  /*24b90*/  STL.64 [R1+0x3b18], R8 ;  /* 0x003b180801007387 */ /* 0x0003e80000100a00 */
[----:B------:R-:W-:Y:S01]  /*24ba0*/  LDSM.16.MT88.4 R24, [R0+0xe080] ;  /* 0x00e080000018783b */ /* 0x000fe20000004200 */
[----:B0-----:R-:W-:-:S02]  /*24bb0*/  MOV R10, R13 ;  /* 0x0000000d000a7202 */ /* 0x001fc40000000f00 */
[----:B------:R-:W-:Y:S02]  /*24bc0*/  MOV R11, R12 ;  /* 0x0000000c000b7202 */ /* 0x000fe40000000f00 */
[----:B-1----:R-:W-:Y:S01]  /*24bd0*/  MOV R8, R15 ;  /* 0x0000000f00087202 */ /* 0x002fe20000000f00 */
[----:B------:R-:W-:Y:S02]  /*24be0*/  IMAD.MOV.U32 R9, RZ, RZ, R14 ;  /* 0x000000ffff097224 */ /* 0x000fe400078e000e */
        /* <DEDUP_REMOVED lines=102> */
[----:B---3--:R-:W-:Y:S03]  /*25250*/  HMMA.16816.F32.BF16 R12, R12, R6, R16 ;  /* 0x000000060c0c723c */ /* 0x008fe60000041810 */
[----:B------:R-:W4:Y:S04]  /*25260*/  LDL.LU.64 R18, [R1+0x3ae0] ;  /* 0x003ae00001127983 */ /* 0x000f280000300a00 */
[----:B------:R-:W4:Y:S11]  /*25270*/  LDL.LU.64 R16, [R1+0x3ad8] ;  /* 0x003ad80001107983 */ /* 0x000f360000300a00 */
[----:B------:R-:W-:Y:S05]  /*25280*/  @!UPT UIADD3 URZ, URZ, URZ, URZ ;  /* 0x0000003f3f3ff290 */ /* 0x000fea000fffe03f */
[----:B------:R0:W-:Y:S04]  /*25290*/  STL.64 [R1+0xe0], R12 ;  /* 0x0000e00c01007387 */ /* 0x0001e80000100a00 */
[----:B------:R1:W-:Y:S04]  /*252a0*/  STL.64 [R1+0xe8], R14 ;  /* 0x0000e80e01007387 */ /* 0x0003e80000100a00 */
[----:B0-----:R-:W3:Y:S01]  /*252b0*/  LDL.LU R12, [R1+0x60] ;  /* 0x00006000010c7983 */ /* 0x001ee20000300800 */
[----:B------:R-:W-:-:S03]  /*252c0*/  MOV R13, R28 ;  /* 0x0000001c000d7202 */ /* 0x000fc60000000f00 */
[----:B------:R-:W2:Y:S01]  /*252d0*/  LDL.LU R28, [R1+0x3ad0] ;  /* 0x003ad000011c7983 */ /* 0x000ea20000300800 */
[-C--:B----4-:R-:W-:Y:S03]  /*252e0*/  HMMA.16816.F32.BF16 R16, R16, R6.reuse, R20 ;  /* 0x000000061010723c */ /* 0x090fe60000041814 */
[----:B------:R-:W3:Y:S04]  /*252f0*/  LDL.LU.64 R22, [R1+0x3ac8] ;  /* 0x003ac80001167983 */ /* 0x000ee80000300a00 */
[----:B------:R-:W3:Y:S01]  /*25300*/  LDL.LU.64 R20, [R1+0x3ac0] ;  /* 0x003ac00001147983 */ /* 0x000ee20000300a00 */
[----:B-1----:R-:W-:Y:S02]  /*25310*/  MOV R14, R3 ;  /* 0x00000003000e7202 */ /* 0x002fe40000000f00 */
[----:B------:R-:W-:Y:S11]  /*25320*/  MOV R15, R2 ;  /* 0x00000002000f7202 */ /* 0x000ff60000000f00 */
[----:B------:R-:W-:Y:S02]  /*25330*/  @!UPT UIADD3 URZ, URZ, URZ, URZ ;  /* 0x0000003f3f3ff290 */ /* 0x000fe4000fffe03f */
[----:B------:R-:W-:Y:S04]  /*25340*/  STL.64 [R1+0xc0], R16 ;  /* 0x0000c01001007387 */ /* 0x000fe80000100a00 */
[----:B------:R-:W-:Y:S04]  /*25350*/  STL.64 [R1+0xc8], R18 ;  /* 0x0000c81201007387 */ /* 0x000fe80000100a00 */
[----:B--2---:R-:W-:Y:S01]  /*25360*/  LDSM.16.MT88.4 R16, [R28+0xe100] ;  /* 0x00e100001c10783b */ /* 0x004fe20000004200 */
[-C--:B---3--:R-:W-:Y:S03]  /*25370*/  HMMA.16816.F32.BF16 R12, R20, R6.reuse, R12 ;  /* 0x00000006140c723c */ /* 0x088fe6000004180c */
[----:B------:R-:W-:Y:S11]  /*25380*/  LDSM.16.MT88.4 R20, [R28+0xe180] ;  /* 0x00e180001c14783b */ /* 0x000ff60000004200 */
[----:B------:R-:W-:Y:S09]  /*25390*/  @!UPT UIADD3 URZ, URZ, URZ, URZ ;  /* 0x0000003f3f3ff290 */ /* 0x000ff2000fffe03f */
[----:B------:R0:W-:Y:S01]  /*253a0*/  STL.64 [R1+0xa0], R12 ;  /* 0x0000a00c01007387 */ /* 0x0001e20000100a00 */
[----:B------:R-:W-:Y:S01]  /*253b0*/  IMAD.MOV.U32 R3, RZ, RZ, R14 ;  /* 0x000000ffff037224 */ /* 0x000fe200078e000e */
[----:B------:R-:W-:Y:S02]  /*253c0*/  MOV R2, R15 ;  /* 0x0000000f00027202 */ /* 0x000fe40000000f00 */
[----:B0-----:R-:W-:Y:S01]  /*253d0*/  HMMA.16816.F32.BF16 R12, R24, R6, R8 ;  /* 0x00000006180c723c */ /* 0x001fe20000041808 */
[----:B------:R-:W0:Y:S04]  /*253e0*/  LDSM.16.MT88.4 R8, [R0+0xe100] ;  /* 0x00e100000008783b */ /* 0x000e280000004200 */
[----:B------:R-:W-:Y:S04]  /*253f0*/  STL [R1+0x3a20], R2 ;  /* 0x003a200201007387 */ /* 0x000fe80000100800 */
[----:B------:R1:W-:Y:S01]  /*25400*/  STL [R1+0x3a08], R3 ;  /* 0x003a080301007387 */ /* 0x0003e20000100800 */
[----:B0-----:R-:W-:Y:S01]  /*25410*/  MOV R5, R8 ;  /* 0x0000000800057202 */ /* 0x001fe20000000f00 */
[----:B-1----:R-:W-:Y:S01]  /*25420*/  IMAD.MOV.U32 R3, RZ, RZ, R10 ;  /* 0x000000ffff037224 */ /* 0x002fe200078e000a */
[----:B------:R-:W-:-:S02]  /*25430*/  MOV R4, R9 ;  /* 0x0000000900047202 */ /* 0x000fc40000000f00 */
[----:B------:R-:W-:Y:S02]  /*25440*/  MOV R2, R11 ;  /* 0x0000000b00027202 */ /* 0x000fe40000000f00 */
[----:B------:R-:W0:Y:S07]  /*25450*/  LDSM.16.MT88.4 R8, [R0+0xe180] ;  /* 0x00e180000008783b */ /* 0x000e2e0000004200 */
[----:B------:R-:W-:Y:S04]  /*25460*/  STL.64 [R1+0x70], R12 ;  /* 0x0000700c01007387 */ /* 0x000fe80000100a00 */
[----:B------:R0:W-:Y:S02]  /*25470*/  STL.64 [R1+0x78], R14 ;  /* 0x0000780e01007387 */ /* 0x0001e40000100a00 */
[----:B0-----:R-:W-:Y:S01]  /*25480*/  MOV R15, R8 ;  /* 0x00000008000f7202 */ /* 0x001fe20000000f00 */
[----:B------:R-:W-:Y:S01]  /*25490*/  IMAD.MOV.U32 R13, RZ, RZ, R10 ;  /* 0x000000ffff0d7224 */ /* 0x000fe200078e000a */
[----:B------:R-:W-:-:S02]  /*254a0*/  MOV R14, R9 ;  /* 0x00000009000e7202 */ /* 0x000fc40000000f00 */
[----:B------:R-:W-:Y:S02]  /*254b0*/  MOV R12, R11 ;  /* 0x0000000b000c7202 */ /* 0x000fe40000000f00 */
[----:B------:R-:W0:Y:S04]  /*254c0*/  LDSM.16.MT88.4 R8, [R28+0xe000] ;  /* 0x00e000001c08783b */ /* 0x000e280000004200 */
[----:B------:R-:W-:Y:S04]  /*254d0*/  STL [R1+0x3a58], R0 ;  /* 0x003a580001007387 */ /* 0x000fe80000100800 */
[----:B0-----:R0:W-:Y:S04]  /*254e0*/  STL.64 [R1+0x3a78], R10 ;  /* 0x003a780a01007387 */ /* 0x0011e80000100a00 */
[----:B------:R1:W-:Y:S01]  /*254f0*/  STL.64 [R1+0x3a70], R8 ;  /* 0x003a700801007387 */ /* 0x0003e20000100a00 */
        /* <DEDUP_REMOVED lines=18> */
[----:B------:R-:W-:Y:S01]  /*25620*/  MOV R9, R4 ;  /* 0x0000000400097202 */ /* 0x000fe20000000f00 */
[----:B------:R-:W4:Y:S04]  /*25630*/  LDL R5, [R1+0xa90] ;  /* 0x000a900001057983 */ /* 0x000f280000100800 */
[----:B------:R-:W-:Y:S04]  /*25640*/  STL.64 [R1+0x3ab8], R10 ;  /* 0x003ab80a01007387 */ /* 0x000fe80000100a00 */
[----:B------:R-:W-:Y:S04]  /*25650*/  STL.64 [R1+0x3ab0], R8 ;  /* 0x003ab00801007387 */ /* 0x000fe80000100a00 */
[----:B------:R-:W0:Y:S04]  /*25660*/  LDSM.16.MT88.4 R8, [R29+0x10000] ;  /* 0x010000001d08783b */ /* 0x000e280000004200 */
[----:B---3--:R-:W-:Y:S04]  /*25670*/  STL.64 [R1+0x3a88], R18 ;  /* 0x003a881201007387 */ /* 0x008fe80000100a00 */
[----:B--2---:R1:W-:Y:S04]  /*25680*/  STL.64 [R1+0x3a80], R16 ;  /* 0x003a801001007387 */ /* 0x0043e80000100a00 */
[----:B----4-:R-:W2:Y:S04]  /*25690*/  LDSM.16.M88.4 R24, [R5+0x40100] ;  /* 0x040100000518783b */ /* 0x010ea80000000200 */
[----:B-1----:R-:W3:Y:S04]  /*256a0*/  LDL.LU R16, [R1+0x140] ;  /* 0x0001400001107983 */ /* 0x002ee80000300800 */
[----:B------:R-:W3:Y:S04]  /*256b0*/  LDL.LU R17, [R1+0x144] ;  /* 0x0001440001117983 */ /* 0x000ee80000300800 */
[----:B------:R-:W4:Y:S04]  /*256c0*/  LDL.LU R18, [R1+0x148] ;  /* 0x0001480001127983 */ /* 0x000f280000300800 */
[----:B------:R-:W4:Y:S04]  /*256d0*/  LDL.LU R19, [R1+0x14c] ;  /* 0x00014c0001137983 */ /* 0x000f280000300800 */
[----:B----4-:R-:W-:Y:S04]  /*256e0*/  STL.64 [R1+0x3aa8], R18 ;  /* 0x003aa81201007387 */ /* 0x010fe80000100a00 */
[----:B---3--:R1:W-:Y:S04]  /*256f0*/  STL.64 [R1+0x3aa0], R16 ;  /* 0x003aa01001007387 */ /* 0x0083e80000100a00 */
[----:B-1----:R-:W3:Y:S04]  /*25700*/  LDL.LU R16, [R1+0x150] ;  /* 0x0001500001107983 */ /* 0x002ee80000300800 */
[----:B------:R-:W3:Y:S04]  /*25710*/  LDL.LU R17, [R1+0x154] ;  /* 0x0001540001117983 */ /* 0x000ee80000300800 */
[----:B------:R-:W3:Y:S04]  /*25720*/  LDL.LU R18, [R1+0x158] ;  /* 0x0001580001127983 */ /* 0x000ee80000300800 */
[----:B------:R-:W3:Y:S04]  /*25730*/  LDL.LU R19, [R1+0x15c] ;  /* 0x00015c0001137983 */ /* 0x000ee80000300800 */
[----:B------:R-:W4:Y:S04]  /*25740*/  LDL.LU R12, [R1+0x110] ;  /* 0x00011000010c7983 */ /* 0x000f280000300800 */
[----:B------:R-:W4:Y:S04]  /*25750*/  LDL.LU R13, [R1+0x114] ;  /* 0x00011400010d7983 */ /* 0x000f280000300800 */
[----:B------:R-:W4:Y:S04]  /*25760*/  LDL.LU R14, [R1+0x118] ;  /* 0x00011800010e7983 */ /* 0x000f280000300800 */
[----:B------:R-:W4:Y:S04]  /*25770*/  LDL.LU R15, [R1+0x11c] ;  /* 0x00011c00010f7983 */ /* 0x000f280000300800 */
[----:B------:R-:W-:Y:S04]  /*25780*/  STL.64 [R1+0x3a30], R22 ;  /* 0x003a301601007387 */ /* 0x000fe80000100a00 */
[----:B------:R1:W-:Y:S04]  /*25790*/  STL.64 [R1+0x3a28], R20 ;  /* 0x003a281401007387 */ /* 0x0003e80000100a00 */
[----:B-1----:R-:W2:Y:S01]  /*257a0*/  LDL.LU R20, [R1+0xd0] ;  /* 0x0000d00001147983 */ /* 0x002ea20000300800 */
[----:B0-----:R-:W-:-:S02]  /*257b0*/  MOV R2, R10 ;  /* 0x0000000a00027202 */ /* 0x001fc40000000f00 */
[----:B------:R-:W-:Y:S01]  /*257c0*/  MOV R3, R11 ;  /* 0x0000000b00037202 */ /* 0x000fe20000000f00 */
[----:B--2---:R-:W-:Y:S04]  /*257d0*/  STL [R1+0x3a5c], R20 ;  /* 0x003a5c1401007387 */ /* 0x004fe80000100800 */
[----:B------:R-:W2:Y:S04]  /*257e0*/  LDL.LU R21, [R1+0xd4] ;  /* 0x0000d40001157983 */ /* 0x000ea80000300800 */
[----:B------:R-:W2:Y:S04]  /*257f0*/  LDL.LU R22, [R1+0xd8] ;  /* 0x0000d80001167983 */ /* 0x000ea80000300800 */
[----:B------:R-:W2:Y:S04]  /*25800*/  LDL.LU R23, [R1+0xdc] ;  /* 0x0000dc0001177983 */ /* 0x000ea80000300800 */
[----:B------:R-:W-:Y:S04]  /*25810*/  STL [R1+0x3970], R28 ;  /* 0x0039701c01007387 */ /* 0x000fe80000100800 */
[----:B------:R-:W-:Y:S04]  /*25820*/  STL.64 [R1+0x30], R8 ;  /* 0x0000300801007387 */ /* 0x000fe80000100a00 */
[----:B------:R-:W0:Y:S04]  /*25830*/  LDSM.16.MT88.4 R8, [R29+0x10080] ;  /* 0x010080001d08783b */ /* 0x000e280000004200 */
[----:B------:R-:W-:Y:S04]  /*25840*/  STL [R1+0x38f4], R26 ;  /* 0x0038f41a01007387 */ /* 0x000fe80000100800 */
[----:B------:R-:W-:Y:S01]  /*25850*/  STL [R1+0x38f0], R27 ;  /* 0x0038f01b01007387 */ /* 0x000fe20000100800 */
[----:B0-----:R-:W-:Y:S01]  /*25860*/  MOV R5, R10 ;  /* 0x0000000a00057202 */ /* 0x001fe20000000f00 */
[----:B------:R-:W-:Y:S01]  /*25870*/  IMAD.MOV.U32 R20, RZ, RZ, R8 ;  /* 0x000000ffff147224 */ /* 0x000fe200078e0008 */
[----:B------:R-:W-:-:S02]  /*25880*/  MOV R4, R11 ;  /* 0x0000000b00047202 */ /* 0x000fc40000000f00 */
[----:B------:R-:W-:Y:S01]  /*25890*/  MOV R0, R9 ;  /* 0x0000000900007202 */ /* 0x000fe20000000f00 */
[----:B------:R-:W3:Y:S04]  /*258a0*/  LDL.LU.64 R10, [R1+0x3ab8] ;  /* 0x003ab800010a7983 */ /* 0x000ee80000300a00 */
[----:B------:R-:W3:Y:S02]  /*258b0*/  LDL.LU.64 R8, [R1+0x3ab0] ;  /* 0x003ab00001087983 */ /* 0x000ee40000300a00 */
[----:B---3--:R-:W-:Y:S02]  /*258c0*/  HMMA.16816.F32.BF16 R8, R8, R6, R16 ;  /* 0x000000060808723c */ /* 0x008fe40000041810 */
[----:B------:R-:W3:Y:S04]  /*258d0*/  LDL.LU.64 R18, [R1+0x3aa8] ;  /* 0x003aa80001127983 */ /* 0x000ee80000300a00 */
[----:B------:R-:W3:Y:S11]  /*258e0*/  LDL.LU.64 R16, [R1+0x3aa0] ;  /* 0x003aa00001107983 */ /* 0x000ef60000300a00 */
[----:B------:R-:W-:Y:S06]  /*258f0*/  @!UPT UIADD3 URZ, URZ, URZ, URZ ;  /* 0x0000003f3f3ff290 */ /* 0x000fec000fffe03f */
[----:B------:R-:W-:Y:S01]  /*25900*/  STL.64 [R1+0x60], R8 ;  /* 0x0000600801007387 */ /* 0x000fe20000100a00 */
[----:B------:R-:W-:-:S03]  /*25910*/  IMAD.MOV.U32 R28, RZ, RZ, R11 ;  /* 0x000000ffff1c7224 */ /* 0x000fc600078e000b */
[----:B------:R0:W-:Y:S04]  /*25920*/  STL [R1+0x68], R10 ;  /* 0x0000680a01007387 */ /* 0x0001e80000100800 */
[----:B0-----:R-:W3:Y:S04]  /*25930*/  LDL.LU.64 R10, [R1+0x3a98] ;  /* 0x003a9800010a7983 */ /* 0x001ee80000300a00 */
[----:B------:R-:W3:Y:S02]  /*25940*/  LDL.LU.64 R8, [R1+0x3a90] ;  /* 0x003a900001087983 */ /* 0x000ee40000300a00 */
[-C--:B---3--:R-:W-:Y:S02]  /*25950*/  HMMA.16816.F32.BF16 R8, R8, R6.reuse, R16 ;  /* 0x000000060808723c */ /* 0x088fe40000041810 */
[----:B------:R-:W3:Y:S04]  /*25960*/  LDL.LU.64 R18, [R1+0x3a88] ;  /* 0x003a880001127983 */ /* 0x000ee80000300a00 */
[----:B------:R-:W3:Y:S11]  /*25970*/  LDL.LU.64 R16, [R1+0x3a80] ;  /* 0x003a800001107983 */ /* 0x000ef60000300a00 */
[----:B------:R-:W-:Y:S06]  /*25980*/  @!UPT UIADD3 URZ, URZ, URZ, URZ ;  /* 0x0000003f3f3ff290 */ /* 0x000fec000fffe03f */
[----:B------:R0:W-:Y:S01]  /*25990*/  STL.64 [R1+0x150], R8 ;  /* 0x0001500801007387 */ /* 0x0001e20000100a00 */
[----:B------:R-:W-:Y:S02]  /*259a0*/  MOV R27, R10 ;  /* 0x0000000a001b7202 */ /* 0x000fe40000000f00 */
[----:B------:R-:W-:Y:S02]  /*259b0*/  MOV R26, R11 ;  /* 0x0000000b001a7202 */ /* 0x000fe40000000f00 */
[----:B------:R-:W4:Y:S04]  /*259c0*/  LDL.LU.64 R10, [R1+0x3a78] ;  /* 0x003a7800010a7983 */ /* 0x000f280000300a00 */
[----:B0-----:R-:W4:Y:S04]  /*259d0*/  LDL.LU.64 R8, [R1+0x3a70] ;  /* 0x003a700001087983 */ /* 0x001f280000300a00 */
[----:B------:R-:W-:Y:S04]  /*259e0*/  STL.64 [R1+0x3a18], R26 ;  /* 0x003a181a01007387 */ /* 0x000fe80000100a00 */
[----:B------:R0:W-:Y:S04]  /*259f0*/  STL.64 [R1+0x3a10], R24 ;  /* 0x003a101801007387 */ /* 0x0001e80000100a00 */
[----:B0-----:R-:W2:Y:S04]  /*25a00*/  LDL.LU R24, [R1+0xb0] ;  /* 0x0000b00001187983 */ /* 0x001ea80000300800 */
[----:B------:R-:W2:Y:S04]  /*25a10*/  LDL.LU R25, [R1+0xb4] ;  /* 0x0000b40001197983 */ /* 0x000ea80000300800 */
[----:B------:R-:W2:Y:S04]  /*25a20*/  LDL.LU R26, [R1+0xb8] ;  /* 0x0000b800011a7983 */ /* 0x000ea80000300800 */
[----:B------:R-:W2:Y:S01]  /*25a30*/  LDL.LU R27, [R1+0xbc] ;  /* 0x0000bc00011b7983 */ /* 0x000ea20000300800 */
[----:B----4-:R-:W-:Y:S03]  /*25a40*/  HMMA.16816.F32.BF16 R8, R8, R6, R12 ;  /* 0x000000060808723c */ /* 0x010fe6000004180c */
[----:B------:R-:W3:Y:S04]  /*25a50*/  LDL.LU.64 R14, [R1+0x3a68] ;  /* 0x003a6800010e7983 */ /* 0x000ee80000300a00 */
[----:B------:R-:W3:Y:S11]  /*25a60*/  LDL.LU.64 R12, [R1+0x3a60] ;  /* 0x003a6000010c7983 */ /* 0x000ef60000300a00 */
[----:B------:R-:W-:Y:S05]  /*25a70*/  @!UPT UIADD3 URZ, URZ, URZ, URZ ;  /* 0x0000003f3f3ff290 */ /* 0x000fea000fffe03f */
[----:B------:R0:W-:Y:S04]  /*25a80*/  STL.64 [R1+0x140], R8 ;  /* 0x0001400801007387 */ /* 0x0001e80000100a00 */
[----:B------:R1:W-:Y:S01]  /*25a90*/  STL.64 [R1+0x148], R10 ;  /* 0x0001480a01007387 */ /* 0x0003e20000100a00 */
[----:B0-----:R-:W-:Y:S01]  /*25aa0*/  MOV R8, R20 ;  /* 0x0000001400087202 */ /* 0x001fe20000000f00 */
[----:B------:R-:W-:Y:S02]  /*25ab0*/  IMAD.MOV.U32 R9, RZ, RZ, R0 ;  /* 0x000000ffff097224 */ /* 0x000fe400078e0000 */
[----:B------:R-:W2:Y:S01]  /*25ac0*/  LDL.LU R20, [R1+0x3a5c] ;  /* 0x003a5c0001147983 */ /* 0x000ea20000300800 */
[----:B-1----:R-:W-:-:S03]  /*25ad0*/  MOV R10, R5 ;  /* 0x00000005000a7202 */ /* 0x002fc60000000f00 */
[----:B------:R-:W4:Y:S01]  /*25ae0*/  LDL.LU R0, [R1+0x3a58] ;  /* 0x003a580001007983 */ /* 0x000f220000300800 */
[----:B------:R-:W-:-:S03]  /*25af0*/  MOV R11, R4 ;  /* 0x00000004000b7202 */ /* 0x000fc60000000f00 */
        /* <DEDUP_REMOVED lines=10> */
[----:B--2---:R-:W-:-:S03]  /*25ba0*/  MOV R14, R5 ;  /* 0x00000005000e7202 */ /* 0x004fc60000000f00 */
[----:B------:R-:W2:Y:S01]  /*25bb0*/  LDL.LU R5, [R1+0x3a3c] ;  /* 0x003a3c0001057983 */ /* 0x000ea20000300800 */
[----:B----4-:R-:W-:-:S03]  /*25bc0*/  IMAD.MOV.U32 R15, RZ, RZ, R4 ;  /* 0x000000ffff0f7224 */ /* 0x010fc600078e0004 */
[----:B------:R-:W2:Y:S01]  /*25bd0*/  LDL.LU R4, [R1+0x3a38] ;  /* 0x003a380001047983 */ /* 0x000ea20000300800 */
[----:B---3--:R-:W-:Y:S03]  /*25be0*/  HMMA.16816.F32.BF16 R16, R16, R6, R20 ;  /* 0x000000061010723c */ /* 0x008fe60000041814 */
[----:B------:R-:W3:Y:S04]  /*25bf0*/  LDL.LU.64 R22, [R1+0x3a30] ;  /* 0x003a300001167983 */ /* 0x000ee80000300a00 */
[----:B------:R-:W3:Y:S11]  /*25c00*/  LDL.LU.64 R20, [R1+0x3a28] ;  /* 0x003a280001147983 */ /* 0x000ef60000300a00 */
[----:B------:R-:W-:Y:S05]  /*25c10*/  @!UPT UIADD3 URZ, URZ, URZ, URZ ;  /* 0x0000003f3f3ff290 */ /* 0x000fea000fffe03f */
[----:B------:R0:W-:Y:S04]  /*25c20*/  STL.64 [R1+0xf0], R16 ;  /* 0x0000f01001007387 */ /* 0x0001e80000100a00 */
[----:B------:R1:W-:Y:S04]  /*25c30*/  STL.64 [R1+0xf8], R18 ;  /* 0x0000f81201007387 */ /* 0x0003e80000100a00 */
[----:B0-----:R-:W2:Y:S04]  /*25c40*/  LDL.LU R16, [R1+0x30] ;  /* 0x0000300001107983 */ /* 0x001ea80000300800 */
[----:B------:R-:W2:Y:S01]  /*25c50*/  LDL.LU R17, [R1+0x34] ;  /* 0x0000340001117983 */ /* 0x000ea20000300800 */
[----:B-1----:R-:W-:-:S03]  /*25c60*/  MOV R18, R2 ;  /* 0x0000000200127202 */ /* 0x002fc60000000f00 */
[----:B------:R-:W4:Y:S01]  /*25c70*/  LDL.LU R2, [R1+0x3a20] ;  /* 0x003a200001027983 */ /* 0x000f220000300800 */
[----:B---3--:R-:W-:Y:S03]  /*25c80*/  HMMA.16816.F32.BF16 R20, R20, R6, R24 ;  /* 0x000000061414723c */ /* 0x008fe60000041818 */
[----:B------:R-:W3:Y:S04]  /*25c90*/  LDL.LU.64 R26, [R1+0x3a18] ;  /* 0x003a1800011a7983 */ /* 0x000ee80000300a00 */
[----:B------:R-:W2:Y:S11]  /*25ca0*/  LDL.LU.64 R24, [R1+0x3a10] ;  /* 0x003a100001187983 */ /* 0x000eb60000300a00 */
[----:B------:R-:W-:Y:S05]  /*25cb0*/  @!UPT UIADD3 URZ, URZ, URZ, URZ ;  /* 0x0000003f3f3ff290 */ /* 0x000fea000fffe03f */
[----:B------:R-:W-:Y:S04]  /*25cc0*/  STL.64 [R1+0xd0], R20 ;  /* 0x0000d01401007387 */ /* 0x000fe80000100a00 */
[----:B------:R-:W-:Y:S04]  /*25cd0*/  STL.64 [R1+0xd8], R22 ;  /* 0x0000d81601007387 */ /* 0x000fe80000100a00 */
[----:B------:R-:W2:Y:S04]  /*25ce0*/  LDL.LU R6, [R1+0x88] ;  /* 0x0000880001067983 */ /* 0x000ea80000300800 */
[----:B------:R-:W2:Y:S01]  /*25cf0*/  LDL.LU R7, [R1+0x8c] ;  /* 0x00008c0001077983 */ /* 0x000ea20000300800 */
[----:B------:R-:W-:-:S07]  /*25d00*/  MOV R19, R3 ;  /* 0x0000000300137202 */ /* 0x000fce0000000f00 */
[-C--:B--2---:R-:W-:Y:S01]  /*25d10*/  HMMA.16816.F32.BF16 R16, R16, R24.reuse, R4 ;  /* 0x000000181010723c */ /* 0x084fe20000041804 */
[----:B------:R-:W0:Y:S07]  /*25d20*/  LDSM.16.MT88.4 R4, [R29+0x10100] ;  /* 0x010100001d04783b */ /* 0x000e2e0000004200 */
[----:B------:R-:W-:Y:S07]  /*25d30*/  HMMA.16816.F32.BF16 R8, R8, R24, R12 ;  /* 0x000000180808723c */ /* 0x000fee000004180c */
[----:B0-----:R-:W-:Y:S01]  /*25d40*/  MOV R15, R4 ;  /* 0x00000004000f7202 */ /* 0x001fe20000000f00 */
[----:B------:R-:W-:Y:S01]  /*25d50*/  IMAD.MOV.U32 R14, RZ, RZ, R5 ;  /* 0x000000ffff0e7224 */ /* 0x000fe200078e0005 */
[----:B------:R-:W-:-:S02]  /*25d60*/  MOV R13, R6 ;  /* 0x00000006000d7202 */ /* 0x000fc40000000f00 */
[----:B------:R-:W-:Y:S02]  /*25d70*/  MOV R12, R7 ;  /* 0x00000007000c7202 */ /* 0x000fe40000000f00 */
[----:B------:R-:W0:Y:S04]  /*25d80*/  LDSM.16.MT88.4 R4, [R29+0x10180] ;  /* 0x010180001d04783b */ /* 0x000e280000004200 */
[----:B------:R-:W-:Y:S04]  /*25d90*/  STL.64 [R1+0xb0], R16 ;  /* 0x0000b01001007387 */ /* 0x000fe80000100a00 */
        /* <DEDUP_REMOVED lines=26> */
[----:B------:R-:W2:Y:S04]  /*25f40*/  LDL.LU R3, [R1+0x3a08] ;  /* 0x003a080001037983 */ /* 0x000ea80000300800 */
[----:B------:R1:W-:Y:S04]  /*25f50*/  STL.64 [R1+0x39b0], R6 ;  /* 0x0039b00601007387 */ /* 0x0003e80000100a00 */
[----:B------:R3:W-:Y:S01]  /*25f60*/  STL.64 [R1+0x39a8], R4 ;  /* 0x0039a80401007387 */ /* 0x0007e20000100a00 */
[----:B-1----:R-:W-:Y:S02]  /*25f70*/  MOV R6, R21 ;  /* 0x0000001500067202 */ /* 0x002fe40000000f00 */
[----:B------:R-:W-:-:S02]  /*25f80*/  MOV R7, R20 ;  /* 0x0000001400077202 */ /* 0x000fc40000000f00 */
[----:B---3--:R-:W-:Y:S01]  /*25f90*/  MOV R4, R23 ;  /* 0x0000001700047202 */ /* 0x008fe20000000f00 */
[----:B------:R-:W-:Y:S02]  /*25fa0*/  IMAD.MOV.U32 R5, RZ, RZ, R22 ;  /* 0x000000ffff057224 */ /* 0x000fe400078e0016 */
[----:B------:R-:W-:Y:S04]  /*25fb0*/  STL.64 [R1+0x39d0], R6 ;  /* 0x0039d00601007387 */ /* 0x000fe80000100a00 */
[----:B------:R-:W-:Y:S04]  /*25fc0*/  STL.64 [R1+0x39c8], R4 ;  /* 0x0039c80401007387 */ /* 0x000fe80000100a00 */
[----:B------:R-:W-:Y:S04]  /*25fd0*/  LDSM.16.MT88.4 R20, [R0+0x10100] ;  /* 0x010100000014783b */ /* 0x000fe80000004200 */
[----:B0-----:R-:W-:Y:S04]  /*25fe0*/  STL.64 [R1+0x3980], R10 ;  /* 0x0039800a01007387 */ /* 0x001fe80000100a00 */
[----:B------:R0:W-:Y:S04]  /*25ff0*/  STL.64 [R1+0x3978], R8 ;  /* 0x0039780801007387 */ /* 0x0001e80000100a00 */
[----:B0-----:R-:W3:Y:S04]  /*26000*/  LDL.LU R8, [R1+0xe0] ;  /* 0x0000e00001087983 */ /* 0x001ee80000300800 */
[----:B------:R-:W3:Y:S04]  /*26010*/  LDL.LU R9, [R1+0xe4] ;  /* 0x0000e40001097983 */ /* 0x000ee80000300800 */
[----:B------:R-:W2:Y:S04]  /*26020*/  LDL.LU R10, [R1+0xe8] ;  /* 0x0000e800010a7983 */ /* 0x000ea80000300800 */
[----:B------:R-:W2:Y:S01]  /*26030*/  LDL.LU R11, [R1+0xec] ;  /* 0x0000ec00010b7983 */ /* 0x000ea20000300800 */
[----:B------:R-:W-:Y:S01]  /*26040*/  MOV R6, R17 ;  /* 0x0000001100067202 */ /* 0x000fe20000000f00 */
[----:B------:R-:W-:Y:S01]  /*26050*/  IMAD.MOV.U32 R5, RZ, RZ, R18 ;  /* 0x000000ffff057224 */ /* 0x000fe200078e0012 */
[----:B------:R-:W-:-:S02]  /*26060*/  MOV R7, R16 ;  /* 0x0000001000077202 */ /* 0x000fc40000000f00 */
[----:B------:R-:W-:Y:S02]  /*26070*/  MOV R4, R19 ;  /* 0x0000001300047202 */ /* 0x000fe40000000f00 */
[----:B------:R-:W-:Y:S04]  /*26080*/  LDSM.16.MT88.4 R16, [R0+0x10080] ;  /* 0x010080000010783b */ /* 0x000fe80000004200 */
[----:B------:R-:W-:Y:S04]  /*26090*/  STL.64 [R1+0x39f0], R6 ;  /* 0x0039f00601007387 */ /* 0x000fe80000100a00 */
[----:B------:R-:W-:Y:S04]  /*260a0*/  STL.64 [R1+0x39e8], R4 ;  /* 0x0039e80401007387 */ /* 0x000fe80000100a00 */
[----:B--2---:R-:W-:Y:S04]  /*260b0*/  STL.64 [R1+0x39a0], R10 ;  /* 0x0039a00a01007387 */ /* 0x004fe80000100a00 */
[----:B---3--:R0:W-:Y:S04]  /*260c0*/  STL.64 [R1+0x3998], R8 ;  /* 0x0039980801007387 */ /* 0x0081e80000100a00 */
        /* <DEDUP_REMOVED lines=33> */
[----:B------:R0:W-:Y:S04]  /*262e0*/  STL.64 [R1+0x3958], R18 ;  /* 0x0039581201007387 */ /* 0x0001e80000100a00 */
[----:B------:R1:W-:Y:S01]  /*262f0*/  STL.64 [R1+0x3950], R16 ;  /* 0x0039501001007387 */ /* 0x0003e20000100a00 */
[----:B0-----:R-:W-:Y:S01]  /*26300*/  MOV R18, R3 ;  /* 0x0000000300127202 */ /* 0x001fe20000000f00 */
[----:B----4-:R-:W-:-:S02]  /*26310*/  IMAD.MOV.U32 R19, RZ, RZ, R2 ;  /* 0x000000ffff137224 */ /* 0x010fc400078e0002 */
[----:B-1----:R-:W4:Y:S04]  /*26320*/  LDL.LU R16, [R1+0xa0] ;  /* 0x0000a00001107983 */ /* 0x002f280000300800 */
[----:B------:R-:W4:Y:S01]  /*26330*/  LDL.LU R17, [R1+0xa4] ;  /* 0x0000a40001117983 */ /* 0x000f220000300800 */
[-C--:B--2---:R-:W-:Y:S03]  /*26340*/  HMMA.16816.F32.BF16 R4, R4, R24.reuse, R8 ;  /* 0x000000180404723c */ /* 0x084fe60000041808 */
[----:B------:R-:W2:Y:S04]  /*26350*/  LDL.LU.64 R10, [R1+0x3a00] ;  /* 0x003a0000010a7983 */ /* 0x000ea80000300a00 */
[----:B------:R-:W2:Y:S11]  /*26360*/  LDL.LU.64 R8, [R1+0x39f8] ;  /* 0x0039f80001087983 */ /* 0x000eb60000300a00 */
[----:B------:R-:W-:Y:S05]  /*26370*/  @!UPT UIADD3 URZ, URZ, URZ, URZ ;  /* 0x0000003f3f3ff290 */ /* 0x000fea000fffe03f */
[----:B------:R0:W-:Y:S01]  /*26380*/  STL.64 [R1+0x50], R4 ;  /* 0x0000500401007387 */ /* 0x0001e20000100a00 */
[----:B------:R-:W-:Y:S02]  /*26390*/  MOV R3, R6 ;  /* 0x0000000600037202 */ /* 0x000fe40000000f00 */
        /* <DEDUP_REMOVED lines=52> */
[----:B------:R-:W3:Y:S01]  /*266e0*/  LDL.LU.64 R16, [R1+0x3950] ;  /* 0x0039500001107983 */ /* 0x000ee20000300a00 */
[-C--:B--2---:R-:W-:Y:S03]  /*266f0*/  HMMA.16816.F32.BF16 R4, R20, R24.reuse, R4 ;  /* 0x000000181404723c */ /* 0x084fe60000041804 */
[----:B------:R-:W0:Y:S11]  /*26700*/  LDSM.16.MT88.4 R20, [R0+0x10180] ;  /* 0x010180000014783b */ /* 0x000e360000004200 */
[----:B------:R-:W-:Y:S01]  /*26710*/  @!UPT UIADD3 URZ, URZ, URZ, URZ ;  /* 0x0000003f3f3ff290 */ /* 0x000fe2000fffe03f */
[----:B------:R-:W-:Y:S04]  /*26720*/  STL.64 [R1+0xc0], R12 ;  /* 0x0000c00c01007387 */ /* 0x000fe80000100a00 */
[----:B------:R-:W-:Y:S04]  /*26730*/  STL.64 [R1+0xc8], R14 ;  /* 0x0000c80e01007387 */ /* 0x000fe80000100a00 */
[----:B------:R-:W1:Y:S01]  /*26740*/  LDSM.16.MT88.4 R12, [R28+0x10080] ;  /* 0x010080001c0c783b */ /* 0x000e620000004200 */
[----:B---3--:R-:W-:Y:S03]  /*26750*/  HMMA.16816.F32.BF16 R8, R16, R24, R8 ;  /* 0x000000181008723c */ /* 0x008fe60000041808 */
[----:B------:R-:W-:Y:S11]  /*26760*/  LDSM.16.MT88.4 R16, [R28+0x10000] ;  /* 0x010000001c10783b */ /* 0x000ff60000004200 */
[----:B------:R-:W-:Y:S09]  /*26770*/  @!UPT UIADD3 URZ, URZ, URZ, URZ ;  /* 0x0000003f3f3ff290 */ /* 0x000ff2000fffe03f */
[----:B------:R-:W-:Y:S04]  /*26780*/  STL.64 [R1+0xa0], R8 ;  /* 0x0000a00801007387 */ /* 0x000fe80000100a00 */
[----:B------:R-:W-:Y:S04]  /*26790*/  STL.64 [R1+0xa8], R10 ;  /* 0x0000a80a01007387 */ /* 0x000fe80000100a00 */
[----:B------:R-:W2:Y:S04]  /*267a0*/  LDSM.16.MT88.4 R8, [R28+0x10100] ;  /* 0x010100001c08783b */ /* 0x000ea80000004200 */
[----:B0-----:R-:W-:Y:S04]  /*267b0*/  STL.64 [R1+0x3948], R22 ;  /* 0x0039481601007387 */ /* 0x001fe80000100a00 */
[----:B------:R-:W-:Y:S04]  /*267c0*/  STL.64 [R1+0x80], R4 ;  /* 0x0000800401007387 */ /* 0x000fe80000100a00 */
[----:B------:R-:W-:Y:S04]  /*267d0*/  STL.64 [R1+0x88], R6 ;  /* 0x0000880601007387 */ /* 0x000fe80000100a00 */
[----:B------:R-:W0:Y:S04]  /*267e0*/  LDSM.16.MT88.4 R4, [R28+0x10180] ;  /* 0x010180001c04783b */ /* 0x000e280000004200 */
[----:B------:R-:W-:Y:S04]  /*267f0*/  STL.64 [R1+0x3940], R20 ;  /* 0x0039401401007387 */ /* 0x000fe80000100a00 */
[----:B------:R-:W-:Y:S04]  /*26800*/  STL [R1+0x3920], R0 ;  /* 0x0039200001007387 */ /* 0x000fe80000100800 */
[----:B-1----:R-:W-:Y:S04]  /*26810*/  STL [R1+0x392c], R13 ;  /* 0x00392c0d01007387 */ /* 0x002fe80000100800 */
[----:B------:R-:W-:Y:S04]  /*26820*/  STL [R1+0x3928], R14 ;  /* 0x0039280e01007387 */ /* 0x000fe80000100800 */
[----:B------:R-:W-:Y:S04]  /*26830*/  STL [R1+0x3924], R15 ;  /* 0x0039240f01007387 */ /* 0x000fe80000100800 */
[----:B--2---:R-:W-:Y:S04]  /*26840*/  STL.64 [R1+0x3918], R10 ;  /* 0x0039180a01007387 */ /* 0x004fe80000100a00 */
[----:B------:R1:W-:Y:S04]  /*26850*/  STL.64 [R1+0x3910], R8 ;  /* 0x0039100801007387 */ /* 0x0003e80000100a00 */
[----:B------:R-:W-:Y:S04]  /*26860*/  LDSM.16.MT88.4 R20, [R29+0x12080] ;  /* 0x012080001d14783b */ /* 0x000fe80000004200 */
[----:B-1----:R-:W2:Y:S04]  /*26870*/  LDL.LU R8, [R1+0x150] ;  /* 0x0001500001087983 */ /* 0x002ea80000300800 */
[----:B------:R-:W2:Y:S04]  /*26880*/  LDL.LU R9, [R1+0x154] ;  /* 0x0001540001097983 */ /* 0x000ea80000300800 */
[----:B0-----:R-:W-:Y:S04]  /*26890*/  STL.64 [R1+0x3908], R6 ;  /* 0x0039080601007387 */ /* 0x001fe80000100a00 */
[----:B------:R-:W-:Y:S04]  /*268a0*/  STL.64 [R1+0x3900], R4 ;  /* 0x0039000401007387 */ /* 0x000fe80000100a00 */
[----:B------:R-:W0:Y:S04]  /*268b0*/  LDSM.16.MT88.4 R4, [R29+0x12000] ;  /* 0x012000001d04783b */ /* 0x000e280000004200 */
[----:B0-----:R0:W-:Y:S04]  /*268c0*/  STL.64 [R1+0x30], R4 ;  /* 0x0000300401007387 */ /* 0x0011e80000100a00 */
[----:B------:R1:W-:Y:S01]  /*268d0*/  STL.64 [R1+0x38], R6 ;  /* 0x0000380601007387 */ /* 0x0003e20000100a00 */
[----:B0-----:R-:W-:Y:S01]  /*268e0*/  IMAD.MOV.U32 R5, RZ, RZ, R22 ;  /* 0x000000ffff057224 */ /* 0x001fe200078e0016 */
[----:B------:R-:W-:-:S02]  /*268f0*/  MOV R4, R23 ;  /* 0x0000001700047202 */ /* 0x000fc40000000f00 */
[----:B-1----:R-:W-:Y:S02]  /*26900*/  MOV R7, R20 ;  /* 0x0000001400077202 */ /* 0x002fe40000000f00 */
[----:B------:R-:W-:Y:S02]  /*26910*/  MOV R6, R21 ;  /* 0x0000001500067202 */ /* 0x000fe40000000f00 */
[----:B------:R-:W0:Y:S01]  /*26920*/  LDSM.16.MT88.4 R20, [R29+0x12100] ;  /* 0x012100001d14783b */ /* 0x000e220000004200 */
[----:B------:R-:W-:Y:S01]  /*26930*/  IMAD.MOV.U32 R10, RZ, RZ, R27 ;  /* 0x000000ffff0a7224 */ /* 0x000fe200078e001b */
[----:B------:R-:W-:Y:S02]  /*26940*/  MOV R11, R26 ;  /* 0x0000001a000b7202 */ /* 0x000fe40000000f00 */
[----:B0-----:R-:W-:Y:S01]  /*26950*/  MOV R2, R20 ;  /* 0x0000001400027202 */ /* 0x001fe20000000f00 */
[----:B------:R-:W-:Y:S01]  /*26960*/  IMAD.MOV.U32 R26, RZ, RZ, R22 ;  /* 0x000000ffff1a7224 */ /* 0x000fe200078e0016 */
[----:B------:R-:W-:-:S02]  /*26970*/  MOV R3, R21 ;  /* 0x0000001500037202 */ /* 0x000fc40000000f00 */
[----:B------:R-:W-:Y:S02]  /*26980*/  MOV R27, R23 ;  /* 0x00000017001b7202 */ /* 0x000fe40000000f00 */
[----:B------:R-:W0:Y:S02]  /*26990*/  LDSM.16.MT88.4 R20, [R29+0x12180] ;  /* 0x012180001d14783b */ /* 0x000e240000004200 */
[----:B0-----:R-:W-:Y:S01]  /*269a0*/  IMAD.MOV.U32 R15, RZ, RZ, R22 ;  /* 0x000000ffff0f7224 */ /* 0x001fe200078e0016 */
[----:B------:R-:W-:Y:S02]  /*269b0*/  MOV R0, R23 ;  /* 0x0000001700007202 */ /* 0x000fe40000000f00 */
[----:B------:R-:W-:Y:S01]  /*269c0*/  MOV R13, R20 ;  /* 0x00000014000d7202 */ /* 0x000fe20000000f00 */
[----:B------:R-:W2:Y:S01]  /*269d0*/  LDL.LU.64 R22, [R1+0x3948] ;  /* 0x0039480001167983 */ /* 0x000ea20000300a00 */
[----:B------:R-:W-:-:S03]  /*269e0*/  MOV R14, R21 ;  /* 0x00000015000e7202 */ /* 0x000fc60000000f00 */
[----:B------:R-:W2:Y:S04]  /*269f0*/  LDL.LU.64 R20, [R1+0x3940] ;  /* 0x0039400001147983 */ /* 0x000ea80000300a00 */
[----:B------:R-:W-:Y:S04]  /*26a00*/  STL.64 [R1+0x3938], R14 ;  /* 0x0039380e01007387 */ /* 0x000fe80000100a00 */
[----:B------:R0:W-:Y:S04]  /*26a10*/  STL.64 [R1+0x3930], R12 ;  /* 0x0039300c01007387 */ /* 0x0001e80000100a00 */
[----:B0-----:R-:W3:Y:S04]  /*26a20*/  LDL.LU R12, [R1+0x140] ;  /* 0x00014000010c7983 */ /* 0x001ee80000300800 */
[----:B------:R-:W3:Y:S04]  /*26a30*/  LDL.LU R13, [R1+0x144] ;  /* 0x00014400010d7983 */ /* 0x000ee80000300800 */
[----:B------:R-:W3:Y:S04]  /*26a40*/  LDL.LU R14, [R1+0x148] ;  /* 0x00014800010e7983 */ /* 0x000ee80000300800 */
[----:B------:R-:W3:Y:S04]  /*26a50*/  LDL.LU R15, [R1+0x14c] ;  /* 0x00014c00010f7983 */ /* 0x000ee80000300800 */
[----:B------:R-:W-:Y:S01]  /*26a60*/  STL [R1+0x3810], R29 ;  /* 0x0038101d01007387 */ /* 0x000fe20000100800 */
[----:B--2---:R-:W-:Y:S03]  /*26a70*/  HMMA.16816.F32.BF16 R8, R20, R24, R8 ;  /* 0x000000181408723c */ /* 0x004fe60000041808 */
[----:B------:R-:W2:Y:S04]  /*26a80*/  LDL R23, [R1+0xbc4] ;  /* 0x000bc40001177983 */ /* 0x000ea80000100800 */
[----:B------:R-:W-:Y:S01]  /*26a90*/  IMAD.MOV.U32 R22, RZ, RZ, R5 ;  /* 0x000000ffff167224 */ /* 0x000fe200078e0005 */
[----:B------:R-:W-:-:S02]  /*26aa0*/  MOV R21, R6 ;  /* 0x0000000600157202 */ /* 0x000fc40000000f00 */
[----:B------:R-:W-:Y:S01]  /*26ab0*/  MOV R20, R7 ;  /* 0x0000000700147202 */ /* 0x000fe20000000f00 */
[----:B--2---:R0:W-:Y:S11]  /*26ac0*/  STL [R1+0x38a8], R23 ;  /* 0x0038a81701007387 */ /* 0x0041f60000100800 */
[----:B------:R-:W-:Y:S01]  /*26ad0*/  @!UPT UIADD3 URZ, URZ, URZ, URZ ;  /* 0x0000003f3f3ff290 */ /* 0x000fe2000fffe03f */
[----:B------:R1:W-:Y:S04]  /*26ae0*/  STL.64 [R1+0x70], R8 ;  /* 0x0000700801007387 */ /* 0x0003e80000100a00 */
[----:B------:R2:W-:Y:S01]  /*26af0*/  STL.64 [R1+0x78], R10 ;  /* 0x0000780a01007387 */ /* 0x0005e20000100a00 */
[----:B0-----:R-:W-:-:S03]  /*26b00*/  MOV R23, R4 ;  /* 0x0000000400177202 */ /* 0x001fc60000000f00 */
[----:B------:R-:W4:Y:S04]  /*26b10*/  LDL.LU R4, [R1+0xf0] ;  /* 0x0000f00001047983 */ /* 0x000f280000300800 */
[----:B------:R-:W4:Y:S04]  /*26b20*/  LDL.LU R5, [R1+0xf4] ;  /* 0x0000f40001057983 */ /* 0x000f280000300800 */
[----:B------:R-:W4:Y:S04]  /*26b30*/  LDL.LU R6, [R1+0xf8] ;  /* 0x0000f80001067983 */ /* 0x000f280000300800 */
[----:B------:R-:W4:Y:S04]  /*26b40*/  LDL.LU R7, [R1+0xfc] ;  /* 0x0000fc0001077983 */ /* 0x000f280000300800 */
[----:B-1----:R-:W4:Y:S04]  /*26b50*/  LDL.LU R8, [R1+0x110] ;  /* 0x0001100001087983 */ /* 0x002f280000300800 */
[----:B------:R-:W4:Y:S04]  /*26b60*/  LDL.LU R9, [R1+0x114] ;  /* 0x0001140001097983 */ /* 0x000f280000300800 */
[----:B--2---:R-:W4:Y:S04]  /*26b70*/  LDL.LU R10, [R1+0x118] ;  /* 0x00011800010a7983 */ /* 0x004f280000300800 */
[----:B------:R-:W4:Y:S04]  /*26b80*/  LDL.LU R11, [R1+0x11c] ;  /* 0x00011c00010b7983 */ /* 0x000f280000300800 */
[----:B------:R-:W-:Y:S04]  /*26b90*/  STL.64 [R1+0x38c8], R22 ;  /* 0x0038c81601007387 */ /* 0x000fe80000100a00 */
        /* <DEDUP_REMOVED lines=12> */
[----:B------:R-:W3:Y:S04]  /*26c60*/  LDL.LU.64 R14, [R1+0x3938] ;  /* 0x00393800010e7983 */ /* 0x000ee80000300a00 */
[----:B------:R-:W2:Y:S01]  /*26c70*/  LDL.LU.64 R12, [R1+0x3930] ;  /* 0x00393000010c7983 */ /* 0x000ea20000300a00 */
[----:B------:R-:W-:-:S03]  /*26c80*/  MOV R29, R19 ;  /* 0x00000013001d7202 */ /* 0x000fc60000000f00 */
[----:B------:R-:W-:Y:S01]  /*26c90*/  STL.64 [R1+0x60], R16 ;  /* 0x0000601001007387 */ /* 0x000fe20000100a00 */
[----:B------:R-:W-:-:S03]  /*26ca0*/  MOV R19, R0 ;  /* 0x0000000000137202 */ /* 0x000fc60000000f00 */
[----:B------:R3:W-:Y:S02]  /*26cb0*/  STL [R1+0x68], R18 ;  /* 0x0000681201007387 */ /* 0x0007e40000100800 */
[----:B---3--:R-:W-:Y:S01]  /*26cc0*/  MOV R18, R15 ;  /* 0x0000000f00127202 */ /* 0x008fe20000000f00 */
[----:B------:R-:W-:Y:S01]  /*26cd0*/  IMAD.MOV.U32 R17, RZ, RZ, R14 ;  /* 0x000000ffff117224 */ /* 0x000fe200078e000e */
[----:B--2---:R-:W-:Y:S02]  /*26ce0*/  MOV R16, R13 ;  /* 0x0000000d00107202 */ /* 0x004fe40000000f00 */
[----:B------:R-:W4:Y:S04]  /*26cf0*/  LDL.LU R13, [R1+0x392c] ;  /* 0x00392c00010d7983 */ /* 0x000f280000300800 */
[----:B------:R-:W4:Y:S04]  /*26d00*/  LDL.LU R14, [R1+0x3928] ;  /* 0x00392800010e7983 */ /* 0x000f280000300800 */
[----:B------:R-:W4:Y:S04]  /*26d10*/  LDL.LU R15, [R1+0x3924] ;  /* 0x00392400010f7983 */ /* 0x000f280000300800 */
[----:B------:R-:W2:Y:S04]  /*26d20*/  LDL.LU R0, [R1+0x3920] ;  /* 0x0039200001007983 */ /* 0x000ea80000300800 */
[----:B------:R-:W-:Y:S04]  /*26d30*/  STL.64 [R1+0x38b8], R18 ;  /* 0x0038b81201007387 */ /* 0x000fe80000100a00 */
[----:B------:R0:W-:Y:S04]  /*26d40*/  STL.64 [R1+0x38b0], R16 ;  /* 0x0038b01001007387 */ /* 0x0001e80000100a00 */
[----:B0-----:R-:W3:Y:S04]  /*26d50*/  LDL.LU R16, [R1+0x90] ;  /* 0x0000900001107983 */ /* 0x001ee80000300800 */
[----:B------:R-:W3:Y:S04]  /*26d60*/  LDL.LU R17, [R1+0x94] ;  /* 0x0000940001117983 */ /* 0x000ee80000300800 */
[----:B------:R-:W2:Y:S04]  /*26d70*/  LDL.LU R18, [R1+0x98] ;  /* 0x0000980001127983 */ /* 0x000ea80000300800 */
[----:B------:R-:W2:Y:S01]  /*26d80*/  LDL.LU R19, [R1+0x9c] ;  /* 0x00009c0001137983 */ /* 0x000ea20000300800 */
[-C--:B----4-:R-:W-:Y:S03]  /*26d90*/  HMMA.16816.F32.BF16 R12, R12, R24.reuse, R8 ;  /* 0x000000180c0c723c */ /* 0x090fe60000041808 */
[----:B--2---:R-:W-:Y:S04]  /*26da0*/  STL.64 [R1+0x38d8], R18 ;  /* 0x0038d81201007387 */ /* 0x004fe80000100a00 */
[----:B---3--:R0:W-:Y:S04]  /*26db0*/  STL.64 [R1+0x38d0], R16 ;  /* 0x0038d01001007387 */ /* 0x0081e80000100a00 */
        /* <DEDUP_REMOVED lines=8> */
[----:B0-----:R-:W4:Y:S04]  /*26e40*/  LDL.LU R12, [R1+0x40] ;  /* 0x00004000010c7983 */ /* 0x001f280000300800 */
[----:B------:R-:W4:Y:S04]  /*26e50*/  LDL.LU R13, [R1+0x44] ;  /* 0x00004400010d7983 */ /* 0x000f280000300800 */
[----:B-1----:R-:W4:Y:S04]  /*26e60*/  LDL.LU R14, [R1+0x48] ;  /* 0x00004800010e7983 */ /* 0x002f280000300800 */
[----:B------:R-:W4:Y:S01]  /*26e70*/  LDL.LU R15, [R1+0x4c] ;  /* 0x00004c00010f7983 */ /* 0x000f220000300800 */
[----:B---3--:R-:W-:Y:S03]  /*26e80*/  HMMA.16816.F32.BF16 R8, R8, R24, R4 ;  /* 0x000000180808723c */ /* 0x008fe60000041804 */
        /* <DEDUP_REMOVED lines=9> */
[----:B------:R-:W2:Y:S01]  /*26f20*/  LDL.LU R3, [R1+0x38f8] ;  /* 0x0038f80001037983 */ /* 0x000ea20000300800 */
[----:B------:R-:W-:-:S03]  /*26f30*/  MOV R11, R27 ;  /* 0x0000001b000b7202 */ /* 0x000fc60000000f00 */
[----:B------:R-:W2:Y:S04]  /*26f40*/  LDL.LU R26, [R1+0x38f4] ;  /* 0x0038f400011a7983 */ /* 0x000ea80000300800 */
[----:B------:R-:W2:Y:S01]  /*26f50*/  LDL.LU R27, [R1+0x38f0] ;  /* 0x0038f000011b7983 */ /* 0x000ea20000300800 */
[----:B---3--:R-:W-:Y:S03]  /*26f60*/  HMMA.16816.F32.BF16 R4, R4, R24, R20 ;  /* 0x000000180404723c */ /* 0x008fe60000041814 */
[----:B------:R-:W2:Y:S04]  /*26f70*/  LDL.LU.64 R22, [R1+0x38e8] ;  /* 0x0038e80001167983 */ /* 0x000ea80000300a00 */
[----:B------:R-:W2:Y:S11]  /*26f80*/  LDL.LU.64 R20, [R1+0x38e0] ;  /* 0x0038e00001147983 */ /* 0x000eb60000300a00 */
[----:B------:R-:W-:Y:S05]  /*26f90*/  @!UPT UIADD3 URZ, URZ, URZ, URZ ;  /* 0x0000003f3f3ff290 */ /* 0x000fea000fffe03f */
[----:B------:R0:W-:Y:S04]  /*26fa0*/  STL.64 [R1+0x110], R4 ;  /* 0x0001100401007387 */ /* 0x0001e80000100a00 */
[----:B------:R-:W-:Y:S04]  /*26fb0*/  STL.64 [R1+0x118], R6 ;  /* 0x0001180601007387 */ /* 0x000fe80000100a00 */
[----:B0-----:R-:W3:Y:S04]  /*26fc0*/  LDL.LU R4, [R1+0x50] ;  /* 0x0000500001047983 */ /* 0x001ee80000300800 */
        /* <DEDUP_REMOVED lines=8> */
[----:B------:R-:W2:Y:S01]  /*27050*/  LDL.LU.64 R20, [R1+0x38c0] ;  /* 0x0038c00001147983 */ /* 0x000ea20000300a00 */
[----:B------:R-:W-:Y:S01]  /*27060*/  MOV R6, R3 ;  /* 0x0000000300067202 */ /* 0x000fe20000000f00 */
[----:B------:R-:W-:Y:S01]  /*27070*/  IMAD.MOV.U32 R7, RZ, RZ, R2 ;  /* 0x000000ffff077224 */ /* 0x000fe200078e0002 */
[-C--:B--2---:R-:W-:Y:S01]  /*27080*/  HMMA.16816.F32.BF16 R20, R20, R26.reuse, R16 ;  /* 0x0000001a1414723c */ /* 0x084fe20000041810 */
[----:B------:R-:W4:Y:S04]  /*27090*/  LDL.LU.64 R18, [R1+0x38b8] ;  /* 0x0038b80001127983 */ /* 0x000f280000300a00 */
[----:B------:R-:W4:Y:S11]  /*270a0*/  LDL.LU.64 R16, [R1+0x38b0] ;  /* 0x0038b00001107983 */ /* 0x000f360000300a00 */
[----:B------:R-:W-:Y:S07]  /*270b0*/  @!UPT UIADD3 URZ, URZ, URZ, URZ ;  /* 0x0000003f3f3ff290 */ /* 0x000fee000fffe03f */
[----:B------:R-:W-:Y:S04]  /*270c0*/  STL.64 [R1+0xd0], R20 ;  /* 0x0000d01401007387 */ /* 0x000fe80000100a00 */
[----:B------:R0:W-:Y:S04]  /*270d0*/  STL.64 [R1+0xd8], R22 ;  /* 0x0000d81601007387 */ /* 0x0001e80000100a00 */
[----:B0-----:R-:W2:Y:S01]  /*270e0*/  LDL.LU R23, [R1+0x38a8] ;  /* 0x0038a80001177983 */ /* 0x001ea20000300800 */
[-C--:B---3--:R-:W-:Y:S11]  /*270f0*/  HMMA.16816.F32.BF16 R8, R8, R26.reuse, R4 ;  /* 0x0000001a0808723c */ /* 0x088ff60000041804 */
[----:B------:R-:W-:Y:S11]  /*27100*/  @!UPT UIADD3 URZ, URZ, URZ, URZ ;  /* 0x0000003f3f3ff290 */ /* 0x000ff6000fffe03f */
[----:B------:R-:W-:Y:S01]  /*27110*/  @!UPT UIADD3 URZ, URZ, URZ, URZ ;  /* 0x0000003f3f3ff290 */ /* 0x000fe2000fffe03f */
[----:B------:R-:W-:Y:S04]  /*27120*/  STL.64 [R1+0x90], R8 ;  /* 0x0000900801007387 */ /* 0x000fe80000100a00 */
[----:B------:R-:W-:Y:S01]  /*27130*/  STL.64 [R1+0x98], R10 ;  /* 0x0000980a01007387 */ /* 0x000fe20000100a00 */
[----:B----4-:R-:W-:Y:S11]  /*27140*/  HMMA.16816.F32.BF16 R4, R16, R26, R12 ;  /* 0x0000001a1004723c */ /* 0x010ff6000004180c */
[----:B------:R-:W-:Y:S11]  /*27150*/  @!UPT UIADD3 URZ, URZ, URZ, URZ ;  /* 0x0000003f3f3ff290 */ /* 0x000ff6000fffe03f */
[----:B------:R-:W-:Y:S01]  /*27160*/  @!UPT UIADD3 URZ, URZ, URZ, URZ ;  /* 0x0000003f3f3ff290 */ /* 0x000fe2000fffe03f */
[----:B------:R-:W-:Y:S01]  /*27170*/  STL.64 [R1+0x50], R4 ;  /* 0x0000500401007387 */ /* 0x000fe20000100a00 */
[----:B------:R-:W-:Y:S02]  /*27180*/  MOV R3, R6 ;  /* 0x0000000600037202 */ /* 0x000fe40000000f00 */
[----:B------:R-:W-:Y:S02]  /*27190*/  MOV R2, R7 ;  /* 0x0000000700027202 */ /* 0x000fe40000000f00 */
[----:B--2---:R-:W0:Y:S04]  /*271a0*/  LDSM.16.MT88.4 R4, [R23+0x12000] ;  /* 0x012000001704783b */ /* 0x004e280000004200 */
[----:B------:R-:W-:Y:S04]  /*271b0*/  STL [R1+0x37a4], R2 ;  /* 0x0037a40201007387 */ /* 0x000fe80000100800 */
[----:B------:R1:W-:Y:S01]  /*271c0*/  STL [R1+0x37a0], R3 ;  /* 0x0037a00301007387 */ /* 0x0003e20000100800 */
[----:B0-----:R-:W-:Y:S01]  /*271d0*/  MOV R13, R4 ;  /* 0x00000004000d7202 */ /* 0x001fe20000000f00 */
[----:B------:R-:W-:Y:S01]  /*271e0*/  IMAD.MOV.U32 R12, RZ, RZ, R5 ;  /* 0x000000ffff0c7224 */ /* 0x000fe200078e0005 */
[----:B-1----:R-:W-:-:S02]  /*271f0*/  MOV R3, R6 ;  /* 0x0000000600037202 */ /* 0x002fc40000000f00 */
        /* <DEDUP_REMOVED lines=87> */
[----:B------:R0:W-:Y:S04]  /*27770*/  STL [R1+0x37b8], R0 ;  /* 0x0037b80001007387 */ /* 0x0001e80000100800 */
[----:B0-----:R-:W3:Y:S01]  /*27780*/  LDL R0, [R1+0xd78] ;  /* 0x000d780001007983 */ /* 0x001ee20000100800 */
[-C--:B--2---:R-:W-:Y:S03]  /*27790*/  HMMA.16816.F32.BF16 R4, R4, R26.reuse, R8 ;  /* 0x0000001a0404723c */ /* 0x084fe60000041808 */
[----:B------:R-:W2:Y:S04]  /*277a0*/  LDL.LU.64 R10, [R1+0x38a0] ;  /* 0x0038a000010a7983 */ /* 0x000ea80000300a00 */
[----:B------:R-:W2:Y:S11]  /*277b0*/  LDL.LU.64 R8, [R1+0x3898] ;  /* 0x0038980001087983 */ /* 0x000eb60000300a00 */
[----:B------:R-:W-:Y:S05]  /*277c0*/  @!UPT UIADD3 URZ, URZ, URZ, URZ ;  /* 0x0000003f3f3ff290 */ /* 0x000fea000fffe03f */
[----:B------:R-:W-:Y:S01]  /*277d0*/  STL [R1+0x40], R4 ;  /* 0x0000400401007387 */ /* 0x000fe20000100800 */
[----:B------:R-:W-:Y:S01]  /*277e0*/  IMAD.MOV.U32 R3, RZ, RZ, R6 ;  /* 0x000000ffff037224 */ /* 0x000fe200078e0006 */
[----:B------:R-:W-:Y:S02]  /*277f0*/  MOV R2, R5 ;  /* 0x0000000500027202 */ /* 0x000fe40000000f00 */
[----:B------:R0:W-:Y:S04]  /*27800*/  STL [R1+0x4c], R7 ;  /* 0x00004c0701007387 */ /* 0x0001e80000100800 */
[----:B0-----:R-:W2:Y:S04]  /*27810*/  LDL.LU.64 R6, [R1+0x3890] ;  /* 0x0038900001067983 */ /* 0x001ea80000300a00 */
[----:B------:R-:W2:Y:S04]  /*27820*/  LDL.LU.64 R4, [R1+0x3888] ;  /* 0x0038880001047983 */ /* 0x000ea80000300a00 */
        /* <DEDUP_REMOVED lines=50> */
[-C--:B--2---:R-:W-:Y:S11]  /*27b50*/  HMMA.16816.F32.BF16 R4, R20, R26.reuse, R4 ;  /* 0x0000001a1404723c */ /* 0x084ff60000041804 */
[----:B------:R-:W-:Y:S04]  /*27b60*/  @!UPT UIADD3 URZ, URZ, URZ, URZ ;  /* 0x0000003f3f3ff290 */ /* 0x000fe8000fffe03f */
[----:B------:R-:W-:Y:S04]  /*27b70*/  STL.64 [R1+0xc0], R12 ;  /* 0x0000c00c01007387 */ /* 0x000fe80000100a00 */
[----:B------:R-:W-:Y:S04]  /*27b80*/  STL.64 [R1+0xc8], R14 ;  /* 0x0000c80e01007387 */ /* 0x000fe80000100a00 */
[----:B------:R-:W-:Y:S01]  /*27b90*/  LDSM.16.MT88.4 R12, [R28+0x12100] ;  /* 0x012100001c0c783b */ /* 0x000fe20000004200 */
[----:B---3--:R-:W-:Y:S03]  /*27ba0*/  HMMA.16816.F32.BF16 R8, R16, R26, R8 ;  /* 0x0000001a1008723c */ /* 0x008fe60000041808 */
[----:B------:R-:W0:Y:S11]  /*27bb0*/  LDSM.16.MT88.4 R16, [R28+0x12080] ;  /* 0x012080001c10783b */ /* 0x000e360000004200 */
[----:B------:R-:W-:Y:S10]  /*27bc0*/  @!UPT UIADD3 URZ, URZ, URZ, URZ ;  /* 0x0000003f3f3ff290 */ /* 0x000ff4000fffe03f */
[----:B------:R-:W-:Y:S02]  /*27bd0*/  MOV R24, R11 ;  /* 0x0000000b00187202 */ /* 0x000fe40000000f00 */
[----:B------:R-:W-:Y:S01]  /*27be0*/  MOV R25, R10 ;  /* 0x0000000a00197202 */ /* 0x000fe20000000f00 */
[----:B------:R-:W-:Y:S04]  /*27bf0*/  STL.64 [R1+0xb0], R8 ;  /* 0x0000b00801007387 */ /* 0x000fe80000100a00 */
[----:B------:R-:W-:Y:S04]  /*27c00*/  STL [R1+0x37d8], R24 ;  /* 0x0037d81801007387 */ /* 0x000fe80000100800 */
[----:B------:R-:W-:Y:S04]  /*27c10*/  STL [R1+0x37c4], R25 ;  /* 0x0037c41901007387 */ /* 0x000fe80000100800 */
[----:B------:R-:W1:Y:S04]  /*27c20*/  LDSM.16.MT88.4 R8, [R28+0x12180] ;  /* 0x012180001c08783b */ /* 0x000e680000004200 */
[----:B0-----:R-:W-:Y:S04]  /*27c30*/  STL.64 [R1+0x37e8], R18 ;  /* 0x0037e81201007387 */ /* 0x001fe80000100a00 */
[----:B------:R-:W-:Y:S04]  /*27c40*/  STL.64 [R1+0x80], R4 ;  /* 0x0000800401007387 */ /* 0x000fe80000100a00 */
[----:B------:R-:W-:Y:S04]  /*27c50*/  STL.64 [R1+0x88], R6 ;  /* 0x0000880601007387 */ /* 0x000fe80000100a00 */
[----:B------:R-:W0:Y:S04]  /*27c60*/  LDSM.16.MT88.4 R4, [R29+0x14000] ;  /* 0x014000001d04783b */ /* 0x000e280000004200 */
[----:B------:R-:W-:Y:S04]  /*27c70*/  STL.64 [R1+0x37e0], R16 ;  /* 0x0037e01001007387 */ /* 0x000fe80000100a00 */
[----:B------:R-:W-:Y:S04]  /*27c80*/  STL.64 [R1+0x37d0], R14 ;  /* 0x0037d00e01007387 */ /* 0x000fe80000100a00 */
[----:B------:R2:W-:Y:S04]  /*27c90*/  STL.64 [R1+0x37c8], R12 ;  /* 0x0037c80c01007387 */ /* 0x0005e80000100a00 */
[----:B------:R-:W-:Y:S04]  /*27ca0*/  LDSM.16.MT88.4 R16, [R29+0x14100] ;  /* 0x014100001d10783b */ /* 0x000fe80000004200 */
[----:B-1----:R-:W-:Y:S04]  /*27cb0*/  STL.64 [R1+0x37b0], R10 ;  /* 0x0037b00a01007387 */ /* 0x002fe80000100a00 */
[----:B------:R-:W-:Y:S04]  /*27cc0*/  STL.64 [R1+0x37a8], R8 ;  /* 0x0037a80801007387 */ /* 0x000fe80000100a00 */
[----:B------:R-:W-:Y:S04]  /*27cd0*/  LDSM.16.MT88.4 R8, [R29+0x14080] ;  /* 0x014080001d08783b */ /* 0x000fe80000004200 */
[----:B0-----:R-:W-:Y:S01]  /*27ce0*/  STL.64 [R1+0x30], R4 ;  /* 0x0000300401007387 */ /* 0x001fe20000100a00 */
[----:B------:R-:W-:-:S03]  /*27cf0*/  IMAD.MOV.U32 R24, RZ, RZ, R7 ;  /* 0x000000ffff187224 */ /* 0x000fc600078e0007 */
[----:B------:R-:W-:Y:S04]  /*27d00*/  STL [R1+0x38], R6 ;  /* 0x0000380601007387 */ /* 0x000fe80000100800 */
[----:B------:R-:W0:Y:S04]  /*27d10*/  LDSM.16.M88.4 R4, [R0+0x40100] ;  /* 0x040100000004783b */ /* 0x000e280000000200 */
[----:B--2---:R-:W2:Y:S04]  /*27d20*/  LDL.LU R12, [R1+0x160] ;  /* 0x00016000010c7983 */ /* 0x004ea80000300800 */
[----:B------:R-:W2:Y:S04]  /*27d30*/  LDL.LU R13, [R1+0x164] ;  /* 0x00016400010d7983 */ /* 0x000ea80000300800 */
[----:B------:R-:W2:Y:S04]  /*27d40*/  LDL.LU R14, [R1+0x168] ;  /* 0x00016800010e7983 */ /* 0x000ea80000300800 */
[----:B------:R-:W2:Y:S04]  /*27d50*/  LDL.LU R15, [R1+0x16c] ;  /* 0x00016c00010f7983 */ /* 0x000ea80000300800 */
[----:B0-----:R0:W-:Y:S04]  /*27d60*/  STL [R1+0x364c], R6 ;  /* 0x00364c0601007387 */ /* 0x0011e80000100800 */
[----:B------:R1:W-:Y:S04]  /*27d70*/  STL [R1+0x3648], R7 ;  /* 0x0036480701007387 */ /* 0x0003e80000100800 */
[----:B------:R3:W-:Y:S01]  /*27d80*/  STL.64 [R1+0x3798], R4 ;  /* 0x0037980401007387 */ /* 0x0007e20000100a00 */
[----:B0-----:R-:W-:-:S02]  /*27d90*/  MOV R6, R9 ;  /* 0x0000000900067202 */ /* 0x001fc40000000f00 */
[----:B------:R-:W-:Y:S02]  /*27da0*/  MOV R9, R18 ;  /* 0x0000001200097202 */ /* 0x000fe40000000f00 */
[----:B-1----:R-:W-:Y:S01]  /*27db0*/  MOV R7, R8 ;  /* 0x0000000800077202 */ /* 0x002fe20000000f00 */
[----:B------:R-:W-:Y:S01]  /*27dc0*/  IMAD.MOV.U32 R8, RZ, RZ, R19 ;  /* 0x000000ffff087224 */ /* 0x000fe200078e0013 */
[----:B---3--:R-:W-:Y:S01]  /*27dd0*/  MOV R5, R10 ;  /* 0x0000000a00057202 */ /* 0x008fe20000000f00 */
[----:B------:R-:W-:Y:S01]  /*27de0*/  IMAD.MOV.U32 R4, RZ, RZ, R11 ;  /* 0x000000ffff047224 */ /* 0x000fe200078e000b */
[----:B------:R-:W-:Y:S02]  /*27df0*/  MOV R11, R16 ;  /* 0x00000010000b7202 */ /* 0x000fe40000000f00 */
[----:B------:R-:W-:Y:S02]  /*27e00*/  MOV R10, R17 ;  /* 0x00000011000a7202 */ /* 0x000fe40000000f00 */
[----:B------:R-:W0:Y:S02]  /*27e10*/  LDSM.16.MT88.4 R16, [R29+0x14180] ;  /* 0x014180001d10783b */ /* 0x000e240000004200 */
[----:B0-----:R-:W-:Y:S01]  /*27e20*/  MOV R2, R18 ;  /* 0x0000001200027202 */ /* 0x001fe20000000f00 */
[----:B------:R-:W-:Y:S01]  /*27e30*/  IMAD.MOV.U32 R0, RZ, RZ, R19 ;  /* 0x000000ffff007224 */ /* 0x000fe200078e0013 */
[----:B------:R-:W-:Y:S01]  /*27e40*/  MOV R25, R16 ;  /* 0x0000001000197202 */ /* 0x000fe20000000f00 */
[----:B------:R-:W2:Y:S01]  /*27e50*/  LDL.LU.64 R18, [R1+0x37e8] ;  /* 0x0037e80001127983 */ /* 0x000ea20000300a00 */
[----:B------:R-:W-:-:S03]  /*27e60*/  MOV R3, R17 ;  /* 0x0000001100037202 */ /* 0x000fc60000000f00 */
[----:B------:R-:W2:Y:S01]  /*27e70*/  LDL.LU.64 R16, [R1+0x37e0] ;  /* 0x0037e00001107983 */ /* 0x000ea20000300a00 */
[----:B------:R-:W-:-:S06]  /*27e80*/  LOP3.LUT R23, R29, 0x20, RZ, 0x3c, !PT ;  /* 0x000000201d177812 */ /* 0x000fcc00078e3cff */
        /* <DEDUP_REMOVED lines=21> */
[----:B------:R0:W-:Y:S04]  /*27fe0*/  STL.64 [R1+0x3780], R22 ;  /* 0x0037801601007387 */ /* 0x0001e80000100a00 */
[----:B------:R1:W-:Y:S01]  /*27ff0*/  STL.64 [R1+0x3778], R20 ;  /* 0x0037781401007387 */ /* 0x0003e20000100a00 */
[----:B0-----:R-:W-:-:S03]  /*28000*/  MOV R23, R24 ;  /* 0x0000001800177202 */ /* 0x001fc60000000f00 */
[----:B-1----:R-:W3:Y:S04]  /*28010*/  LDL.LU R20, [R1+0x30] ;  /* 0x0000300001147983 */ /* 0x002ee80000300800 */
[----:B------:R-:W3:Y:S04]  /*28020*/  LDL.LU R21, [R1+0x34] ;  /* 0x0000340001157983 */ /* 0x000ee80000300800 */
[----:B------:R-:W3:Y:S04]  /*28030*/  LDL.LU R22, [R1+0x38] ;  /* 0x0000380001167983 */ /* 0x000ee80000300800 */
[----:B------:R-:W3:Y:S01]  /*28040*/  LDL.LU R24, [R1+0x37d8] ;  /* 0x0037d80001187983 */ /* 0x000ee20000300800 */
[----:B--2---:R-:W-:Y:S03]  /*28050*/  HMMA.16816.F32.BF16 R16, R16, R26, R12 ;  /* 0x0000001a1010723c */ /* 0x004fe6000004180c */
[----:B------:R-:W3:Y:S04]  /*28060*/  LDL.LU.64 R14, [R1+0x37d0] ;  /* 0x0037d000010e7983 */ /* 0x000ee80000300a00 */
[----:B------:R-:W3:Y:S11]  /*28070*/  LDL.LU.64 R12, [R1+0x37c8] ;  /* 0x0037c800010c7983 */ /* 0x000ef60000300a00 */
[----:B------:R-:W-:Y:S05]  /*28080*/  @!UPT UIADD3 URZ, URZ, URZ, URZ ;  /* 0x0000003f3f3ff290 */ /* 0x000fea000fffe03f */
[----:B------:R0:W-:Y:S04]  /*28090*/  STL.64 [R1+0x70], R16 ;  /* 0x0000701001007387 */ /* 0x0001e80000100a00 */
[----:B------:R1:W-:Y:S01]  /*280a0*/  STL.64 [R1+0x78], R18 ;  /* 0x0000781201007387 */ /* 0x0003e20000100a00 */
[----:B0-----:R-:W-:-:S03]  /*280b0*/  MOV R16, R25 ;  /* 0x0000001900107202 */ /* 0x001fc60000000f00 */
[----:B------:R-:W2:Y:S01]  /*280c0*/  LDL.LU R25, [R1+0x37c4] ;  /* 0x0037c40001197983 */ /* 0x000ea20000300800 */
[----:B------:R-:W-:Y:S01]  /*280d0*/  MOV R17, R3 ;  /* 0x0000000300117202 */ /* 0x000fe20000000f00 */
[----:B-1----:R-:W-:Y:S01]  /*280e0*/  IMAD.MOV.U32 R18, RZ, RZ, R2 ;  /* 0x000000ffff127224 */ /* 0x002fe200078e0002 */
[----:B------:R-:W-:Y:S01]  /*280f0*/  MOV R19, R0 ;  /* 0x0000000000137202 */ /* 0x000fe20000000f00 */
        /* <DEDUP_REMOVED lines=26> */
[----:B0-----:R-:W3:Y:S01]  /*282a0*/  LDL.LU R12, [R1+0x40] ;  /* 0x00004000010c7983 */ /* 0x001ee20000300800 */
[----:B------:R-:W-:-:S03]  /*282b0*/  MOV R13, R2 ;  /* 0x00000002000d7202 */ /* 0x000fc60000000f00 */
[----:B------:R-:W2:Y:S01]  /*282c0*/  LDL.LU R2, [R1+0x37a4] ;  /* 0x0037a40001027983 */ /* 0x000ea20000300800 */
[----:B-1----:R-:W-:-:S03]  /*282d0*/  MOV R14, R3 ;  /* 0x00000003000e7202 */ /* 0x002fc60000000f00 */
[----:B------:R-:W2:Y:S04]  /*282e0*/  LDL.LU R3, [R1+0x37a0] ;  /* 0x0037a00001037983 */ /* 0x000ea80000300800 */
[----:B------:R-:W3:Y:S01]  /*282f0*/  LDL.LU R15, [R1+0x4c] ;  /* 0x00004c00010f7983 */ /* 0x000ee20000300800 */
[----:B----4-:R-:W-:Y:S03]  /*28300*/  HMMA.16816.F32.BF16 R8, R8, R26, R4 ;  /* 0x0000001a0808723c */ /* 0x010fe60000041804 */
[----:B------:R-:W4:Y:S11]  /*28310*/  LDL.LU.64 R4, [R1+0x3798] ;  /* 0x0037980001047983 */ /* 0x000f360000300a00 */
[----:B------:R-:W-:Y:S09]  /*28320*/  @!UPT UIADD3 URZ, URZ, URZ, URZ ;  /* 0x0000003f3f3ff290 */ /* 0x000ff2000fffe03f */
[----:B------:R0:W-:Y:S04]  /*28330*/  STL.64 [R1+0x120], R8 ;  /* 0x0001200801007387 */ /* 0x0001e80000100a00 */
[----:B------:R2:W-:Y:S04]  /*28340*/  STL.64 [R1+0x128], R10 ;  /* 0x0001280a01007387 */ /* 0x0005e80000100a00 */
[----:B0-----:R-:W3:Y:S04]  /*28350*/  LDL.LU R8, [R1+0x50] ;  /* 0x0000500001087983 */ /* 0x001ee80000300800 */
[----:B------:R-:W3:Y:S01]  /*28360*/  LDL.LU R9, [R1+0x54] ;  /* 0x0000540001097983 */ /* 0x000ee20000300800 */
[----:B--2---:R-:W-:Y:S01]  /*28370*/  IMAD.MOV.U32 R10, RZ, RZ, R3 ;  /* 0x000000ffff0a7224 */ /* 0x004fe200078e0003 */
[----:B------:R-:W-:Y:S01]  /*28380*/  MOV R11, R2 ;  /* 0x00000002000b7202 */ /* 0x000fe20000000f00 */
[-C--:B----4-:R-:W-:Y:S01]  /*28390*/  HMMA.16816.F32.BF16 R20, R20, R4.reuse, R16 ;  /* 0x000000041414723c */ /* 0x090fe20000041810 */
[----:B------:R-:W2:Y:S04]  /*283a0*/  LDL.LU.64 R18, [R1+0x3790] ;  /* 0x0037900001127983 */ /* 0x000ea80000300a00 */
[----:B------:R-:W2:Y:S11]  /*283b0*/  LDL.LU.64 R16, [R1+0x3788] ;  /* 0x0037880001107983 */ /* 0x000eb60000300a00 */
[----:B------:R-:W-:Y:S07]  /*283c0*/  @!UPT UIADD3 URZ, URZ, URZ, URZ ;  /* 0x0000003f3f3ff290 */ /* 0x000fee000fffe03f */
        /* <DEDUP_REMOVED lines=19> */
[----:B------:R0:W-:Y:S01]  /*28500*/  STL.64 [R1+0xd0], R20 ;  /* 0x0000d01401007387 */ /* 0x0001e20000100a00 */
[----:B------:R-:W-:Y:S01]  /*28510*/  IMAD.MOV.U32 R2, RZ, RZ, R22 ;  /* 0x000000ffff027224 */ /* 0x000fe200078e0016 */
[----:B------:R-:W-:Y:S02]  /*28520*/  MOV R3, R23 ;  /* 0x0000001700037202 */ /* 0x000fe40000000f00 */
[----:B------:R-:W2:Y:S04]  /*28530*/  LDL.LU.64 R22, [R1+0x3740] ;  /* 0x0037400001167983 */ /* 0x000ea80000300a00 */
[----:B0-----:R-:W2:Y:S04]  /*28540*/  LDL.LU.64 R20, [R1+0x3738] ;  /* 0x0037380001147983 */ /* 0x001ea80000300a00 */
[----:B------:R-:W-:Y:S04]  /*28550*/  STL [R1+0x3674], R3 ;  /* 0x0036740301007387 */ /* 0x000fe80000100800 */
[----:B------:R-:W-:Y:S01]  /*28560*/  STL [R1+0x3670], R2 ;  /* 0x0036700201007387 */ /* 0x000fe20000100800 */
[-C--:B---3--:R-:W-:Y:S11]  /*28570*/  HMMA.16816.F32.BF16 R8, R16, R4.reuse, R8 ;  /* 0x000000041008723c */ /* 0x088ff60000041808 */
[----:B------:R-:W-:Y:S11]  /*28580*/  @!UPT UIADD3 URZ, URZ, URZ, URZ ;  /* 0x0000003f3f3ff290 */ /* 0x000ff6000fffe03f */
[----:B------:R-:W-:Y:S01]  /*28590*/  @!UPT UIADD3 URZ, URZ, URZ, URZ ;  /* 0x0000003f3f3ff290 */ /* 0x000fe2000fffe03f */
[----:B------:R-:W-:Y:S04]  /*285a0*/  STL.64 [R1+0xa0], R8 ;  /* 0x0000a00801007387 */ /* 0x000fe80000100a00 */
[----:B------:R2:W-:Y:S02]  /*285b0*/  STL.64 [R1+0xa8], R10 ;  /* 0x0000a80a01007387 */ /* 0x0005e40000100a00 */
[----:B--2---:R-:W-:Y:S01]  /*285c0*/  HMMA.16816.F32.BF16 R8, R20, R4, R12 ;  /* 0x000000041408723c */ /* 0x004fe2000004180c */
[----:B------:R-:W-:Y:S11]  /*285d0*/  LOP3.LUT R19, R29, 0x20, RZ, 0x3c, !PT ;  /* 0x000000201d137812 */ /* 0x000ff600078e3cff */
[----:B------:R-:W-:Y:S11]  /*285e0*/  @!UPT UIADD3 URZ, URZ, URZ, URZ ;  /* 0x0000003f3f3ff290 */ /* 0x000ff6000fffe03f */
[----:B------:R-:W-:Y:S01]  /*285f0*/  STL.64 [R1+0x90], R8 ;  /* 0x0000900801007387 */ /* 0x000fe20000100a00 */
[----:B------:R-:W-:Y:S02]  /*28600*/  MOV R3, R10 ;  /* 0x0000000a00037202 */ /* 0x000fe40000000f00 */
[----:B------:R-:W-:Y:S02]  /*28610*/  MOV R2, R11 ;  /* 0x0000000b00027202 */ /* 0x000fe40000000f00 */
[----:B------:R-:W0:Y:S04]  /*28620*/  LDSM.16.MT88.4 R8, [R19+0x14080] ;  /* 0x014080001308783b */ /* 0x000e280000004200 */
[----:B------:R-:W-:Y:S04]  /*28630*/  STL [R1+0x367c], R2 ;  /* 0x00367c0201007387 */ /* 0x000fe80000100800 */
        /* <DEDUP_REMOVED lines=10> */
[----:B------:R-:W0:Y:S02]  /*286e0*/  LDSM.16.MT88.4 R8, [R19+0x14180] ;  /* 0x014180001308783b */ /* 0x000e240000004200 */
[----:B0-----:R-:W-:Y:S01]  /*286f0*/  IMAD.MOV.U32 R19, RZ, RZ, R8 ;  /* 0x000000ffff137224 */ /* 0x001fe200078e0008 */
[----:B------:R-:W-:Y:S02]  /*28700*/  MOV R18, R9 ;  /* 0x0000000900127202 */ /* 0x000fe40000000f00 */
[----:B------:R-:W-:Y:S02]  /*28710*/  MOV R17, R10 ;  /* 0x0000000a00117202 */ /* 0x000fe40000000f00 */
[----:B------:R-:W-:Y:S02]  /*28720*/  MOV R16, R11 ;  /* 0x0000000b00107202 */ /* 0x000fe40000000f00 */
[----:B------:R-:W0:Y:S02]  /*28730*/  LDSM.16.MT88.4 R8, [R0+0x14000] ;  /* 0x014000000008783b */ /* 0x000e240000004200 */
[----:B0-----:R-:W-:Y:S01]  /*28740*/  IMAD.MOV.U32 R23, RZ, RZ, R8 ;  /* 0x000000ffff177224 */ /* 0x001fe200078e0008 */
[----:B------:R-:W-:-:S02]  /*28750*/  MOV R22, R9 ;  /* 0x0000000900167202 */ /* 0x000fc40000000f00 */
[----:B------:R-:W-:Y:S02]  /*28760*/  MOV R21, R10 ;  /* 0x0000000a00157202 */ /* 0x000fe40000000f00 */
[----:B------:R-:W-:Y:S02]  /*28770*/  MOV R20, R11 ;  /* 0x0000000b00147202 */ /* 0x000fe40000000f00 */
[----:B------:R-:W0:Y:S04]  /*28780*/  LDSM.16.MT88.4 R8, [R0+0x14080] ;  /* 0x014080000008783b */ /* 0x000e280000004200 */
[----:B0-----:R0:W-:Y:S04]  /*28790*/  STL.64 [R1+0x36c0], R10 ;  /* 0x0036c00a01007387 */ /* 0x0011e80000100a00 */
[----:B------:R1:W-:Y:S01]  /*287a0*/  STL.64 [R1+0x36b8], R8 ;  /* 0x0036b80801007387 */ /* 0x0003e20000100a00 */
[----:B0-----:R-:W-:-:S02]  /*287b0*/  MOV R10, R21 ;  /* 0x00000015000a7202 */ /* 0x001fc40000000f00 */
        /* <DEDUP_REMOVED lines=44> */
[----:B------:R-:W-:Y:S01]  /*28a80*/  IMAD.MOV.U32 R8, RZ, RZ, R7 ;  /* 0x000000ffff087224 */ /* 0x000fe200078e0007 */
[----:B------:R-:W-:-:S02]  /*28a90*/  MOV R9, R6 ;  /* 0x0000000600097202 */ /* 0x000fc40000000f00 */
        /* <DEDUP_REMOVED lines=67> */
[----:B------:R-:W4:Y:S01]  /*28ed0*/  LDL.LU.64 R16, [R1+0x3698] ;  /* 0x0036980001107983 */ /* 0x000f220000300a00 */
[----:B------:R-:W-:Y:S01]  /*28ee0*/  IMAD.MOV.U32 R22, RZ, RZ, R25 ;  /* 0x000000ffff167224 */ /* 0x000fe200078e0019 */
[----:B------:R-:W-:-:S02]  /*28ef0*/  MOV R23, R24 ;  /* 0x0000001800177202 */ /* 0x000fc40000000f00 */
[----:B------:R-:W2:Y:S11]  /*28f00*/  LDSM.16.MT88.4 R24, [R28+0x14080] ;  /* 0x014080001c18783b */ /* 0x000eb60000004200 */
[----:B------:R-:W-:Y:S01]  /*28f10*/  @!UPT UIADD3 URZ, URZ, URZ, URZ ;  /* 0x0000003f3f3ff290 */ /* 0x000fe2000fffe03f */
        /* <DEDUP_REMOVED lines=1202> */
[----:B--2---:R-:W-:Y:S01]  /*2da40*/  STL.64 [R1+0x3108], R22 ;  /* 0x0031081601007387 */ /* 0x004fe20000100a00 */
[----:B------:R0:W-:Y:S03]  /*2da50*/  STL.64 [R1+0x3100], R20 ;  /* 0x0031001401007387 */ /* 0x0001e60000100a00 */
[----:B0-----:R-:W2:Y:S01]  /*2da60*/  LDL.LU R20, [R1+0xd0] ;  /* 0x0000d00001147983 */ /* 0x001ea20000300800 */
[----:B------:R-:W2:Y:S02]  /*2da70*/  LDL.LU R21, [R1+0xd4] ;  /* 0x0000d40001157983 */ /* 0x000ea40000300800 */
[----:B------:R-:W2:Y:S02]  /*2da80*/  LDL.LU R22, [R1+0xd8] ;  /* 0x0000d80001167983 */ /* 0x000ea40000300800 */
[----:B------:R-:W2:Y:S01]  /*2da90*/  LDL.LU R23, [R1+0xdc] ;  /* 0x0000dc0001177983 */ /* 0x000ea20000300800 */
[----:B------:R-:W3:Y:S01]  /*2daa0*/  LDL.LU.64 R14, [R1+0x3158] ;  /* 0x00315800010e7983 */ /* 0x000ee20000300a00 */
[----:B------:R-:W2:Y:S09]  /*2dab0*/  LDL.LU.64 R12, [R1+0x3150] ;  /* 0x00315000010c7983 */ /* 0x000eb20000300a00 */
[----:B------:R-:W-:Y:S02]  /*2dac0*/  STL.64 [R1+0x60], R16 ;  /* 0x0000601001007387 */ /* 0x000fe40000100a00 */
[----:B------:R3:W-:Y:S01]  /*2dad0*/  STL [R1+0x68], R18 ;  /* 0x0000681201007387 */ /* 0x0007e20000100800 */
[----:B------:R-:W-:Y:S01]  /*2dae0*/  MOV R29, R19 ;  /* 0x00000013001d7202 */ /* 0x000fe20000000f00 */
[----:B------:R-:W-:Y:S01]  /*2daf0*/  MOV R19, R0 ;  /* 0x0000000000137202 */ /* 0x000fe20000000f00 */
[----:B---3--:R-:W-:-:S02]  /*2db00*/  MOV R18, R15 ;  /* 0x0000000f00127202 */ /* 0x008fc40000000f00 */
[----:B--2---:R-:W-:Y:S01]  /*2db10*/  MOV R16, R13 ;  /* 0x0000000d00107202 */ /* 0x004fe20000000f00 */
[----:B------:R-:W-:Y:S01]  /*2db20*/  IMAD.MOV.U32 R17, RZ, RZ, R14 ;  /* 0x000000ffff117224 */ /* 0x000fe200078e000e */
[----:B------:R-:W4:Y:S01]  /*2db30*/  LDL.LU R13, [R1+0x314c] ;  /* 0x00314c00010d7983 */ /* 0x000f220000300800 */
[----:B------:R-:W4:Y:S02]  /*2db40*/  LDL.LU R14, [R1+0x3148] ;  /* 0x00314800010e7983 */ /* 0x000f240000300800 */
[----:B------:R-:W4:Y:S02]  /*2db50*/  LDL.LU R15, [R1+0x3144] ;  /* 0x00314400010f7983 */ /* 0x000f240000300800 */
[----:B------:R-:W2:Y:S01]  /*2db60*/  LDL.LU R0, [R1+0x3140] ;  /* 0x0031400001007983 */ /* 0x000ea20000300800 */
[----:B------:R-:W-:Y:S01]  /*2db70*/  STL.64 [R1+0x30d8], R18 ;  /* 0x0030d81201007387 */ /* 0x000fe20000100a00 */
[----:B------:R0:W-:Y:S03]  /*2db80*/  STL.64 [R1+0x30d0], R16 ;  /* 0x0030d01001007387 */ /* 0x0001e60000100a00 */
[----:B0-----:R-:W3:Y:S01]  /*2db90*/  LDL.LU R16, [R1+0x90] ;  /* 0x0000900001107983 */ /* 0x001ee20000300800 */
[----:B------:R-:W3:Y:S02]  /*2dba0*/  LDL.LU R17, [R1+0x94] ;  /* 0x0000940001117983 */ /* 0x000ee40000300800 */
[----:B------:R-:W2:Y:S02]  /*2dbb0*/  LDL.LU R18, [R1+0x98] ;  /* 0x0000980001127983 */ /* 0x000ea40000300800 */
[----:B------:R-:W2:Y:S01]  /*2dbc0*/  LDL.LU R19, [R1+0x9c] ;  /* 0x00009c0001137983 */ /* 0x000ea20000300800 */
[-C--:B----4-:R-:W-:Y:S01]  /*2dbd0*/  HMMA.16816.F32.BF16 R12, R12, R24.reuse, R8 ;  /* 0x000000180c0c723c */ /* 0x090fe20000041808 */
[----:B--2---:R-:W-:Y:S01]  /*2dbe0*/  STL.64 [R1+0x30f8], R18 ;  /* 0x0030f81201007387 */ /* 0x004fe20000100a00 */
[----:B---3--:R0:W-:Y:S03]  /*2dbf0*/  STL.64 [R1+0x30f0], R16 ;  /* 0x0030f01001007387 */ /* 0x0081e60000100a00 */
[----:B0-----:R-:W2:Y:S01]  /*2dc00*/  LDL.LU R16, [R1+0xb0] ;  /* 0x0000b00001107983 */ /* 0x001ea20000300800 */
[----:B------:R-:W2:Y:S02]  /*2dc10*/  LDL.LU R17, [R1+0xb4] ;  /* 0x0000b40001117983 */ /* 0x000ea40000300800 */
[----:B------:R-:W2:Y:S02]  /*2dc20*/  LDL.LU R18, [R1+0xb8] ;  /* 0x0000b80001127983 */ /* 0x000ea40000300800 */
[----:B------:R-:W2:Y:S01]  /*2dc30*/  LDL.LU R19, [R1+0xbc] ;  /* 0x0000bc0001137983 */ /* 0x000ea20000300800 */
[----:B------:R-:W3:Y:S01]  /*2dc40*/  LDL.LU.64 R10, [R1+0x3138] ;  /* 0x00313800010a7983 */ /* 0x000ee20000300a00 */
[----:B------:R-:W3:Y:S11]  /*2dc50*/  LDL.LU.64 R8, [R1+0x3130] ;  /* 0x0031300001087983 */ /* 0x000ef60000300a00 */
[----:B------:R0:W-:Y:S02]  /*2dc60*/  STL.64 [R1+0x160], R12 ;  /* 0x0001600c01007387 */ /* 0x0001e40000100a00 */
[----:B------:R1:W-:Y:S01]  /*2dc70*/  STL.64 [R1+0x168], R14 ;  /* 0x0001680e01007387 */ /* 0x0003e20000100a00 */
[----:B0-----:R-:W4:Y:S01]  /*2dc80*/  LDL.LU R12, [R1+0x40] ;  /* 0x00004000010c7983 */ /* 0x001f220000300800 */
[----:B------:R-:W4:Y:S02]  /*2dc90*/  LDL.LU R13, [R1+0x44] ;  /* 0x00004400010d7983 */ /* 0x000f240000300800 */
[----:B-1----:R-:W4:Y:S02]  /*2dca0*/  LDL.LU R14, [R1+0x48] ;  /* 0x00004800010e7983 */ /* 0x002f240000300800 */
[----:B------:R-:W4:Y:S01]  /*2dcb0*/  LDL.LU R15, [R1+0x4c] ;  /* 0x00004c00010f7983 */ /* 0x000f220000300800 */
[-C--:B---3--:R-:W-:Y:S01]  /*2dcc0*/  HMMA.16816.F32.BF16 R8, R8, R24.reuse, R4 ;  /* 0x000000180808723c */ /* 0x088fe20000041804 */
[----:B------:R-:W3:Y:S01]  /*2dcd0*/  LDL.LU.64 R6, [R1+0x3128] ;  /* 0x0031280001067983 */ /* 0x000ee20000300a00 */
[----:B------:R-:W3:Y:S11]  /*2dce0*/  LDL.LU.64 R4, [R1+0x3120] ;  /* 0x0031200001047983 */ /* 0x000ef60000300a00 */
[----:B------:R-:W-:Y:S10]  /*2dcf0*/  @!UPT UIADD3 URZ, URZ, URZ, URZ ;  /* 0x0000003f3f3ff290 */ /* 0x000ff4000fffe03f */
[----:B------:R0:W-:Y:S01]  /*2dd00*/  STL.64 [R1+0x140], R8 ;  /* 0x0001400801007387 */ /* 0x0001e20000100a00 */
[----:B------:R1:W-:Y:S01]  /*2dd10*/  STL.64 [R1+0x148], R10 ;  /* 0x0001480a01007387 */ /* 0x0003e20000100a00 */
[----:B0-----:R-:W-:Y:S01]  /*2dd20*/  MOV R8, R2 ;  /* 0x0000000200087202 */ /* 0x001fe20000000f00 */
[----:B------:R-:W-:Y:S01]  /*2dd30*/  IMAD.MOV.U32 R9, RZ, RZ, R3 ;  /* 0x000000ffff097224 */ /* 0x000fe200078e0003 */
[----:B------:R-:W2:Y:S01]  /*2dd40*/  LDL.LU R2, [R1+0x311c] ;  /* 0x00311c0001027983 */ /* 0x000ea20000300800 */
[----:B------:R-:W2:Y:S01]  /*2dd50*/  LDL.LU R3, [R1+0x3118] ;  /* 0x0031180001037983 */ /* 0x000ea20000300800 */
[----:B-1----:R-:W-:Y:S02]  /*2dd60*/  MOV R10, R26 ;  /* 0x0000001a000a7202 */ /* 0x002fe40000000f00 */
[----:B------:R-:W-:Y:S01]  /*2dd70*/  MOV R11, R27 ;  /* 0x0000001b000b7202 */ /* 0x000fe20000000f00 */
[----:B------:R-:W2:Y:S01]  /*2dd80*/  LDL.LU R26, [R1+0x3114] ;  /* 0x00311400011a7983 */ /* 0x000ea20000300800 */
[----:B------:R-:W2:Y:S01]  /*2dd90*/  LDL.LU R27, [R1+0x3110] ;  /* 0x00311000011b7983 */ /* 0x000ea20000300800 */
[----:B---3--:R-:W-:Y:S02]  /*2dda0*/  HMMA.16816.F32.BF16 R4, R4, R24, R20 ;  /* 0x000000180404723c */ /* 0x008fe40000041814 */
[----:B------:R-:W2:Y:S01]  /*2ddb0*/  LDL.LU.64 R22, [R1+0x3108] ;  /* 0x0031080001167983 */ /* 0x000ea20000300a00 */
[----:B------:R-:W2:Y:S11]  /*2ddc0*/  LDL.LU.64 R20, [R1+0x3100] ;  /* 0x0031000001147983 */ /* 0x000eb60000300a00 */
[----:B------:R-:W-:Y:S09]  /*2ddd0*/  @!UPT UIADD3 URZ, URZ, URZ, URZ ;  /* 0x0000003f3f3ff290 */ /* 0x000ff2000fffe03f */
[----:B------:R0:W-:Y:S01]  /*2dde0*/  STL.64 [R1+0x110], R4 ;  /* 0x0001100401007387 */ /* 0x0001e20000100a00 */
[----:B------:R-:W-:Y:S03]  /*2ddf0*/  STL.64 [R1+0x118], R6 ;  /* 0x0001180601007387 */ /* 0x000fe60000100a00 */
[----:B0-----:R-:W3:Y:S01]  /*2de00*/  LDL.LU R4, [R1+0x50] ;  /* 0x0000500001047983 */ /* 0x001ee20000300800 */
[----:B------:R-:W3:Y:S01]  /*2de10*/  LDL.LU R5, [R1+0x54] ;  /* 0x0000540001057983 */ /* 0x000ee20000300800 */
[-C--:B--2---:R-:W-:Y:S02]  /*2de20*/  HMMA.16816.F32.BF16 R20, R20, R26.reuse, R16 ;  /* 0x0000001a1414723c */ /* 0x084fe40000041810 */
[----:B------:R-:W2:Y:S01]  /*2de30*/  LDL.LU.64 R18, [R1+0x30f8] ;  /* 0x0030f80001127983 */ /* 0x000ea20000300a00 */
[----:B------:R-:W2:Y:S11]  /*2de40*/  LDL.LU.64 R16, [R1+0x30f0] ;  /* 0x0030f00001107983 */ /* 0x000eb60000300a00 */
[----:B------:R-:W-:Y:S09]  /*2de50*/  @!UPT UIADD3 URZ, URZ, URZ, URZ ;  /* 0x0000003f3f3ff290 */ /* 0x000ff2000fffe03f */
[----:B------:R-:W-:Y:S01]  /*2de60*/  STL.64 [R1+0xf0], R20 ;  /* 0x0000f01401007387 */ /* 0x000fe20000100a00 */
[----:B------:R0:W-:Y:S03]  /*2de70*/  STL.64 [R1+0xf8], R22 ;  /* 0x0000f81601007387 */ /* 0x0001e60000100a00 */
[----:B0-----:R-:W2:Y:S01]  /*2de80*/  LDL.LU.64 R22, [R1+0x30e8] ;  /* 0x0030e80001167983 */ /* 0x001ea20000300a00 */
[----:B------:R-:W2:Y:S01]  /*2de90*/  LDL.LU.64 R20, [R1+0x30e0] ;  /* 0x0030e00001147983 */ /* 0x000ea20000300a00 */
[----:B------:R-:W-:Y:S01]  /*2dea0*/  MOV R6, R3 ;  /* 0x0000000300067202 */ /* 0x000fe20000000f00 */
[----:B------:R-:W-:Y:S01]  /*2deb0*/  IMAD.MOV.U32 R7, RZ, RZ, R2 ;  /* 0x000000ffff077224 */ /* 0x000fe200078e0002 */
[-C--:B--2---:R-:W-:Y:S01]  /*2dec0*/  HMMA.16816.F32.BF16 R20, R20, R26.reuse, R16 ;  /* 0x0000001a1414723c */ /* 0x084fe20000041810 */
[----:B------:R-:W4:Y:S01]  /*2ded0*/  LDL.LU.64 R18, [R1+0x30d8] ;  /* 0x0030d80001127983 */ /* 0x000f220000300a00 */
[----:B------:R-:W4:Y:S11]  /*2dee0*/  LDL.LU.64 R16, [R1+0x30d0] ;  /* 0x0030d00001107983 */ /* 0x000f360000300a00 */
[----:B------:R-:W-:Y:S10]  /*2def0*/  @!UPT UIADD3 URZ, URZ, URZ, URZ ;  /* 0x0000003f3f3ff290 */ /* 0x000ff4000fffe03f */
[----:B------:R-:W-:Y:S01]  /*2df00*/  STL.64 [R1+0xd0], R20 ;  /* 0x0000d01401007387 */ /* 0x000fe20000100a00 */
[----:B------:R0:W-:Y:S03]  /*2df10*/  STL.64 [R1+0xd8], R22 ;  /* 0x0000d81601007387 */ /* 0x0001e60000100a00 */
[----:B0-----:R-:W2:Y:S01]  /*2df20*/  LDL.LU R23, [R1+0x30c8] ;  /* 0x0030c80001177983 */ /* 0x001ea20000300800 */
[-C--:B---3--:R-:W-:Y:S11]  /*2df30*/  HMMA.16816.F32.BF16 R8, R8, R26.reuse, R4 ;  /* 0x0000001a0808723c */ /* 0x088ff60000041804 */
[----:B------:R-:W-:Y:S11]  /*2df40*/  @!UPT UIADD3 URZ, URZ, URZ, URZ ;  /* 0x0000003f3f3ff290 */ /* 0x000ff6000fffe03f */
[----:B------:R-:W-:Y:S01]  /*2df50*/  @!UPT UIADD3 URZ, URZ, URZ, URZ ;  /* 0x0000003f3f3ff290 */ /* 0x000fe2000fffe03f */
[----:B------:R-:W-:Y:S01]  /*2df60*/  STL.64 [R1+0x90], R8 ;  /* 0x0000900801007387 */ /* 0x000fe20000100a00 */
        /* <DEDUP_REMOVED lines=8> */
[----:B------:R-:W-:Y:S01]  /*2dff0*/  STL [R1+0x2fc4], R2 ;  /* 0x002fc40201007387 */ /* 0x000fe20000100800 */
        /* <DEDUP_REMOVED lines=21> */
[----:B0-----:R0:W-:Y:S01]  /*2e150*/  STL.64 [R1+0x3050], R6 ;  /* 0x0030500601007387 */ /* 0x0011e20000100a00 */
[----:B------:R1:W-:Y:S01]  /*2e160*/  STL.64 [R1+0x3048], R4 ;  /* 0x0030480401007387 */ /* 0x0003e20000100a00 */
[----:B0-----:R-:W-:-:S02]  /*2e170*/  MOV R6, R19 ;  /* 0x0000001300067202 */ /* 0x001fc40000000f00 */
[----:B------:R-:W-:Y:S02]  /*2e180*/  MOV R7, R18 ;  /* 0x0000001200077202 */ /* 0x000fe40000000f00 */
[----:B-1----:R-:W-:Y:S01]  /*2e190*/  MOV R4, R21 ;  /* 0x0000001500047202 */ /* 0x002fe20000000f00 */
[----:B------:R-:W-:Y:S02]  /*2e1a0*/  IMAD.MOV.U32 R5, RZ, RZ, R20 ;  /* 0x000000ffff057224 */ /* 0x000fe400078e0014 */
[----:B------:R-:W-:Y:S04]  /*2e1b0*/  LDSM.16.MT88.4 R20, [R28+0x1e000] ;  /* 0x01e000001c14783b */ /* 0x000fe80000004200 */
[----:B------:R0:W-:Y:S01]  /*2e1c0*/  STL.64 [R1+0x3070], R6 ;  /* 0x0030700601007387 */ /* 0x0001e20000100a00 */
[----:B------:R1:W-:Y:S01]  /*2e1d0*/  STL.64 [R1+0x3068], R4 ;  /* 0x0030680401007387 */ /* 0x0003e20000100a00 */
[----:B0-----:R-:W-:-:S02]  /*2e1e0*/  MOV R6, R9 ;  /* 0x0000000900067202 */ /* 0x001fc40000000f00 */
[----:B-1----:R-:W-:Y:S01]  /*2e1f0*/  MOV R4, R11 ;  /* 0x0000000b00047202 */ /* 0x002fe20000000f00 */
[----:B------:R-:W-:Y:S01]  /*2e200*/  IMAD.MOV.U32 R5, RZ, RZ, R10 ;  /* 0x000000ffff057224 */ /* 0x000fe200078e000a */
[----:B------:R-:W-:Y:S02]  /*2e210*/  MOV R7, R8 ;  /* 0x0000000800077202 */ /* 0x000fe40000000f00 */
[----:B------:R-:W0:Y:S04]  /*2e220*/  LDSM.16.MT88.4 R8, [R0+0x1e080] ;  /* 0x01e080000008783b */ /* 0x000e280000004200 */
[----:B------:R-:W-:Y:S01]  /*2e230*/  STL.64 [R1+0x3090], R6 ;  /* 0x0030900601007387 */ /* 0x000fe20000100a00 */
[----:B------:R-:W-:Y:S03]  /*2e240*/  STL.64 [R1+0x3088], R4 ;  /* 0x0030880401007387 */ /* 0x000fe60000100a00 */
[----:B0-----:R-:W-:Y:S01]  /*2e250*/  STL.64 [R1+0x3040], R10 ;  /* 0x0030400a01007387 */ /* 0x001fe20000100a00 */
[----:B------:R0:W-:Y:S03]  /*2e260*/  STL.64 [R1+0x3038], R8 ;  /* 0x0030380801007387 */ /* 0x0001e60000100a00 */
[----:B0-----:R-:W2:Y:S01]  /*2e270*/  LDL.LU R8, [R1+0xc0] ;  /* 0x0000c00001087983 */ /* 0x001ea20000300800 */
[----:B------:R-:W2:Y:S02]  /*2e280*/  LDL.LU R9, [R1+0xc4] ;  /* 0x0000c40001097983 */ /* 0x000ea40000300800 */
[----:B------:R-:W3:Y:S02]  /*2e290*/  LDL.LU R10, [R1+0xc8] ;  /* 0x0000c800010a7983 */ /* 0x000ee40000300800 */
[----:B------:R-:W3:Y:S01]  /*2e2a0*/  LDL.LU R11, [R1+0xcc] ;  /* 0x0000cc00010b7983 */ /* 0x000ee20000300800 */
[----:B------:R-:W-:-:S02]  /*2e2b0*/  MOV R6, R15 ;  /* 0x0000000f00067202 */ /* 0x000fc40000000f00 */
[----:B------:R-:W-:Y:S02]  /*2e2c0*/  MOV R7, R14 ;  /* 0x0000000e00077202 */ /* 0x000fe40000000f00 */
[----:B------:R-:W-:Y:S01]  /*2e2d0*/  MOV R4, R17 ;  /* 0x0000001100047202 */ /* 0x000fe20000000f00 */
[----:B------:R-:W-:Y:S02]  /*2e2e0*/  IMAD.MOV.U32 R5, RZ, RZ, R16 ;  /* 0x000000ffff057224 */ /* 0x000fe400078e0010 */
[----:B------:R-:W-:Y:S04]  /*2e2f0*/  LDSM.16.MT88.4 R16, [R0+0x1e180] ;  /* 0x01e180000010783b */ /* 0x000fe80000004200 */
[----:B------:R-:W-:Y:S01]  /*2e300*/  STL.64 [R1+0x30b0], R6 ;  /* 0x0030b00601007387 */ /* 0x000fe20000100a00 */
[----:B------:R-:W-:Y:S03]  /*2e310*/  STL.64 [R1+0x30a8], R4 ;  /* 0x0030a80401007387 */ /* 0x000fe60000100a00 */
[----:B---3--:R-:W-:Y:S01]  /*2e320*/  STL.64 [R1+0x3060], R10 ;  /* 0x0030600a01007387 */ /* 0x008fe20000100a00 */
[----:B--2---:R0:W-:Y:S03]  /*2e330*/  STL.64 [R1+0x3058], R8 ;  /* 0x0030580801007387 */ /* 0x0041e60000100a00 */
[----:B0-----:R-:W2:Y:S01]  /*2e340*/  LDL.LU R8, [R1+0xe0] ;  /* 0x0000e00001087983 */ /* 0x001ea20000300800 */
[----:B------:R-:W2:Y:S02]  /*2e350*/  LDL.LU R9, [R1+0xe4] ;  /* 0x0000e40001097983 */ /* 0x000ea40000300800 */
[----:B------:R-:W3:Y:S02]  /*2e360*/  LDL.LU R10, [R1+0xe8] ;  /* 0x0000e800010a7983 */ /* 0x000ee40000300800 */
[----:B------:R-:W3:Y:S02]  /*2e370*/  LDL.LU R11, [R1+0xec] ;  /* 0x0000ec00010b7983 */ /* 0x000ee40000300800 */
        /* <DEDUP_REMOVED lines=11> */
[----:B------:R-:W3:Y:S01]  /*2e430*/  LDL.LU R11, [R1+0x12c] ;  /* 0x00012c00010b7983 */ /* 0x000ee20000300800 */
[----:B------:R-:W-:Y:S01]  /*2e440*/  MOV R4, R13 ;  /* 0x0000000d00047202 */ /* 0x000fe20000000f00 */
[----:B------:R-:W-:-:S02]  /*2e450*/  IMAD.MOV.U32 R5, RZ, RZ, R12 ;  /* 0x000000ffff057224 */ /* 0x000fc400078e000c */
[----:B------:R-:W0:Y:S04]  /*2e460*/  LDSM.16.MT88.4 R12, [R0+0x1e100] ;  /* 0x01e10000000c783b */ /* 0x000e280000004200 */
[----:B---3--:R-:W-:Y:S01]  /*2e470*/  STL.64 [R1+0x30c0], R10 ;  /* 0x0030c00a01007387 */ /* 0x008fe20000100a00 */
[----:B--2---:R1:W-:Y:S03]  /*2e480*/  STL.64 [R1+0x30b8], R8 ;  /* 0x0030b80801007387 */ /* 0x0043e60000100a00 */
[----:B-1----:R-:W2:Y:S01]  /*2e490*/  LDL.LU R8, [R1+0x130] ;  /* 0x0001300001087983 */ /* 0x002ea20000300800 */
[----:B------:R-:W2:Y:S02]  /*2e4a0*/  LDL.LU R9, [R1+0x134] ;  /* 0x0001340001097983 */ /* 0x000ea40000300800 */
[----:B------:R-:W2:Y:S02]  /*2e4b0*/  LDL.LU R10, [R1+0x138] ;  /* 0x00013800010a7983 */ /* 0x000ea40000300800 */
[----:B------:R-:W2:Y:S01]  /*2e4c0*/  LDL.LU R11, [R1+0x13c] ;  /* 0x00013c00010b7983 */ /* 0x000ea20000300800 */
[----:B------:R-:W-:-:S02]  /*2e4d0*/  MOV R6, R3 ;  /* 0x0000000300067202 */ /* 0x000fc40000000f00 */
[----:B------:R-:W-:Y:S01]  /*2e4e0*/  MOV R7, R2 ;  /* 0x0000000200077202 */ /* 0x000fe20000000f00 */
[----:B0-----:R-:W-:Y:S01]  /*2e4f0*/  STL.64 [R1+0x3028], R14 ;  /* 0x0030280e01007387 */ /* 0x001fe20000100a00 */
[----:B------:R0:W-:Y:S03]  /*2e500*/  STL.64 [R1+0x3020], R12 ;  /* 0x0030200c01007387 */ /* 0x0001e60000100a00 */
[----:B0-----:R-:W3:Y:S01]  /*2e510*/  LDL.LU R12, [R1+0xa0] ;  /* 0x0000a000010c7983 */ /* 0x001ee20000300800 */
[----:B------:R-:W3:Y:S02]  /*2e520*/  LDL.LU R13, [R1+0xa4] ;  /* 0x0000a400010d7983 */ /* 0x000ee40000300800 */
[----:B------:R-:W3:Y:S02]  /*2e530*/  LDL.LU R14, [R1+0xa8] ;  /* 0x0000a800010e7983 */ /* 0x000ee40000300800 */
[----:B------:R-:W3:Y:S01]  /*2e540*/  LDL.LU R15, [R1+0xac] ;  /* 0x0000ac00010f7983 */ /* 0x000ee20000300800 */
[----:B------:R-:W-:Y:S01]  /*2e550*/  STL.64 [R1+0x3018], R18 ;  /* 0x0030181201007387 */ /* 0x000fe20000100a00 */
[----:B------:R0:W-:Y:S03]  /*2e560*/  STL.64 [R1+0x3010], R16 ;  /* 0x0030101001007387 */ /* 0x0001e60000100a00 */
[----:B0-----:R-:W4:Y:S01]  /*2e570*/  LDL.LU R16, [R1+0x80] ;  /* 0x0000800001107983 */ /* 0x001f220000300800 */
[----:B------:R-:W4:Y:S02]  /*2e580*/  LDL.LU R17, [R1+0x84] ;  /* 0x0000840001117983 */ /* 0x000f240000300800 */
[----:B------:R-:W4:Y:S02]  /*2e590*/  LDL.LU R18, [R1+0x88] ;  /* 0x0000880001127983 */ /* 0x000f240000300800 */
[----:B------:R-:W4:Y:S01]  /*2e5a0*/  LDL.LU R19, [R1+0x8c] ;  /* 0x00008c0001137983 */ /* 0x000f220000300800 */
[----:B------:R0:W-:Y:S04]  /*2e5b0*/  STL [R1+0x2fd8], R0 ;  /* 0x002fd80001007387 */ /* 0x0001e80000100800 */
[----:B0-----:R-:W3:Y:S01]  /*2e5c0*/  LDL R0, [R1+0xa90] ;  /* 0x000a900001007983 */ /* 0x001ee20000100800 */
[-C--:B--2---:R-:W-:Y:S03]  /*2e5d0*/  HMMA.16816.F32.BF16 R4, R4, R26.reuse, R8 ;  /* 0x0000001a0404723c */ /* 0x084fe60000041808 */
[----:B------:R-:W2:Y:S01]  /*2e5e0*/  LDL.LU.64 R10, [R1+0x30c0] ;  /* 0x0030c000010a7983 */ /* 0x000ea20000300a00 */
[----:B------:R-:W2:Y:S11]  /*2e5f0*/  LDL.LU.64 R8, [R1+0x30b8] ;  /* 0x0030b80001087983 */ /* 0x000eb60000300a00 */
[----:B------:R-:W-:Y:S08]  /*2e600*/  @!UPT UIADD3 URZ, URZ, URZ, URZ ;  /* 0x0000003f3f3ff290 */ /* 0x000ff0000fffe03f */
[----:B------:R-:W-:Y:S01]  /*2e610*/  STL [R1+0x40], R4 ;  /* 0x0000400401007387 */ /* 0x000fe20000100800 */
[----:B------:R0:W-:Y:S02]  /*2e620*/  STL [R1+0x4c], R7 ;  /* 0x00004c0701007387 */ /* 0x0001e40000100800 */
[----:B------:R-:W-:Y:S01]  /*2e630*/  IMAD.MOV.U32 R3, RZ, RZ, R6 ;  /* 0x000000ffff037224 */ /* 0x000fe200078e0006 */
[----:B------:R-:W-:Y:S01]  /*2e640*/  MOV R2, R5 ;  /* 0x0000000500027202 */ /* 0x000fe20000000f00 */
[----:B0-----:R-:W2:Y:S01]  /*2e650*/  LDL.LU.64 R6, [R1+0x30b0] ;  /* 0x0030b00001067983 */ /* 0x001ea20000300a00 */
[----:B------:R-:W2:Y:S02]  /*2e660*/  LDL.LU.64 R4, [R1+0x30a8] ;  /* 0x0030a80001047983 */ /* 0x000ea40000300a00 */
[----:B------:R-:W-:Y:S02]  /*2e670*/  STL [R1+0x2fe0], R3 ;  /* 0x002fe00301007387 */ /* 0x000fe40000100800 */
[----:B------:R-:W-:Y:S01]  /*2e680*/  STL [R1+0x2fdc], R2 ;  /* 0x002fdc0201007387 */ /* 0x000fe20000100800 */
[-C--:B--2---:R-:W-:Y:S01]  /*2e690*/  HMMA.16816.F32.BF16 R4, R4, R26.reuse, R8 ;  /* 0x0000001a0404723c */ /* 0x084fe20000041808 */
[----:B------:R-:W2:Y:S01]  /*2e6a0*/  LDL.LU.64 R10, [R1+0x30a0] ;  /* 0x0030a000010a7983 */ /* 0x000ea20000300a00 */
[----:B------:R-:W2:Y:S11]  /*2e6b0*/  LDL.LU.64 R8, [R1+0x3098] ;  /* 0x0030980001087983 */ /* 0x000eb60000300a00 */
[----:B------:R-:W-:Y:S10]  /*2e6c0*/  @!UPT UIADD3 URZ, URZ, URZ, URZ ;  /* 0x0000003f3f3ff290 */ /* 0x000ff4000fffe03f */
[----:B------:R-:W-:Y:S01]  /*2e6d0*/  STL.64 [R1+0x170], R4 ;  /* 0x0001700401007387 */ /* 0x000fe20000100a00 */
[----:B------:R0:W-:Y:S03]  /*2e6e0*/  STL.64 [R1+0x178], R6 ;  /* 0x0001780601007387 */ /* 0x0001e60000100a00 */
[----:B0-----:R-:W2:Y:S01]  /*2e6f0*/  LDL.LU.64 R6, [R1+0x3090] ;  /* 0x0030900001067983 */ /* 0x001ea20000300a00 */
[----:B------:R-:W2:Y:S02]  /*2e700*/  LDL.LU.64 R4, [R1+0x3088] ;  /* 0x0030880001047983 */ /* 0x000ea40000300a00 */
        /* <DEDUP_REMOVED lines=17> */
[----:B------:R-:W3:Y:S01]  /*2e820*/  LDL.LU.64 R10, [R1+0x3040] ;  /* 0x00304000010a7983 */ /* 0x000ee20000300a00 */
[----:B------:R-:W3:Y:S11]  /*2e830*/  LDL.LU.64 R8, [R1+0x3038] ;  /* 0x0030380001087983 */ /* 0x000ef60000300a00 */
[----:B------:R-:W-:Y:S10]  /*2e840*/  @!UPT UIADD3 URZ, URZ, URZ, URZ ;  /* 0x0000003f3f3ff290 */ /* 0x000ff4000fffe03f */
[----:B------:R0:W-:Y:S01]  /*2e850*/  STL.64 [R1+0x100], R4 ;  /* 0x0001000401007387 */ /* 0x0001e20000100a00 */
[----:B------:R1:W-:Y:S03]  /*2e860*/  STL.64 [R1+0x108], R6 ;  /* 0x0001080601007387 */ /* 0x0003e60000100a00 */
[----:B0-----:R-:W2:Y:S01]  /*2e870*/  LDL.LU R4, [R1+0x60] ;  /* 0x0000600001047983 */ /* 0x001ea20000300800 */
[----:B------:R-:W2:Y:S02]  /*2e880*/  LDL.LU R5, [R1+0x64] ;  /* 0x0000640001057983 */ /* 0x000ea40000300800 */
[----:B-1----:R-:W2:Y:S01]  /*2e890*/  LDL.LU R6, [R1+0x68] ;  /* 0x0000680001067983 */ /* 0x002ea20000300800 */
[----:B------:R-:W-:Y:S02]  /*2e8a0*/  MOV R7, R29 ;  /* 0x0000001d00077202 */ /* 0x000fe40000000f00 */
[----:B------:R-:W2:Y:S01]  /*2e8b0*/  LDL.LU R29, [R1+0x3030] ;  /* 0x00303000011d7983 */ /* 0x000ea20000300800 */
[-C--:B---3--:R-:W-:Y:S03]  /*2e8c0*/  HMMA.16816.F32.BF16 R8, R8, R26.reuse, R12 ;  /* 0x0000001a0808723c */ /* 0x088fe6000004180c */
[----:B------:R-:W4:Y:S01]  /*2e8d0*/  LDL.LU.64 R14, [R1+0x3028] ;  /* 0x00302800010e7983 */ /* 0x000f220000300a00 */
[----:B------:R-:W4:Y:S11]  /*2e8e0*/  LDL.LU.64 R12, [R1+0x3020] ;  /* 0x00302000010c7983 */ /* 0x000f360000300a00 */
[----:B------:R-:W-:Y:S08]  /*2e8f0*/  @!UPT UIADD3 URZ, URZ, URZ, URZ ;  /* 0x0000003f3f3ff290 */ /* 0x000ff0000fffe03f */
[----:B------:R0:W-:Y:S01]  /*2e900*/  STL.64 [R1+0xe0], R8 ;  /* 0x0000e00801007387 */ /* 0x0001e20000100a00 */
[----:B------:R1:W-:Y:S03]  /*2e910*/  STL.64 [R1+0xe8], R10 ;  /* 0x0000e80a01007387 */ /* 0x0003e60000100a00 */
[----:B0-----:R-:W3:Y:S01]  /*2e920*/  LDL.LU R8, [R1+0x70] ;  /* 0x0000700001087983 */ /* 0x001ee20000300800 */
[----:B------:R-:W3:Y:S02]  /*2e930*/  LDL.LU R9, [R1+0x74] ;  /* 0x0000740001097983 */ /* 0x000ee40000300800 */
[----:B-1----:R-:W3:Y:S02]  /*2e940*/  LDL.LU R10, [R1+0x78] ;  /* 0x00007800010a7983 */ /* 0x002ee40000300800 */
[----:B------:R-:W3:Y:S01]  /*2e950*/  LDL.LU R11, [R1+0x7c] ;  /* 0x00007c00010b7983 */ /* 0x000ee20000300800 */
[-C--:B----4-:R-:W-:Y:S01]  /*2e960*/  HMMA.16816.F32.BF16 R12, R12, R26.reuse, R16 ;  /* 0x0000001a0c0c723c */ /* 0x090fe20000041810 */
[----:B------:R-:W3:Y:S01]  /*2e970*/  LDL.LU.64 R18, [R1+0x3018] ;  /* 0x0030180001127983 */ /* 0x000ee20000300a00 */
[----:B------:R-:W3:Y:S06]  /*2e980*/  LDL.LU.64 R16, [R1+0x3010] ;  /* 0x0030100001107983 */ /* 0x000eec0000300a00 */
[-C--:B--2---:R-:W-:Y:S11]  /*2e990*/  HMMA.16816.F32.BF16 R4, R20, R26.reuse, R4 ;  /* 0x0000001a1404723c */ /* 0x084ff60000041804 */
[----:B------:R-:W-:Y:S04]  /*2e9a0*/  @!UPT UIADD3 URZ, URZ, URZ, URZ ;  /* 0x0000003f3f3ff290 */ /* 0x000fe8000fffe03f */
[----:B------:R-:W-:Y:S01]  /*2e9b0*/  STL.64 [R1+0xc0], R12 ;  /* 0x0000c00c01007387 */ /* 0x000fe20000100a00 */
[----:B------:R-:W-:Y:S02]  /*2e9c0*/  STL.64 [R1+0xc8], R14 ;  /* 0x0000c80e01007387 */ /* 0x000fe40000100a00 */
[----:B------:R-:W-:Y:S01]  /*2e9d0*/  LDSM.16.MT88.4 R12, [R28+0x1e100] ;  /* 0x01e100001c0c783b */ /* 0x000fe20000004200 */
[----:B---3--:R-:W-:Y:S01]  /*2e9e0*/  HMMA.16816.F32.BF16 R8, R16, R26, R8 ;  /* 0x0000001a1008723c */ /* 0x008fe20000041808 */
[----:B------:R-:W0:Y:S11]  /*2e9f0*/  LDSM.16.MT88.4 R16, [R28+0x1e080] ;  /* 0x01e080001c10783b */ /* 0x000e360000004200 */
[----:B------:R-:W-:Y:S11]  /*2ea00*/  @!UPT UIADD3 URZ, URZ, URZ, URZ ;  /* 0x0000003f3f3ff290 */ /* 0x000ff6000fffe03f */
[----:B------:R-:W-:Y:S01]  /*2ea10*/  @!UPT UIADD3 URZ, URZ, URZ, URZ ;  /* 0x0000003f3f3ff290 */ /* 0x000fe2000fffe03f */
[----:B------:R-:W-:Y:S02]  /*2ea20*/  MOV R24, R11 ;  /* 0x0000000b00187202 */ /* 0x000fe40000000f00 */
[----:B------:R-:W-:Y:S01]  /*2ea30*/  MOV R25, R10 ;  /* 0x0000000a00197202 */ /* 0x000fe20000000f00 */
[----:B------:R-:W-:Y:S02]  /*2ea40*/  STL.64 [R1+0xb0], R8 ;  /* 0x0000b00801007387 */ /* 0x000fe40000100a00 */
[----:B------:R-:W-:Y:S02]  /*2ea50*/  STL [R1+0x2ff8], R24 ;  /* 0x002ff81801007387 */ /* 0x000fe40000100800 */
[----:B------:R-:W1:Y:S01]  /*2ea60*/  LDSM.16.MT88.4 R8, [R28+0x1e180] ;  /* 0x01e180001c08783b */ /* 0x000e620000004200 */
[----:B------:R-:W-:Y:S04]  /*2ea70*/  STL [R1+0x2fe4], R25 ;  /* 0x002fe41901007387 */ /* 0x000fe80000100800 */
[----:B0-----:R-:W-:Y:S01]  /*2ea80*/  STL.64 [R1+0x3008], R18 ;  /* 0x0030081201007387 */ /* 0x001fe20000100a00 */
[----:B------:R-:W-:Y:S02]  /*2ea90*/  STL.64 [R1+0x80], R4 ;  /* 0x0000800401007387 */ /* 0x000fe40000100a00 */
[----:B------:R-:W-:Y:S02]  /*2eaa0*/  STL.64 [R1+0x88], R6 ;  /* 0x0000880601007387 */ /* 0x000fe40000100a00 */
[----:B------:R-:W0:Y:S04]  /*2eab0*/  LDSM.16.MT88.4 R4, [R29+0x20000] ;  /* 0x020000001d04783b */ /* 0x000e280000004200 */
[----:B------:R-:W-:Y:S01]  /*2eac0*/  STL.64 [R1+0x3000], R16 ;  /* 0x0030001001007387 */ /* 0x000fe20000100a00 */
[----:B------:R-:W-:Y:S02]  /*2ead0*/  STL.64 [R1+0x2ff0], R14 ;  /* 0x002ff00e01007387 */ /* 0x000fe40000100a00 */
[----:B------:R2:W-:Y:S02]  /*2eae0*/  STL.64 [R1+0x2fe8], R12 ;  /* 0x002fe80c01007387 */ /* 0x0005e40000100a00 */
[----:B------:R-:W-:Y:S01]  /*2eaf0*/  LDSM.16.MT88.4 R16, [R29+0x20100] ;  /* 0x020100001d10783b */ /* 0x000fe20000004200 */
[----:B-1----:R-:W-:Y:S03]  /*2eb00*/  STL.64 [R1+0x2fd0], R10 ;  /* 0x002fd00a01007387 */ /* 0x002fe60000100a00 */
[----:B------:R-:W-:Y:S02]  /*2eb10*/  STL.64 [R1+0x2fc8], R8 ;  /* 0x002fc80801007387 */ /* 0x000fe40000100a00 */
[----:B------:R-:W-:Y:S01]  /*2eb20*/  LDSM.16.MT88.4 R8, [R29+0x20080] ;  /* 0x020080001d08783b */ /* 0x000fe20000004200 */
[----:B0-----:R-:W-:Y:S03]  /*2eb30*/  STL.64 [R1+0x30], R4 ;  /* 0x0000300401007387 */ /* 0x001fe60000100a00 */
[----:B------:R-:W-:Y:S02]  /*2eb40*/  STL [R1+0x38], R6 ;  /* 0x0000380601007387 */ /* 0x000fe40000100800 */
[----:B------:R-:W-:-:S02]  /*2eb50*/  IMAD.MOV.U32 R24, RZ, RZ, R7 ;  /* 0x000000ffff187224 */ /* 0x000fc400078e0007 */
[----:B--2---:R-:W2:Y:S01]  /*2eb60*/  LDL.LU R12, [R1+0x160] ;  /* 0x00016000010c7983 */ /* 0x004ea20000300800 */
[----:B------:R-:W0:Y:S04]  /*2eb70*/  LDSM.16.M88.4 R4, [R0+0x40200] ;  /* 0x040200000004783b */ /* 0x000e280000000200 */
[----:B------:R-:W2:Y:S01]  /*2eb80*/  LDL.LU R13, [R1+0x164] ;  /* 0x00016400010d7983 */ /* 0x000ea20000300800 */
[----:B------:R-:W2:Y:S02]  /*2eb90*/  LDL.LU R14, [R1+0x168] ;  /* 0x00016800010e7983 */ /* 0x000ea40000300800 */
[----:B------:R-:W2:Y:S01]  /*2eba0*/  LDL.LU R15, [R1+0x16c] ;  /* 0x00016c00010f7983 */ /* 0x000ea20000300800 */
[----:B0-----:R0:W-:Y:S01]  /*2ebb0*/  STL [R1+0x2e6c], R6 ;  /* 0x002e6c0601007387 */ /* 0x0011e20000100800 */
[----:B------:R1:W-:Y:S02]  /*2ebc0*/  STL [R1+0x2e68], R7 ;  /* 0x002e680701007387 */ /* 0x0003e40000100800 */
[----:B------:R3:W-:Y:S01]  /*2ebd0*/  STL.64 [R1+0x2fb8], R4 ;  /* 0x002fb80401007387 */ /* 0x0007e20000100a00 */
[----:B0-----:R-:W-:-:S02]  /*2ebe0*/  MOV R6, R9 ;  /* 0x0000000900067202 */ /* 0x001fc40000000f00 */
[----:B-1----:R-:W-:Y:S01]  /*2ebf0*/  MOV R7, R8 ;  /* 0x0000000800077202 */ /* 0x002fe20000000f00 */
[----:B------:R-:W-:Y:S02]  /*2ec00*/  MOV R9, R18 ;  /* 0x0000001200097202 */ /* 0x000fe40000000f00 */
        /* <DEDUP_REMOVED lines=8> */
[----:B------:R-:W-:-:S02]  /*2ec90*/  MOV R25, R16 ;  /* 0x0000001000197202 */ /* 0x000fc40000000f00 */
[----:B------:R-:W-:Y:S01]  /*2eca0*/  MOV R3, R17 ;  /* 0x0000001100037202 */ /* 0x000fe20000000f00 */
[----:B------:R-:W2:Y:S01]  /*2ecb0*/  LDL.LU.64 R18, [R1+0x3008] ;  /* 0x0030080001127983 */ /* 0x000ea20000300a00 */
[----:B------:R-:W2:Y:S01]  /*2ecc0*/  LDL.LU.64 R16, [R1+0x3000] ;  /* 0x0030000001107983 */ /* 0x000ea20000300a00 */
[----:B------:R-:W-:-:S06]  /*2ecd0*/  LOP3.LUT R23, R29, 0x20, RZ, 0x3c, !PT ;  /* 0x000000201d177812 */ /* 0x000fcc00078e3cff */
[----:B------:R-:W0:Y:S04]  /*2ece0*/  LDSM.16.MT88.4 R20, [R23+0x20000] ;  /* 0x020000001714783b */ /* 0x000e280000004200 */
[----:B0-----:R0:W-:Y:S01]  /*2ecf0*/  STL.64 [R1+0x2f60], R22 ;  /* 0x002f601601007387 */ /* 0x0011e20000100a00 */
[----:B------:R1:W-:Y:S01]  /*2ed00*/  STL.64 [R1+0x2f58], R20 ;  /* 0x002f581401007387 */ /* 0x0003e20000100a00 */
[----:B0-----:R-:W-:Y:S01]  /*2ed10*/  MOV R22, R9 ;  /* 0x0000000900167202 */ /* 0x001fe20000000f00 */
[----:B------:R-:W-:Y:S01]  /*2ed20*/  IMAD.MOV.U32 R23, RZ, RZ, R8 ;  /* 0x000000ffff177224 */ /* 0x000fe200078e0008 */
[----:B-1----:R-:W-:Y:S02]  /*2ed30*/  MOV R20, R11 ;  /* 0x0000000b00147202 */ /* 0x002fe40000000f00 */
[----:B------:R-:W-:-:S02]  /*2ed40*/  MOV R21, R10 ;  /* 0x0000000a00157202 */ /* 0x000fc40000000f00 */
[----:B------:R0:W-:Y:S03]  /*2ed50*/  STL.64 [R1+0x2f80], R22 ;  /* 0x002f801601007387 */ /* 0x0001e60000100a00 */
[----:B------:R1:W-:Y:S02]  /*2ed60*/  STL.64 [R1+0x2f78], R20 ;  /* 0x002f781401007387 */ /* 0x0003e40000100a00 */
[----:B------:R-:W3:Y:S02]  /*2ed70*/  LDL.LU R8, [R1+0x140] ;  /* 0x0001400001087983 */ /* 0x000ee40000300800 */
[----:B------:R-:W3:Y:S01]  /*2ed80*/  LDL.LU R9, [R1+0x144] ;  /* 0x0001440001097983 */ /* 0x000ee20000300800 */
[----:B------:R-:W3:Y:S01]  /*2ed90*/  LDL.LU R10, [R1+0x148] ;  /* 0x00014800010a7983 */ /* 0x000ee20000300800 */
[----:B------:R-:W3:Y:S01]  /*2eda0*/  LDL.LU R11, [R1+0x14c] ;  /* 0x00014c00010b7983 */ /* 0x000ee20000300800 */
[----:B0-----:R-:W-:Y:S01]  /*2edb0*/  MOV R22, R5 ;  /* 0x0000000500167202 */ /* 0x001fe20000000f00 */
[----:B------:R-:W-:Y:S01]  /*2edc0*/  IMAD.MOV.U32 R23, RZ, RZ, R4 ;  /* 0x000000ffff177224 */ /* 0x000fe200078e0004 */
[----:B-1----:R-:W-:-:S02]  /*2edd0*/  MOV R20, R7 ;  /* 0x0000000700147202 */ /* 0x002fc40000000f00 */
[----:B------:R-:W-:Y:S01]  /*2ede0*/  MOV R21, R6 ;  /* 0x0000000600157202 */ /* 0x000fe20000000f00 */
[----:B------:R-:W4:Y:S01]  /*2edf0*/  LDL.LU R4, [R1+0x110] ;  /* 0x0001100001047983 */ /* 0x000f220000300800 */
[----:B------:R-:W4:Y:S02]  /*2ee00*/  LDL.LU R5, [R1+0x114] ;  /* 0x0001140001057983 */ /* 0x000f240000300800 */
[----:B------:R-:W4:Y:S02]  /*2ee10*/  LDL.LU R6, [R1+0x118] ;  /* 0x0001180001067983 */ /* 0x000f240000300800 */
[----:B------:R-:W4:Y:S01]  /*2ee20*/  LDL.LU R7, [R1+0x11c] ;  /* 0x00011c0001077983 */ /* 0x000f220000300800 */
[----:B------:R-:W-:Y:S01]  /*2ee30*/  STL.64 [R1+0x2fa0], R22 ;  /* 0x002fa01601007387 */ /* 0x000fe20000100a00 */
[----:B------:R0:W-:Y:S03]  /*2ee40*/  STL.64 [R1+0x2f98], R20 ;  /* 0x002f981401007387 */ /* 0x0001e60000100a00 */
[----:B0-----:R-:W3:Y:S01]  /*2ee50*/  LDL.LU R20, [R1+0x30] ;  /* 0x0000300001147983 */ /* 0x001ee20000300800 */
[----:B------:R-:W3:Y:S02]  /*2ee60*/  LDL.LU R21, [R1+0x34] ;  /* 0x0000340001157983 */ /* 0x000ee40000300800 */
[----:B------:R-:W3:Y:S01]  /*2ee70*/  LDL.LU R22, [R1+0x38] ;  /* 0x0000380001167983 */ /* 0x000ee20000300800 */
[----:B------:R-:W-:-:S02]  /*2ee80*/  MOV R23, R24 ;  /* 0x0000001800177202 */ /* 0x000fc40000000f00 */
[----:B------:R-:W3:Y:S01]  /*2ee90*/  LDL.LU R24, [R1+0x2ff8] ;  /* 0x002ff80001187983 */ /* 0x000ee20000300800 */
[-C--:B--2---:R-:W-:Y:S03]  /*2eea0*/  HMMA.16816.F32.BF16 R16, R16, R26.reuse, R12 ;  /* 0x0000001a1010723c */ /* 0x084fe6000004180c */
[----:B------:R-:W3:Y:S01]  /*2eeb0*/  LDL.LU.64 R14, [R1+0x2ff0] ;  /* 0x002ff000010e7983 */ /* 0x000ee20000300a00 */
[----:B------:R-:W3:Y:S11]  /*2eec0*/  LDL.LU.64 R12, [R1+0x2fe8] ;  /* 0x002fe800010c7983 */ /* 0x000ef60000300a00 */
[----:B------:R-:W-:Y:S08]  /*2eed0*/  @!UPT UIADD3 URZ, URZ, URZ, URZ ;  /* 0x0000003f3f3ff290 */ /* 0x000ff0000fffe03f */
[----:B------:R0:W-:Y:S01]  /*2eee0*/  STL.64 [R1+0x70], R16 ;  /* 0x0000701001007387 */ /* 0x0001e20000100a00 */
[----:B------:R1:W-:Y:S01]  /*2eef0*/  STL.64 [R1+0x78], R18 ;  /* 0x0000781201007387 */ /* 0x0003e20000100a00 */
[----:B0-----:R-:W-:Y:S01]  /*2ef00*/  MOV R16, R25 ;  /* 0x0000001900107202 */ /* 0x001fe20000000f00 */
[----:B-1----:R-:W-:Y:S01]  /*2ef10*/  IMAD.MOV.U32 R18, RZ, RZ, R2 ;  /* 0x000000ffff127224 */ /* 0x002fe200078e0002 */
[----:B------:R-:W-:Y:S01]  /*2ef20*/  MOV R19, R0 ;  /* 0x0000000000137202 */ /* 0x000fe20000000f00 */
[----:B------:R-:W2:Y:S01]  /*2ef30*/  LDL.LU R25, [R1+0x2fe4] ;  /* 0x002fe40001197983 */ /* 0x000ea20000300800 */
[----:B------:R-:W-:Y:S02]  /*2ef40*/  MOV R17, R3 ;  /* 0x0000000300117202 */ /* 0x000fe40000000f00 */
[----:B------:R-:W2:Y:S02]  /*2ef50*/  LDL.LU R3, [R1+0x2fe0] ;  /* 0x002fe00001037983 */ /* 0x000ea40000300800 */
[----:B------:R-:W2:Y:S01]  /*2ef60*/  LDL.LU R2, [R1+0x2fdc] ;  /* 0x002fdc0001027983 */ /* 0x000ea20000300800 */
[----:B------:R-:W2:Y:S01]  /*2ef70*/  LDL.LU R0, [R1+0x2fd8] ;  /* 0x002fd80001007983 */ /* 0x000ea20000300800 */
[----:B------:R-:W-:Y:S02]  /*2ef80*/  STL.64 [R1+0x2f70], R18 ;  /* 0x002f701201007387 */ /* 0x000fe40000100a00 */
[----:B------:R0:W-:Y:S02]  /*2ef90*/  STL.64 [R1+0x2f68], R16 ;  /* 0x002f681001007387 */ /* 0x0001e40000100a00 */
[----:B0-----:R-:W2:Y:S01]  /*2efa0*/  LDL.LU R16, [R1+0x90] ;  /* 0x0000900001107983 */ /* 0x001ea20000300800 */
[----:B------:R-:W2:Y:S02]  /*2efb0*/  LDL.LU R17, [R1+0x94] ;  /* 0x0000940001117983 */ /* 0x000ea40000300800 */
[----:B------:R-:W2:Y:S02]  /*2efc0*/  LDL.LU R18, [R1+0x98] ;  /* 0x0000980001127983 */ /* 0x000ea40000300800 */
[----:B------:R-:W2:Y:S02]  /*2efd0*/  LDL.LU R19, [R1+0x9c] ;  /* 0x00009c0001137983 */ /* 0x000ea40000300800 */
[----:B--2---:R-:W-:Y:S01]  /*2efe0*/  STL.64 [R1+0x2f90], R18 ;  /* 0x002f901201007387 */ /* 0x004fe20000100a00 */
[----:B------:R0:W-:Y:S03]  /*2eff0*/  STL.64 [R1+0x2f88], R16 ;  /* 0x002f881001007387 */ /* 0x0001e60000100a00 */
[----:B0-----:R-:W2:Y:S01]  /*2f000*/  LDL.LU R16, [R1+0xd0] ;  /* 0x0000d00001107983 */ /* 0x001ea20000300800 */
[----:B------:R-:W2:Y:S02]  /*2f010*/  LDL.LU R17, [R1+0xd4] ;  /* 0x0000d40001117983 */ /* 0x000ea40000300800 */
[----:B------:R-:W2:Y:S02]  /*2f020*/  LDL.LU R18, [R1+0xd8] ;  /* 0x0000d80001127983 */ /* 0x000ea40000300800 */
[----:B------:R-:W2:Y:S01]  /*2f030*/  LDL.LU R19, [R1+0xdc] ;  /* 0x0000dc0001137983 */ /* 0x000ea20000300800 */
[----:B---3--:R-:W-:Y:S01]  /*2f040*/  HMMA.16816.F32.BF16 R12, R12, R26, R8 ;  /* 0x0000001a0c0c723c */ /* 0x008fe20000041808 */
[----:B--2---:R-:W-:Y:S01]  /*2f050*/  STL.64 [R1+0x2fb0], R18 ;  /* 0x002fb01201007387 */ /* 0x004fe20000100a00 */
[----:B------:R0:W-:Y:S03]  /*2f060*/  STL.64 [R1+0x2fa8], R16 ;  /* 0x002fa81001007387 */ /* 0x0001e60000100a00 */
[----:B0-----:R-:W2:Y:S01]  /*2f070*/  LDL.LU R16, [R1+0xf0] ;  /* 0x0000f00001107983 */ /* 0x001ea20000300800 */
[----:B------:R-:W2:Y:S02]  /*2f080*/  LDL.LU R17, [R1+0xf4] ;  /* 0x0000f40001117983 */ /* 0x000ea40000300800 */
[----:B------:R-:W2:Y:S02]  /*2f090*/  LDL.LU R18, [R1+0xf8] ;  /* 0x0000f80001127983 */ /* 0x000ea40000300800 */
[----:B------:R-:W2:Y:S01]  /*2f0a0*/  LDL.LU R19, [R1+0xfc] ;  /* 0x0000fc0001137983 */ /* 0x000ea20000300800 */
[----:B------:R-:W4:Y:S01]  /*2f0b0*/  LDL.LU.64 R10, [R1+0x2fd0] ;  /* 0x002fd000010a7983 */ /* 0x000f220000300a00 */
[----:B------:R-:W4:Y:S11]  /*2f0c0*/  LDL.LU.64 R8, [R1+0x2fc8] ;  /* 0x002fc80001087983 */ /* 0x000f360000300a00 */
[----:B------:R0:W-:Y:S02]  /*2f0d0*/  STL.64 [R1+0x160], R12 ;  /* 0x0001600c01007387 */ /* 0x0001e40000100a00 */
[----:B------:R1:W-:Y:S01]  /*2f0e0*/  STL.64 [R1+0x168], R14 ;  /* 0x0001680e01007387 */ /* 0x0003e20000100a00 */
[----:B0-----:R-:W3:Y:S01]  /*2f0f0*/  LDL.LU R12, [R1+0x40] ;  /* 0x00004000010c7983 */ /* 0x001ee20000300800 */
[----:B------:R-:W-:-:S02]  /*2f100*/  MOV R13, R2 ;  /* 0x00000002000d7202 */ /* 0x000fc40000000f00 */
[----:B------:R-:W2:Y:S01]  /*2f110*/  LDL.LU R2, [R1+0x2fc4] ;  /* 0x002fc40001027983 */ /* 0x000ea20000300800 */
[----:B-1----:R-:W-:Y:S02]  /*2f120*/  MOV R14, R3 ;  /* 0x00000003000e7202 */ /* 0x002fe40000000f00 */
[----:B------:R-:W2:Y:S01]  /*2f130*/  LDL.LU R3, [R1+0x2fc0] ;  /* 0x002fc00001037983 */ /* 0x000ea20000300800 */
[----:B------:R-:W3:Y:S01]  /*2f140*/  LDL.LU R15, [R1+0x4c] ;  /* 0x00004c00010f7983 */ /* 0x000ee20000300800 */
[----:B----4-:R-:W-:Y:S02]  /*2f150*/  HMMA.16816.F32.BF16 R8, R8, R26, R4 ;  /* 0x0000001a0808723c */ /* 0x010fe40000041804 */
[----:B------:R-:W4:Y:S11]  /*2f160*/  LDL.LU.64 R4, [R1+0x2fb8] ;  /* 0x002fb80001047983 */ /* 0x000f360000300a00 */
[----:B------:R-:W-:Y:S10]  /*2f170*/  @!UPT UIADD3 URZ, URZ, URZ, URZ ;  /* 0x0000003f3f3ff290 */ /* 0x000ff4000fffe03f */
[----:B------:R0:W-:Y:S01]  /*2f180*/  STL.64 [R1+0x120], R8 ;  /* 0x0001200801007387 */ /* 0x0001e20000100a00 */
[----:B------:R2:W-:Y:S03]  /*2f190*/  STL.64 [R1+0x128], R10 ;  /* 0x0001280a01007387 */ /* 0x0005e60000100a00 */
[----:B0-----:R-:W3:Y:S01]  /*2f1a0*/  LDL.LU R8, [R1+0x50] ;  /* 0x0000500001087983 */ /* 0x001ee20000300800 */
[----:B------:R-:W3:Y:S02]  /*2f1b0*/  LDL.LU R9, [R1+0x54] ;  /* 0x0000540001097983 */ /* 0x000ee40000300800 */
[----:B--2---:R-:W-:Y:S01]  /*2f1c0*/  IMAD.MOV.U32 R10, RZ, RZ, R3 ;  /* 0x000000ffff0a7224 */ /* 0x004fe200078e0003 */
[----:B------:R-:W-:Y:S01]  /*2f1d0*/  MOV R11, R2 ;  /* 0x00000002000b7202 */ /* 0x000fe20000000f00 */
[-C--:B----4-:R-:W-:Y:S01]  /*2f1e0*/  HMMA.16816.F32.BF16 R20, R20, R4.reuse, R16 ;  /* 0x000000041414723c */ /* 0x090fe20000041810 */
[----:B------:R-:W2:Y:S01]  /*2f1f0*/  LDL.LU.64 R18, [R1+0x2fb0] ;  /* 0x002fb00001127983 */ /* 0x000ea20000300a00 */
[----:B------:R-:W2:Y:S11]  /*2f200*/  LDL.LU.64 R16, [R1+0x2fa8] ;  /* 0x002fa80001107983 */ /* 0x000eb60000300a00 */
[----:B------:R-:W-:Y:S10]  /*2f210*/  @!UPT UIADD3 URZ, URZ, URZ, URZ ;  /* 0x0000003f3f3ff290 */ /* 0x000ff4000fffe03f */
[----:B------:R0:W-:Y:S01]  /*2f220*/  STL.64 [R1+0x110], R20 ;  /* 0x0001101401007387 */ /* 0x0001e20000100a00 */
[----:B------:R-:W-:Y:S02]  /*2f230*/  MOV R3, R22 ;  /* 0x0000001600037202 */ /* 0x000fe40000000f00 */
[----:B------:R-:W-:Y:S02]  /*2f240*/  MOV R2, R23 ;  /* 0x0000001700027202 */ /* 0x000fe40000000f00 */
[----:B------:R-:W2:Y:S04]  /*2f250*/  LDL.LU.64 R22, [R1+0x2fa0] ;  /* 0x002fa00001167983 */ /* 0x000ea80000300a00 */
[----:B0-----:R-:W2:Y:S01]  /*2f260*/  LDL.LU.64 R20, [R1+0x2f98] ;  /* 0x002f980001147983 */ /* 0x001ea20000300a00 */
        /* <DEDUP_REMOVED lines=15> */
[----:B------:R-:W-:Y:S01]  /*2f360*/  IMAD.MOV.U32 R2, RZ, RZ, R22 ;  /* 0x000000ffff027224 */ /* 0x000fe200078e0016 */
[----:B------:R-:W-:Y:S02]  /*2f370*/  MOV R3, R23 ;  /* 0x0000001700037202 */ /* 0x000fe40000000f00 */
[----:B------:R-:W2:Y:S04]  /*2f380*/  LDL.LU.64 R22, [R1+0x2f60] ;  /* 0x002f600001167983 */ /* 0x000ea80000300a00 */
[----:B0-----:R-:W2:Y:S01]  /*2f390*/  LDL.LU.64 R20, [R1+0x2f58] ;  /* 0x002f580001147983 */ /* 0x001ea20000300a00 */
[----:B------:R-:W-:Y:S02]  /*2f3a0*/  STL [R1+0x2e94], R3 ;  /* 0x002e940301007387 */ /* 0x000fe40000100800 */
[----:B------:R-:W-:Y:S01]  /*2f3b0*/  STL [R1+0x2e90], R2 ;  /* 0x002e900201007387 */ /* 0x000fe20000100800 */
[-C--:B---3--:R-:W-:Y:S11]  /*2f3c0*/  HMMA.16816.F32.BF16 R8, R16, R4.reuse, R8 ;  /* 0x000000041008723c */ /* 0x088ff60000041808 */
[----:B------:R-:W-:Y:S11]  /*2f3d0*/  @!UPT UIADD3 URZ, URZ, URZ, URZ ;  /* 0x0000003f3f3ff290 */ /* 0x000ff6000fffe03f */
[----:B------:R-:W-:Y:S01]  /*2f3e0*/  @!UPT UIADD3 URZ, URZ, URZ, URZ ;  /* 0x0000003f3f3ff290 */ /* 0x000fe2000fffe03f */
[----:B------:R-:W-:Y:S01]  /*2f3f0*/  STL.64 [R1+0xa0], R8 ;  /* 0x0000a00801007387 */ /* 0x000fe20000100a00 */
        /* <DEDUP_REMOVED lines=8> */
[----:B------:R-:W-:Y:S01]  /*2f480*/  STL [R1+0x2e9c], R2 ;  /* 0x002e9c0201007387 */ /* 0x000fe20000100800 */
[----:B------:R1:W-:Y:S02]  /*2f490*/  STL [R1+0x2e98], R3 ;  /* 0x002e980301007387 */ /* 0x0003e40000100800 */
        /* <DEDUP_REMOVED lines=20> */
[----:B0-----:R0:W-:Y:S01]  /*2f5e0*/  STL.64 [R1+0x2ee0], R10 ;  /* 0x002ee00a01007387 */ /* 0x0011e20000100a00 */
[----:B------:R1:W-:Y:S01]  /*2f5f0*/  STL.64 [R1+0x2ed8], R8 ;  /* 0x002ed80801007387 */ /* 0x0003e20000100a00 */
[----:B0-----:R-:W-:-:S02]  /*2f600*/  MOV R10, R21 ;  /* 0x00000015000a7202 */ /* 0x001fc40000000f00 */
[----:B------:R-:W-:Y:S01]  /*2f610*/  MOV R11, R20 ;  /* 0x00000014000b7202 */ /* 0x000fe20000000f00 */
[----:B-1----:R-:W-:Y:S01]  /*2f620*/  IMAD.MOV.U32 R8, RZ, RZ, R23 ;  /* 0x000000ffff087224 */ /* 0x002fe200078e0017 */
[----:B------:R-:W-:Y:S02]  /*2f630*/  MOV R9, R22 ;  /* 0x0000001600097202 */ /* 0x000fe40000000f00 */
[----:B------:R-:W-:Y:S04]  /*2f640*/  LDSM.16.MT88.4 R20, [R28+0x20000] ;  /* 0x020000001c14783b */ /* 0x000fe80000004200 */
[----:B------:R0:W-:Y:S01]  /*2f650*/  STL.64 [R1+0x2f00], R10 ;  /* 0x002f000a01007387 */ /* 0x0001e20000100a00 */
        /* <DEDUP_REMOVED lines=8> */
[----:B0-----:R-:W-:Y:S01]  /*2f6e0*/  MOV R10, R13 ;  /* 0x0000000d000a7202 */ /* 0x001fe20000000f00 */
[----:B-1----:R-:W-:Y:S01]  /*2f6f0*/  IMAD.MOV.U32 R8, RZ, RZ, R15 ;  /* 0x000000ffff087224 */ /* 0x002fe200078e000f */
[----:B------:R-:W-:-:S02]  /*2f700*/  MOV R9, R14 ;  /* 0x0000000e00097202 */ /* 0x000fc40000000f00 */
        /* <DEDUP_REMOVED lines=28> */
[----:B------:R-:W-:Y:S01]  /*2f8d0*/  IMAD.MOV.U32 R8, RZ, RZ, R7 ;  /* 0x000000ffff087224 */ /* 0x000fe200078e0007 */
[----:B------:R-:W-:Y:S01]  /*2f8e0*/  MOV R9, R6 ;  /* 0x0000000600097202 */ /* 0x000fe20000000f00 */
[----:B---3--:R-:W-:Y:S01]  /*2f8f0*/  STL.64 [R1+0x2f50], R14 ;  /* 0x002f500e01007387 */ /* 0x008fe20000100a00 */
[----:B--2---:R0:W-:Y:S03]  /*2f900*/  STL.64 [R1+0x2f48], R12 ;  /* 0x002f480c01007387 */ /* 0x0041e60000100a00 */
[----:B0-----:R-:W2:Y:S01]  /*2f910*/  LDL.LU R12, [R1+0x170] ;  /* 0x00017000010c7983 */ /* 0x001ea20000300800 */
[----:B------:R-:W2:Y:S02]  /*2f920*/  LDL.LU R13, [R1+0x174] ;  /* 0x00017400010d7983 */ /* 0x000ea40000300800 */
[----:B------:R-:W2:Y:S02]  /*2f930*/  LDL.LU R14, [R1+0x178] ;  /* 0x00017800010e7983 */ /* 0x000ea40000300800 */
[----:B------:R-:W2:Y:S01]  /*2f940*/  LDL.LU R15, [R1+0x17c] ;  /* 0x00017c00010f7983 */ /* 0x000ea20000300800 */
[----:B------:R-:W-:-:S02]  /*2f950*/  MOV R10, R3 ;  /* 0x00000003000a7202 */ /* 0x000fc40000000f00 */
[----:B------:R-:W-:Y:S01]  /*2f960*/  MOV R11, R2 ;  /* 0x00000002000b7202 */ /* 0x000fe20000000f00 */
[----:B------:R-:W-:Y:S01]  /*2f970*/  STL.64 [R1+0x2ec0], R18 ;  /* 0x002ec01201007387 */ /* 0x000fe20000100a00 */
[----:B------:R0:W-:Y:S03]  /*2f980*/  STL.64 [R1+0x2eb8], R16 ;  /* 0x002eb81001007387 */ /* 0x0001e60000100a00 */
[----:B0-----:R-:W3:Y:S01]  /*2f990*/  LDL.LU R16, [R1+0xc0] ;  /* 0x0000c00001107983 */ /* 0x001ee20000300800 */
[----:B------:R-:W3:Y:S02]  /*2f9a0*/  LDL.LU R17, [R1+0xc4] ;  /* 0x0000c40001117983 */ /* 0x000ee40000300800 */
[----:B------:R-:W3:Y:S02]  /*2f9b0*/  LDL.LU R18, [R1+0xc8] ;  /* 0x0000c80001127983 */ /* 0x000ee40000300800 */
[----:B------:R-:W3:Y:S01]  /*2f9c0*/  LDL.LU R19, [R1+0xcc] ;  /* 0x0000cc0001137983 */ /* 0x000ee20000300800 */
[----:B------:R-:W-:Y:S01]  /*2f9d0*/  STL [R1+0x2e70], R0 ;  /* 0x002e700001007387 */ /* 0x000fe20000100800 */
[----:B------:R-:W-:Y:S02]  /*2f9e0*/  STL.64 [R1+0x2eb0], R22 ;  /* 0x002eb01601007387 */ /* 0x000fe40000100a00 */
[----:B------:R0:W-:Y:S02]  /*2f9f0*/  STL.64 [R1+0x2ea8], R20 ;  /* 0x002ea81401007387 */ /* 0x0001e40000100a00 */
[----:B0-----:R-:W4:Y:S01]  /*2fa00*/  LDL.LU R20, [R1+0xb0] ;  /* 0x0000b00001147983 */ /* 0x001f220000300800 */
[----:B------:R-:W4:Y:S01]  /*2fa10*/  LDL.LU R21, [R1+0xb4] ;  /* 0x0000b40001157983 */ /* 0x000f220000300800 */
[-C--:B--2---:R-:W-:Y:S02]  /*2fa20*/  HMMA.16816.F32.BF16 R8, R8, R4.reuse, R12 ;  /* 0x000000040808723c */ /* 0x084fe4000004180c */
[----:B------:R-:W2:Y:S01]  /*2fa30*/  LDL.LU.64 R14, [R1+0x2f50] ;  /* 0x002f5000010e7983 */ /* 0x000ea20000300a00 */
[----:B------:R-:W2:Y:S11]  /*2fa40*/  LDL.LU.64 R12, [R1+0x2f48] ;  /* 0x002f4800010c7983 */ /* 0x000eb60000300a00 */
[----:B------:R-:W-:Y:S09]  /*2fa50*/  @!UPT UIADD3 URZ, URZ, URZ, URZ ;  /* 0x0000003f3f3ff290 */ /* 0x000ff2000fffe03f */
        /* <DEDUP_REMOVED lines=8> */
[----:B------:R0:W-:Y:S01]  /*2fae0*/  STL [R1+0x50], R8 ;  /* 0x0000500801007387 */ /* 0x0001e20000100800 */
[----:B------:R-:W-:Y:S01]  /*2faf0*/  MOV R6, R10 ;  /* 0x0000000a00067202 */ /* 0x000fe20000000f00 */
[----:B------:R-:W-:Y:S01]  /*2fb00*/  IMAD.MOV.U32 R7, RZ, RZ, R11 ;  /* 0x000000ffff077224 */ /* 0x000fe200078e000b */
[----:B------:R-:W-:Y:S01]  /*2fb10*/  MOV R0, R9 ;  /* 0x0000000900007202 */ /* 0x000fe20000000f00 */
        /* <DEDUP_REMOVED lines=28> */
[----:B-1----:R-:W2:Y:S02]  /*2fce0*/  LDL.LU R10, [R1+0x78] ;  /* 0x00007800010a7983 */ /* 0x002ea40000300800 */
[----:B------:R-:W2:Y:S01]  /*2fcf0*/  LDL.LU R11, [R1+0x7c] ;  /* 0x00007c00010b7983 */ /* 0x000ea20000300800 */
[----:B---3--:R-:W-:Y:S01]  /*2fd00*/  HMMA.16816.F32.BF16 R12, R12, R4, R16 ;  /* 0x000000040c0c723c */ /* 0x008fe20000041810 */
[----:B------:R-:W4:Y:S01]  /*2fd10*/  LDL.LU.64 R18, [R1+0x2ec0] ;  /* 0x002ec00001127983 */ /* 0x000f220000300a00 */
[----:B------:R-:W4:Y:S02]  /*2fd20*/  LDL.LU.64 R16, [R1+0x2eb8] ;  /* 0x002eb80001107983 */ /* 0x000f240000300a00 */
[----:B------:R-:W-:Y:S01]  /*2fd30*/  IMAD.MOV.U32 R22, RZ, RZ, R25 ;  /* 0x000000ffff167224 */ /* 0x000fe200078e0019 */
[----:B------:R-:W-:-:S02]  /*2fd40*/  MOV R23, R24 ;  /* 0x0000001800177202 */ /* 0x000fc40000000f00 */
[----:B------:R-:W2:Y:S11]  /*2fd50*/  LDSM.16.MT88.4 R24, [R28+0x20080] ;  /* 0x020080001c18783b */ /* 0x000eb60000004200 */
[----:B------:R-:W-:Y:S05]  /*2fd60*/  @!UPT UIADD3 URZ, URZ, URZ, URZ ;  /* 0x0000003f3f3ff290 */ /* 0x000fea000fffe03f */
        /* <DEDUP_REMOVED lines=8> */
[----:B------:R-:W3:Y:S11]  /*2fdf0*/  LDL.LU.64 R20, [R1+0x2ea8] ;  /* 0x002ea80001147983 */ /* 0x000ef60000300a00 */
[----:B------:R-:W-:Y:S10]  /*2fe00*/  @!UPT UIADD3 URZ, URZ, URZ, URZ ;  /* 0x0000003f3f3ff290 */ /* 0x000ff4000fffe03f */
[----:B------:R-:W-:Y:S01]  /*2fe10*/  STL.64 [R1+0xc0], R16 ;  /* 0x0000c01001007387 */ /* 0x000fe20000100a00 */
[----:B------:R2:W-:Y:S02]  /*2fe20*/  STL.64 [R1+0xc8], R18 ;  /* 0x0000c81201007387 */ /* 0x0005e40000100a00 */
[-C--:B--2---:R-:W-:Y:S01]  /*2fe30*/  HMMA.16816.F32.BF16 R16, R24, R4.reuse, R8 ;  /* 0x000000041810723c */ /* 0x084fe20000041808 */
[----:B------:R-:W-:Y:S07]  /*2fe40*/  LDSM.16.MT88.4 R8, [R28+0x20100] ;  /* 0x020100001c08783b */ /* 0x000fee0000004200 */
[----:B---3--:R-:W-:Y:S11]  /*2fe50*/  HMMA.16816.F32.BF16 R12, R20, R4, R12 ;  /* 0x00000004140c723c */ /* 0x008ff6000004180c */
[----:B------:R-:W-:Y:S11]  /*2fe60*/  @!UPT UIADD3 URZ, URZ, URZ, URZ ;  /* 0x0000003f3f3ff290 */ /* 0x000ff6000fffe03f */
[----:B------:R-:W-:Y:S01]  /*2fe70*/  @!UPT UIADD3 URZ, URZ, URZ, URZ ;  /* 0x0000003f3f3ff290 */ /* 0x000fe2000fffe03f */
[----:B------:R-:W-:Y:S01]  /*2fe80*/  STL.64 [R1+0xb0], R12 ;  /* 0x0000b00c01007387 */ /* 0x000fe20000100a00 */
[----:B------:R-:W-:Y:S02]  /*2fe90*/  STL.64 [R1+0xb8], R14 ;  /* 0x0000b80e01007387 */ /* 0x000fe40000100a00 */
[----:B------:R-:W0:Y:S04]  /*2fea0*/  LDSM.16.MT88.4 R12, [R28+0x20180] ;  /* 0x020180001c0c783b */ /* 0x000e280000004200 */
[----:B------:R-:W-:Y:S01]  /*2feb0*/  STL.64 [R1+0x80], R16 ;  /* 0x0000801001007387 */ /* 0x000fe20000100a00 */
[----:B------:R-:W-:Y:S02]  /*2fec0*/  STL.64 [R1+0x88], R18 ;  /* 0x0000881201007387 */ /* 0x000fe40000100a00 */
[----:B------:R-:W1:Y:S02]  /*2fed0*/  LDSM.16.MT88.4 R16, [R29+0x22000] ;  /* 0x022000001d10783b */ /* 0x000e640000004200 */
[----:B0-----:R1:W-:Y:S02]  /*2fee0*/  STL.64 [R1+0x2e80], R14 ;  /* 0x002e800e01007387 */ /* 0x0013e40000100a00 */
[----:B------:R0:W-:Y:S01]  /*2fef0*/  STL.64 [R1+0x2e78], R12 ;  /* 0x002e780c01007387 */ /* 0x0001e20000100a00 */
[----:B-1----:R-:W-:-:S02]  /*2ff00*/  MOV R15, R16 ;  /* 0x00000010000f7202 */ /* 0x002fc40000000f00 */
[----:B------:R-:W-:Y:S02]  /*2ff10*/  MOV R14, R17 ;  /* 0x00000011000e7202 */ /* 0x000fe40000000f00 */
[----:B0-----:R-:W-:Y:S01]  /*2ff20*/  MOV R13, R18 ;  /* 0x00000012000d7202 */ /* 0x001fe20000000f00 */
[----:B------:R-:W-:Y:S02]  /*2ff30*/  IMAD.MOV.U32 R12, RZ, RZ, R19 ;  /* 0x000000ffff0c7224 */ /* 0x000fe400078e0013 */
[----:B------:R-:W0:Y:S02]  /*2ff40*/  LDSM.16.MT88.4 R16, [R29+0x22080] ;  /* 0x022080001d10783b */ /* 0x000e240000004200 */
[----:B0-----:R-:W-:Y:S02]  /*2ff50*/  MOV R23, R16 ;  /* 0x0000001000177202 */ /* 0x001fe40000000f00 */
[----:B------:R-:W-:Y:S02]  /*2ff60*/  MOV R22, R17 ;  /* 0x0000001100167202 */ /* 0x000fe40000000f00 */
[----:B------:R-:W-:Y:S01]  /*2ff70*/  MOV R21, R18 ;  /* 0x0000001200157202 */ /* 0x000fe20000000f00 */
[----:B------:R-:W-:-:S02]  /*2ff80*/  IMAD.MOV.U32 R20, RZ, RZ, R19 ;  /* 0x000000ffff147224 */ /* 0x000fc400078e0013 */
[----:B------:R-:W0:Y:S04]  /*2ff90*/  LDSM.16.MT88.4 R16, [R29+0x22100] ;  /* 0x022100001d10783b */ /* 0x000e280000004200 */
[----:B------:R1:W-:Y:S01]  /*2ffa0*/  STL [R1+0x2dc0], R28 ;  /* 0x002dc01c01007387 */ /* 0x0003e20000100800 */
[----:B0-----:R-:W-:Y:S02]  /*2ffb0*/  MOV R27, R16 ;  /* 0x00000010001b7202 */ /* 0x001fe40000000f00 */
[----:B------:R-:W-:Y:S02]  /*2ffc0*/  MOV R26, R17 ;  /* 0x00000011001a7202 */ /* 0x000fe40000000f00 */
[----:B------:R-:W-:Y:S01]  /*2ffd0*/  MOV R25, R18 ;  /* 0x0000001200197202 */ /* 0x000fe20000000f00 */
[----:B------:R-:W-:-:S02]  /*2ffe0*/  IMAD.MOV.U32 R24, RZ, RZ, R19 ;  /* 0x000000ffff187224 */ /* 0x000fc400078e0013 */
[----:B------:R-:W0:Y:S01]  /*2fff0*/  LDSM.16.MT88.4 R16, [R29+0x22180] ;  /* 0x022180001d10783b */ /* 0x000e220000004200 */
[----:B-1----:R-:W-:Y:S02]  /*30000*/  LOP3.LUT R28, R29, 0x20, RZ, 0x3c, !PT ;  /* 0x000000201d1c7812 */ /* 0x002fe400078e3cff */
[----:B0-----:R-:W-:Y:S02]  /*30010*/  MOV R6, R16 ;  /* 0x0000001000067202 */ /* 0x001fe40000000f00 */
[----:B------:R-:W-:Y:S02]  /*30020*/  MOV R0, R17 ;  /* 0x0000001100007202 */ /* 0x000fe40000000f00 */
[----:B------:R-:W-:Y:S01]  /*30030*/  MOV R2, R18 ;  /* 0x0000001200027202 */ /* 0x000fe20000000f00 */
[----:B------:R-:W-:Y:S02]  /*30040*/  IMAD.MOV.U32 R3, RZ, RZ, R19 ;  /* 0x000000ffff037224 */ /* 0x000fe400078e0013 */
[----:B------:R-:W0:Y:S04]  /*30050*/  LDSM.16.MT88.4 R16, [R28+0x22000] ;  /* 0x022000001c10783b */ /* 0x000e280000004200 */
[----:B------:R-:W-:Y:S04]  /*30060*/  STL [R1+0x2d28], R29 ;  /* 0x002d281d01007387 */ /* 0x000fe80000100800 */
[----:B0-----:R0:W-:Y:S01]  /*30070*/  STL.64 [R1+0x2de0], R18 ;  /* 0x002de01201007387 */ /* 0x0011e20000100a00 */
[----:B------:R1:W-:Y:S01]  /*30080*/  STL.64 [R1+0x2dd8], R16 ;  /* 0x002dd81001007387 */ /* 0x0003e20000100a00 */
[----:B0-----:R-:W-:-:S02]  /*30090*/  MOV R18, R2 ;  /* 0x0000000200127202 */ /* 0x001fc40000000f00 */
[----:B-1----:R-:W-:Y:S01]  /*300a0*/  MOV R16, R6 ;  /* 0x0000000600107202 */ /* 0x002fe20000000f00 */
[----:B------:R-:W-:Y:S01]  /*300b0*/  IMAD.MOV.U32 R19, RZ, RZ, R3 ;  /* 0x000000ffff137224 */ /* 0x000fe200078e0003 */
[----:B------:R-:W2:Y:S01]  /*300c0*/  LDL.LU R6, [R1+0x2ea4] ;  /* 0x002ea40001067983 */ /* 0x000ea20000300800 */
[----:B------:R-:W-:Y:S02]  /*300d0*/  MOV R17, R0 ;  /* 0x0000000000117202 */ /* 0x000fe40000000f00 */
[----:B------:R-:W3:Y:S02]  /*300e0*/  LDL.LU R0, [R1+0x2ea0] ;  /* 0x002ea00001007983 */ /* 0x000ee40000300800 */
[----:B------:R-:W4:Y:S01]  /*300f0*/  LDL.LU R2, [R1+0x2e9c] ;  /* 0x002e9c0001027983 */ /* 0x000f220000300800 */
[----:B------:R-:W2:Y:S01]  /*30100*/  LDL.LU R3, [R1+0x2e98] ;  /* 0x002e980001037983 */ /* 0x000ea20000300800 */
[----:B------:R0:W-:Y:S02]  /*30110*/  STL.64 [R1+0x2e00], R18 ;  /* 0x002e001201007387 */ /* 0x0001e40000100a00 */
[----:B------:R1:W-:Y:S01]  /*30120*/  STL.64 [R1+0x2df8], R16 ;  /* 0x002df81001007387 */ /* 0x0003e20000100a00 */
[----:B0-----:R-:W-:Y:S01]  /*30130*/  MOV R18, R25 ;  /* 0x0000001900127202 */ /* 0x001fe20000000f00 */
[----:B------:R-:W-:Y:S01]  /*30140*/  IMAD.MOV.U32 R19, RZ, RZ, R24 ;  /* 0x000000ffff137224 */ /* 0x000fe200078e0018 */
[----:B-1----:R-:W-:-:S02]  /*30150*/  MOV R16, R27 ;  /* 0x0000001b00107202 */ /* 0x002fc40000000f00 */
[----:B------:R-:W-:Y:S02]  /*30160*/  MOV R17, R26 ;  /* 0x0000001a00117202 */ /* 0x000fe40000000f00 */
[----:B------:R-:W-:Y:S04]  /*30170*/  LDSM.16.MT88.4 R24, [R28+0x22100] ;  /* 0x022100001c18783b */ /* 0x000fe80000004200 */
[----:B------:R0:W-:Y:S01]  /*30180*/  STL.64 [R1+0x2e20], R18 ;  /* 0x002e201201007387 */ /* 0x0001e20000100a00 */
[----:B------:R1:W-:Y:S01]  /*30190*/  STL.64 [R1+0x2e18], R16 ;  /* 0x002e181001007387 */ /* 0x0003e20000100a00 */
[----:B0-----:R-:W-:Y:S02]  /*301a0*/  MOV R18, R21 ;  /* 0x0000001500127202 */ /* 0x001fe40000000f00 */
[----:B-1----:R-:W-:-:S02]  /*301b0*/  MOV R16, R23 ;  /* 0x0000001700107202 */ /* 0x002fc40000000f00 */
[----:B------:R-:W-:Y:S01]  /*301c0*/  MOV R17, R22 ;  /* 0x0000001600117202 */ /* 0x000fe20000000f00 */
[----:B------:R-:W-:Y:S02]  /*301d0*/  IMAD.MOV.U32 R19, RZ, RZ, R20 ;  /* 0x000000ffff137224 */ /* 0x000fe400078e0014 */
[----:B------:R-:W0:Y:S04]  /*301e0*/  LDSM.16.MT88.4 R20, [R28+0x22080] ;  /* 0x022080001c14783b */ /* 0x000e280000004200 */
[----:B------:R-:W-:Y:S01]  /*301f0*/  STL.64 [R1+0x2e40], R18 ;  /* 0x002e401201007387 */ /* 0x000fe20000100a00 */
[----:B------:R-:W-:Y:S03]  /*30200*/  STL.64 [R1+0x2e38], R16 ;  /* 0x002e381001007387 */ /* 0x000fe60000100a00 */
[----:B0-----:R-:W-:Y:S01]  /*30210*/  STL.64 [R1+0x2dd0], R22 ;  /* 0x002dd01601007387 */ /* 0x001fe20000100a00 */
[----:B------:R0:W-:Y:S03]  /*30220*/  STL.64 [R1+0x2dc8], R20 ;  /* 0x002dc81401007387 */ /* 0x0001e60000100a00 */
[----:B0-----:R-:W3:Y:S01]  /*30230*/  LDL.LU R20, [R1+0x90] ;  /* 0x0000900001147983 */ /* 0x001ee20000300800 */
[----:B------:R-:W3:Y:S01]  /*30240*/  LDL.LU R21, [R1+0x94] ;  /* 0x0000940001157983 */ /* 0x000ee20000300800 */
[----:B------:R-:W-:-:S02]  /*30250*/  MOV R18, R13 ;  /* 0x0000000d00127202 */ /* 0x000fc40000000f00 */
[----:B------:R-:W-:Y:S02]  /*30260*/  MOV R19, R12 ;  /* 0x0000000c00137202 */ /* 0x000fe40000000f00 */
[----:B------:R-:W-:Y:S01]  /*30270*/  MOV R16, R15 ;  /* 0x0000000f00107202 */ /* 0x000fe20000000f00 */
[----:B------:R-:W-:Y:S01]  /*30280*/  IMAD.MOV.U32 R17, RZ, RZ, R14 ;  /* 0x000000ffff117224 */ /* 0x000fe200078e000e */
[----:B----4-:R-:W-:Y:S02]  /*30290*/  MOV R23, R2 ;  /* 0x0000000200177202 */ /* 0x010fe40000000f00 */
[----:B--2---:R-:W-:Y:S02]  /*302a0*/  MOV R22, R3 ;  /* 0x0000000300167202 */ /* 0x004fe40000000f00 */
[----:B------:R-:W2:Y:S01]  /*302b0*/  LDL.LU R3, [R1+0x2e94] ;  /* 0x002e940001037983 */ /* 0x000ea20000300800 */
[----:B------:R-:W4:Y:S02]  /*302c0*/  LDL.LU R2, [R1+0x2e90] ;  /* 0x002e900001027983 */ /* 0x000f240000300800 */
[----:B------:R-:W2:Y:S02]  /*302d0*/  LDL.LU R12, [R1+0x160] ;  /* 0x00016000010c7983 */ /* 0x000ea40000300800 */
[----:B------:R-:W2:Y:S01]  /*302e0*/  LDL.LU R13, [R1+0x164] ;  /* 0x00016400010d7983 */ /* 0x000ea20000300800 */
[----:B------:R-:W2:Y:S01]  /*302f0*/  LDL.LU R14, [R1+0x168] ;  /* 0x00016800010e7983 */ /* 0x000ea20000300800 */
[----:B------:R-:W2:Y:S02]  /*30300*/  LDL.LU R15, [R1+0x16c] ;  /* 0x00016c00010f7983 */ /* 0x000ea40000300800 */
[----:B------:R-:W-:Y:S02]  /*30310*/  STL.64 [R1+0x2e60], R18 ;  /* 0x002e601201007387 */ /* 0x000fe40000100a00 */
[----:B------:R0:W-:Y:S02]  /*30320*/  STL.64 [R1+0x2e58], R16 ;  /* 0x002e581001007387 */ /* 0x0001e40000100a00 */
[----:B0-----:R-:W2:Y:S01]  /*30330*/  LDL.LU R16, [R1+0x120] ;  /* 0x0001200001107983 */ /* 0x001ea20000300800 */
[----:B------:R-:W2:Y:S02]  /*30340*/  LDL.LU R17, [R1+0x124] ;  /* 0x0001240001117983 */ /* 0x000ea40000300800 */
[----:B------:R-:W2:Y:S02]  /*30350*/  LDL.LU R18, [R1+0x128] ;  /* 0x0001280001127983 */ /* 0x000ea40000300800 */
[----:B------:R-:W2:Y:S01]  /*30360*/  LDL.LU R19, [R1+0x12c] ;  /* 0x00012c0001137983 */ /* 0x000ea20000300800 */
[----:B------:R-:W-:Y:S04]  /*30370*/  STL.64 [R1+0x2df0], R22 ;  /* 0x002df01601007387 */ /* 0x000fe80000100a00 */
[----:B---3--:R0:W-:Y:S04]  /*30380*/  STL.64 [R1+0x2de8], R20 ;  /* 0x002de81401007387 */ /* 0x0081e80000100a00 */
[----:B0-----:R-:W3:Y:S01]  /*30390*/  LDL.LU R20, [R1+0xa0] ;  /* 0x0000a00001147983 */ /* 0x001ee20000300800 */
[----:B------:R-:W3:Y:S02]  /*303a0*/  LDL.LU R21, [R1+0xa4] ;  /* 0x0000a40001157983 */ /* 0x000ee40000300800 */
[----:B------:R-:W2:Y:S02]  /*303b0*/  LDL.LU R22, [R1+0xa8] ;  /* 0x0000a80001167983 */ /* 0x000ea40000300800 */
[----:B------:R-:W2:Y:S02]  /*303c0*/  LDL.LU R23, [R1+0xac] ;  /* 0x0000ac0001177983 */ /* 0x000ea40000300800 */
[----:B--2---:R-:W-:Y:S01]  /*303d0*/  STL.64 [R1+0x2e10], R22 ;  /* 0x002e101601007387 */ /* 0x004fe20000100a00 */
[----:B---3--:R0:W-:Y:S03]  /*303e0*/  STL.64 [R1+0x2e08], R20 ;  /* 0x002e081401007387 */ /* 0x0081e60000100a00 */
[----:B0-----:R-:W2:Y:S01]  /*303f0*/  LDL.LU R20, [R1+0xd0] ;  /* 0x0000d00001147983 */ /* 0x001ea20000300800 */
[----:B------:R-:W2:Y:S01]  /*30400*/  LDL.LU R21, [R1+0xd4] ;  /* 0x0000d40001157983 */ /* 0x000ea20000300800 */
[----:B----4-:R-:W-:Y:S01]  /*30410*/  MOV R22, R2 ;  /* 0x0000000200167202 */ /* 0x010fe20000000f00 */
[----:B------:R-:W-:Y:S01]  /*30420*/  IMAD.MOV.U32 R23, RZ, RZ, R3 ;  /* 0x000000ffff177224 */ /* 0x000fe200078e0003 */
[----:B------:R-:W3:Y:S01]  /*30430*/  LDL.LU R2, [R1+0x2e8c] ;  /* 0x002e8c0001027983 */ /* 0x000ee20000300800 */
[----:B------:R-:W4:Y:S03]  /*30440*/  LDL.LU R3, [R1+0x2e88] ;  /* 0x002e880001037983 */ /* 0x000f260000300800 */
[----:B------:R-:W-:Y:S04]  /*30450*/  STL.64 [R1+0x2e30], R22 ;  /* 0x002e301601007387 */ /* 0x000fe80000100a00 */
[----:B--2---:R0:W-:Y:S04]  /*30460*/  STL.64 [R1+0x2e28], R20 ;  /* 0x002e281401007387 */ /* 0x0041e80000100a00 */
[----:B0-----:R-:W2:Y:S01]  /*30470*/  LDL.LU R20, [R1+0xf0] ;  /* 0x0000f00001147983 */ /* 0x001ea20000300800 */
[----:B------:R-:W2:Y:S02]  /*30480*/  LDL.LU R21, [R1+0xf4] ;  /* 0x0000f40001157983 */ /* 0x000ea40000300800 */
[----:B------:R-:W2:Y:S02]  /*30490*/  LDL.LU R22, [R1+0xf8] ;  /* 0x0000f80001167983 */ /* 0x000ea40000300800 */
[----:B------:R-:W2:Y:S01]  /*304a0*/  LDL.LU R23, [R1+0xfc] ;  /* 0x0000fc0001177983 */ /* 0x000ea20000300800 */
[-C--:B------:R-:W-:Y:S01]  /*304b0*/  HMMA.16816.F32.BF16 R8, R8, R4.reuse, R12 ;  /* 0x000000040808723c */ /* 0x080fe2000004180c */
[----:B--2---:R-:W-:Y:S01]  /*304c0*/  STL.64 [R1+0x2e50], R22 ;  /* 0x002e501601007387 */ /* 0x004fe20000100a00 */
[----:B------:R0:W-:Y:S03]  /*304d0*/  STL.64 [R1+0x2e48], R20 ;  /* 0x002e481401007387 */ /* 0x0001e60000100a00 */
[----:B0-----:R-:W2:Y:S01]  /*304e0*/  LDL.LU R20, [R1+0x110] ;  /* 0x0001100001147983 */ /* 0x001ea20000300800 */
[----:B------:R-:W2:Y:S02]  /*304f0*/  LDL.LU R21, [R1+0x114] ;  /* 0x0001140001157983 */ /* 0x000ea40000300800 */
[----:B------:R-:W2:Y:S02]  /*30500*/  LDL.LU.64 R14, [R1+0x2e80] ;  /* 0x002e8000010e7983 */ /* 0x000ea40000300a00 */
[----:B------:R-:W2:Y:S01]  /*30510*/  LDL.LU.64 R12, [R1+0x2e78] ;  /* 0x002e7800010c7983 */ /* 0x000ea20000300a00 */
[----:B----4-:R-:W-:Y:S11]  /*30520*/  MOV R22, R3 ;  /* 0x0000000300167202 */ /* 0x010ff60000000f00 */
[----:B------:R-:W-:Y:S01]  /*30530*/  @!UPT UIADD3 URZ, URZ, URZ, URZ ;  /* 0x0000003f3f3ff290 */ /* 0x000fe2000fffe03f */
[----:B------:R0:W-:Y:S01]  /*30540*/  STL.64 [R1+0x70], R8 ;  /* 0x0000700801007387 */ /* 0x0001e20000100a00 */
[----:B---3--:R-:W-:Y:S02]  /*30550*/  MOV R23, R2 ;  /* 0x0000000200177202 */ /* 0x008fe40000000f00 */
[----:B------:R-:W-:Y:S01]  /*30560*/  MOV R3, R10 ;  /* 0x0000000a00037202 */ /* 0x000fe20000000f00 */
[----:B------:R-:W-:Y:S01]  /*30570*/  IMAD.MOV.U32 R2, RZ, RZ, R11 ;  /* 0x000000ffff027224 */ /* 0x000fe200078e000b */
[----:B------:R-:W-:Y:S02]  /*30580*/  MOV R10, R6 ;  /* 0x00000006000a7202 */ /* 0x000fe40000000f00 */
[----:B------:R-:W-:Y:S01]  /*30590*/  MOV R11, R7 ;  /* 0x00000007000b7202 */ /* 0x000fe20000000f00 */
[----:B0-----:R-:W3:Y:S01]  /*305a0*/  LDL.LU R8, [R1+0x50] ;  /* 0x0000500001087983 */ /* 0x001ee20000300800 */
[----:B------:R-:W-:Y:S02]  /*305b0*/  MOV R9, R0 ;  /* 0x0000000000097202 */ /* 0x000fe40000000f00 */
[----:B------:R-:W4:Y:S02]  /*305c0*/  LDL.LU R0, [R1+0x2e70] ;  /* 0x002e700001007983 */ /* 0x000f240000300800 */
[----:B------:R-:W3:Y:S01]  /*305d0*/  LDL.LU R6, [R1+0x2e6c] ;  /* 0x002e6c0001067983 */ /* 0x000ee20000300800 */
[----:B------:R-:W3:Y:S01]  /*305e0*/  LDL.LU R7, [R1+0x2e68] ;  /* 0x002e680001077983 */ /* 0x000ee20000300800 */
[----:B--2---:R-:W-:Y:S03]  /*305f0*/  HMMA.16816.F32.BF16 R12, R12, R4, R16 ;  /* 0x000000040c0c723c */ /* 0x004fe60000041810 */
[----:B------:R-:W3:Y:S01]  /*30600*/  LDL.LU.64 R18, [R1+0x2e60] ;  /* 0x002e600001127983 */ /* 0x000ee20000300a00 */
[----:B------:R-:W3:Y:S11]  /*30610*/  LDL.LU.64 R16, [R1+0x2e58] ;  /* 0x002e580001107983 */ /* 0x000ef60000300a00 */
[----:B------:R-:W-:Y:S08]  /*30620*/  @!UPT UIADD3 URZ, URZ, URZ, URZ ;  /* 0x0000003f3f3ff290 */ /* 0x000ff0000fffe03f */
[----:B------:R0:W-:Y:S01]  /*30630*/  STL.64 [R1+0x40], R12 ;  /* 0x0000400c01007387 */ /* 0x0001e20000100a00 */
[----:B------:R-:W-:Y:S01]  /*30640*/  IMAD.MOV.U32 R29, RZ, RZ, R14 ;  /* 0x000000ffff1d7224 */ /* 0x000fe200078e000e */
[----:B------:R-:W-:Y:S02]  /*30650*/  MOV R4, R15 ;  /* 0x0000000f00047202 */ /* 0x000fe40000000f00 */
[----:B0-----:R-:W2:Y:S01]  /*30660*/  LDL.LU R12, [R1+0x60] ;  /* 0x00006000010c7983 */ /* 0x001ea20000300800 */
[----:B------:R-:W2:Y:S02]  /*30670*/  LDL.LU R13, [R1+0x64] ;  /* 0x00006400010d7983 */ /* 0x000ea40000300800 */
[----:B------:R-:W2:Y:S02]  /*30680*/  LDL.LU R14, [R1+0x68] ;  /* 0x00006800010e7983 */ /* 0x000ea40000300800 */
[----:B------:R-:W2:Y:S01]  /*30690*/  LDL.LU R15, [R1+0x6c] ;  /* 0x00006c00010f7983 */ /* 0x000ea20000300800 */
[-C--:B---3--:R-:W-:Y:S01]  /*306a0*/  HMMA.16816.F32.BF16 R16, R16, R6.reuse, R20 ;  /* 0x000000061010723c */ /* 0x088fe20000041814 */
[----:B------:R-:W3:Y:S01]  /*306b0*/  LDL.LU.64 R22, [R1+0x2e50] ;  /* 0x002e500001167983 */ /* 0x000ee20000300a00 */
[----:B------:R-:W3:Y:S11]  /*306c0*/  LDL.LU.64 R20, [R1+0x2e48] ;  /* 0x002e480001147983 */ /* 0x000ef60000300a00 */
[----:B------:R-:W-:Y:S10]  /*306d0*/  @!UPT UIADD3 URZ, URZ, URZ, URZ ;  /* 0x0000003f3f3ff290 */ /* 0x000ff4000fffe03f */
[----:B------:R-:W-:Y:S01]  /*306e0*/  STL.64 [R1+0x130], R16 ;  /* 0x0001301001007387 */ /* 0x000fe20000100a00 */
[----:B------:R0:W-:Y:S03]  /*306f0*/  STL.64 [R1+0x138], R18 ;  /* 0x0001381201007387 */ /* 0x0001e60000100a00 */
[----:B0-----:R-:W3:Y:S01]  /*30700*/  LDL.LU.64 R18, [R1+0x2e40] ;  /* 0x002e400001127983 */ /* 0x001ee20000300a00 */
[----:B------:R-:W3:Y:S02]  /*30710*/  LDL.LU.64 R16, [R1+0x2e38] ;  /* 0x002e380001107983 */ /* 0x000ee40000300a00 */
        /* <DEDUP_REMOVED lines=8> */
[----:B------:R-:W2:Y:S01]  /*307a0*/  LDL R5, [R1+0xd78] ;  /* 0x000d780001057983 */ /* 0x000ea20000100800 */
        /* <DEDUP_REMOVED lines=17> */
[----:B------:R-:W2:Y:S01]  /*308c0*/  LDL.LU.64 R22, [R1+0x2dd0] ;  /* 0x002dd00001167983 */ /* 0x000ea20000300a00 */
[----:B------:R-:W2:Y:S11]  /*308d0*/  LDL.LU.64 R20, [R1+0x2dc8] ;  /* 0x002dc80001147983 */ /* 0x000eb60000300a00 */
[----:B------:R-:W-:Y:S10]  /*308e0*/  @!UPT UIADD3 URZ, URZ, URZ, URZ ;  /* 0x0000003f3f3ff290 */ /* 0x000ff4000fffe03f */
[----:B------:R-:W-:Y:S01]  /*308f0*/  STL.64 [R1+0x90], R16 ;  /* 0x0000901001007387 */ /* 0x000fe20000100a00 */
[----:B------:R2:W-:Y:S02]  /*30900*/  STL.64 [R1+0x98], R18 ;  /* 0x0000981201007387 */ /* 0x0005e40000100a00 */
[-C--:B--2---:R-:W-:Y:S08]  /*30910*/  HMMA.16816.F32.BF16 R16, R20, R6.reuse, R12 ;  /* 0x000000061410723c */ /* 0x084ff0000004180c */
[----:B------:R-:W-:Y:S01]  /*30920*/  HMMA.16816.F32.BF16 R12, R24, R6, R8 ;  /* 0x00000006180c723c */ /* 0x000fe20000041808 */
[----:B------:R0:W1:Y:S11]  /*30930*/  LDSM.16.MT88.4 R8, [R28+0x22180] ;  /* 0x022180001c08783b */ /* 0x0000760000004200 */
[----:B------:R-:W-:Y:S03]  /*30940*/  @!UPT UIADD3 URZ, URZ, URZ, URZ ;  /* 0x0000003f3f3ff290 */ /* 0x000fe6000fffe03f */
[----:B------:R-:W-:Y:S01]  /*30950*/  STL.64 [R1+0x60], R16 ;  /* 0x0000601001007387 */ /* 0x000fe20000100a00 */
[----:B------:R1:W-:Y:S02]  /*30960*/  STL.64 [R1+0x68], R18 ;  /* 0x0000681201007387 */ /* 0x0003e40000100a00 */
[----:B0-----:R-:W2:Y:S01]  /*30970*/  LDL.LU R28, [R1+0x2dc0] ;  /* 0x002dc000011c7983 */ /* 0x001ea20000300800 */
[----:B-1----:R-:W-:Y:S02]  /*30980*/  MOV R19, R8 ;  /* 0x0000000800137202 */ /* 0x002fe40000000f00 */
[----:B------:R-:W-:Y:S01]  /*30990*/  MOV R18, R9 ;  /* 0x0000000900127202 */ /* 0x000fe20000000f00 */
[----:B------:R-:W-:Y:S01]  /*309a0*/  IMAD.MOV.U32 R17, RZ, RZ, R10 ;  /* 0x000000ffff117224 */ /* 0x000fe200078e000a */
[----:B------:R-:W-:Y:S02]  /*309b0*/  MOV R16, R11 ;  /* 0x0000000b00107202 */ /* 0x000fe40000000f00 */
[----:B----4-:R-:W0:Y:S04]  /*309c0*/  LDSM.16.MT88.4 R8, [R0+0x22000] ;  /* 0x022000000008783b */ /* 0x010e280000004200 */
[----:B------:R-:W-:Y:S01]  /*309d0*/  STL.64 [R1+0x50], R12 ;  /* 0x0000500c01007387 */ /* 0x000fe20000100a00 */
[----:B------:R0:W-:Y:S02]  /*309e0*/  STL.64 [R1+0x58], R14 ;  /* 0x0000580e01007387 */ /* 0x0001e40000100a00 */
[----:B0-----:R-:W-:-:S02]  /*309f0*/  MOV R15, R8 ;  /* 0x00000008000f7202 */ /* 0x001fc40000000f00 */
[----:B------:R-:W-:Y:S01]  /*30a00*/  MOV R14, R9 ;  /* 0x00000009000e7202 */ /* 0x000fe20000000f00 */
[----:B------:R-:W-:Y:S01]  /*30a10*/  IMAD.MOV.U32 R13, RZ, RZ, R10 ;  /* 0x000000ffff0d7224 */ /* 0x000fe200078e000a */
[----:B------:R-:W-:Y:S02]  /*30a20*/  MOV R12, R11 ;  /* 0x0000000b000c7202 */ /* 0x000fe40000000f00 */
[----:B------:R-:W0:Y:S02]  /*30a30*/  LDSM.16.MT88.4 R8, [R0+0x22080] ;  /* 0x022080000008783b */ /* 0x000e240000004200 */
[----:B0-----:R-:W-:Y:S02]  /*30a40*/  MOV R23, R8 ;  /* 0x0000000800177202 */ /* 0x001fe40000000f00 */
[----:B------:R-:W-:Y:S01]  /*30a50*/  MOV R22, R9 ;  /* 0x0000000900167202 */ /* 0x000fe20000000f00 */
[----:B------:R-:W-:Y:S01]  /*30a60*/  IMAD.MOV.U32 R21, RZ, RZ, R10 ;  /* 0x000000ffff157224 */ /* 0x000fe200078e000a */
[----:B------:R-:W-:-:S02]  /*30a70*/  MOV R20, R11 ;  /* 0x0000000b00147202 */ /* 0x000fc40000000f00 */
[----:B------:R-:W0:Y:S02]  /*30a80*/  LDSM.16.MT88.4 R8, [R0+0x22100] ;  /* 0x022100000008783b */ /* 0x000e240000004200 */
[----:B0-----:R-:W-:Y:S02]  /*30a90*/  MOV R27, R8 ;  /* 0x00000008001b7202 */ /* 0x001fe40000000f00 */
[----:B------:R-:W-:Y:S01]  /*30aa0*/  MOV R26, R9 ;  /* 0x00000009001a7202 */ /* 0x000fe20000000f00 */
[----:B------:R-:W-:Y:S01]  /*30ab0*/  IMAD.MOV.U32 R25, RZ, RZ, R10 ;  /* 0x000000ffff197224 */ /* 0x000fe200078e000a */
[----:B------:R-:W-:Y:S02]  /*30ac0*/  MOV R24, R11 ;  /* 0x0000000b00187202 */ /* 0x000fe40000000f00 */
[----:B------:R-:W0:Y:S04]  /*30ad0*/  LDSM.16.MT88.4 R8, [R0+0x22180] ;  /* 0x022180000008783b */ /* 0x000e280000004200 */
[----:B0-----:R0:W-:Y:S01]  /*30ae0*/  STL.64 [R1+0x2d48], R10 ;  /* 0x002d480a01007387 */ /* 0x0011e20000100a00 */
[----:B------:R1:W-:Y:S02]  /*30af0*/  STL.64 [R1+0x2d40], R8 ;  /* 0x002d400801007387 */ /* 0x0003e40000100a00 */
[----:B0-----:R-:W-:Y:S01]  /*30b00*/  IMAD.MOV.U32 R10, RZ, RZ, R25 ;  /* 0x000000ffff0a7224 */ /* 0x001fe200078e0019 */
[----:B------:R-:W-:-:S02]  /*30b10*/  MOV R11, R24 ;  /* 0x00000018000b7202 */ /* 0x000fc40000000f00 */
[----:B-1----:R-:W-:Y:S02]  /*30b20*/  MOV R8, R27 ;  /* 0x0000001b00087202 */ /* 0x002fe40000000f00 */
[----:B------:R-:W-:Y:S01]  /*30b30*/  MOV R9, R26 ;  /* 0x0000001a00097202 */ /* 0x000fe20000000f00 */
[----:B------:R0:W-:Y:S04]  /*30b40*/  STL.64 [R1+0x2d68], R10 ;  /* 0x002d680a01007387 */ /* 0x0001e80000100a00 */
        /* <DEDUP_REMOVED lines=8> */
[----:B-1----:R-:W-:-:S02]  /*30bd0*/  MOV R8, R15 ;  /* 0x0000000f00087202 */ /* 0x002fc40000000f00 */
[----:B------:R-:W-:Y:S02]  /*30be0*/  MOV R9, R14 ;  /* 0x0000000e00097202 */ /* 0x000fe40000000f00 */
[----:B------:R-:W-:-:S05]  /*30bf0*/  MOV R11, R12 ;  /* 0x0000000c000b7202 */ /* 0x000fca0000000f00 */
[----:B------:R-:W-:Y:S01]  /*30c00*/  STL.64 [R1+0x2da8], R10 ;  /* 0x002da80a01007387 */ /* 0x000fe20000100a00 */
[----:B------:R-:W-:Y:S03]  /*30c10*/  STL.64 [R1+0x2da0], R8 ;  /* 0x002da00801007387 */ /* 0x000fe60000100a00 */
[----:B--2---:R-:W0:Y:S04]  /*30c20*/  LDSM.16.MT88.4 R12, [R28+0x22000] ;  /* 0x022000001c0c783b */ /* 0x004e280000004200 */
[----:B------:R-:W-:Y:S04]  /*30c30*/  LDSM.16.MT88.4 R20, [R28+0x22100] ;  /* 0x022100001c14783b */ /* 0x000fe80000004200 */
[----:B------:R-:W-:Y:S04]  /*30c40*/  LDSM.16.MT88.4 R24, [R28+0x22180] ;  /* 0x022180001c18783b */ /* 0x000fe80000004200 */
        /* <DEDUP_REMOVED lines=24> */
[----:B------:R-:W-:-:S02]  /*30dd0*/  MOV R8, R19 ;  /* 0x0000001300087202 */ /* 0x000fc40000000f00 */
[----:B------:R-:W-:Y:S01]  /*30de0*/  MOV R9, R18 ;  /* 0x0000001200097202 */ /* 0x000fe20000000f00 */
[----:B------:R-:W-:Y:S01]  /*30df0*/  IMAD.MOV.U32 R10, RZ, RZ, R17 ;  /* 0x000000ffff0a7224 */ /* 0x000fe200078e0011 */
[----:B------:R-:W-:Y:S02]  /*30e00*/  MOV R11, R16 ;  /* 0x00000010000b7202 */ /* 0x000fe40000000f00 */
[----:B------:R-:W0:Y:S04]  /*30e10*/  LDSM.16.MT88.4 R16, [R28+0x22080] ;  /* 0x022080001c10783b */ /* 0x000e280000004200 */
[----:B---3--:R-:W-:Y:S01]  /*30e20*/  STL.64 [R1+0x2db8], R14 ;  /* 0x002db80e01007387 */ /* 0x008fe20000100a00 */
[----:B--2---:R1:W-:Y:S03]  /*30e30*/  STL.64 [R1+0x2db0], R12 ;  /* 0x002db00c01007387 */ /* 0x0043e60000100a00 */
[----:B-1----:R-:W2:Y:S01]  /*30e40*/  LDL.LU R12, [R1+0x150] ;  /* 0x00015000010c7983 */ /* 0x002ea20000300800 */
[----:B------:R-:W2:Y:S02]  /*30e50*/  LDL.LU R13, [R1+0x154] ;  /* 0x00015400010d7983 */ /* 0x000ea40000300800 */
[----:B------:R-:W2:Y:S02]  /*30e60*/  LDL.LU R14, [R1+0x158] ;  /* 0x00015800010e7983 */ /* 0x000ea40000300800 */
[----:B------:R-:W2:Y:S01]  /*30e70*/  LDL.LU R15, [R1+0x15c] ;  /* 0x00015c00010f7983 */ /* 0x000ea20000300800 */
        /* <DEDUP_REMOVED lines=51> */
[----:B------:R-:W2:Y:S01]  /*311b0*/  LDL.LU R9, [R1+0x44] ;  /* 0x0000440001097983 */ /* 0x000ea20000300800 */
[----:B-1----:R-:W-:Y:S02]  /*311c0*/  MOV R10, R29 ;  /* 0x0000001d000a7202 */ /* 0x002fe40000000f00 */
        /* <DEDUP_REMOVED lines=8> */
[----:B------:R-:W3:Y:S01]  /*31250*/  LDL.LU R13, [R1+0x74] ;  /* 0x00007400010d7983 */ /* 0x000ee20000300800 */
[-C--:B----4-:R-:W-:Y:S02]  /*31260*/  HMMA.16816.F32.BF16 R16, R16, R6.reuse, R20 ;  /* 0x000000061010723c */ /* 0x090fe40000041814 */
[----:B------:R-:W3:Y:S01]  /*31270*/  LDL.LU.64 R22, [R1+0x2d10] ;  /* 0x002d100001167983 */ /* 0x000ee20000300a00 */
[----:B------:R-:W3:Y:S01]  /*31280*/  LDL.LU.64 R20, [R1+0x2d08] ;  /* 0x002d080001147983 */ /* 0x000ee20000300a00 */
[----:B------:R-:W-:Y:S01]  /*31290*/  MOV R11, R4 ;  /* 0x00000004000b7202 */ /* 0x000fe20000000f00 */
[----:B-1----:R-:W-:Y:S01]  /*312a0*/  IMAD.MOV.U32 R14, RZ, RZ, R3 ;  /* 0x000000ffff0e7224 */ /* 0x002fe200078e0003 */
[----:B------:R-:W-:Y:S11]  /*312b0*/  MOV R15, R2 ;  /* 0x00000002000f7202 */ /* 0x000ff60000000f00 */
[----:B------:R-:W-:Y:S06]  /*312c0*/  @!UPT UIADD3 URZ, URZ, URZ, URZ ;  /* 0x0000003f3f3ff290 */ /* 0x000fec000fffe03f */
[----:B------:R-:W-:Y:S01]  /*312d0*/  STL.64 [R1+0xb0], R16 ;  /* 0x0000b01001007387 */ /* 0x000fe20000100a00 */
[----:B------:R2:W-:Y:S02]  /*312e0*/  STL.64 [R1+0xb8], R18 ;  /* 0x0000b81201007387 */ /* 0x0005e40000100a00 */
[-C--:B--2---:R-:W-:Y:S01]  /*312f0*/  HMMA.16816.F32.BF16 R16, R24, R6.reuse, R8 ;  /* 0x000000061810723c */ /* 0x084fe20000041808 */
[----:B------:R-:W0:Y:S06]  /*31300*/  LDSM.16.MT88.4 R8, [R29+0x24000] ;  /* 0x024000001d08783b */ /* 0x000e2c0000004200 */
        /* <DEDUP_REMOVED lines=12> */
[----:B------:R0:W-:Y:S01]  /*313d0*/  STL.64 [R1+0x70], R16 ;  /* 0x0000701001007387 */ /* 0x0001e20000100a00 */
[----:B------:R-:W-:Y:S02]  /*313e0*/  STL.64 [R1+0x78], R18 ;  /* 0x0000781201007387 */ /* 0x000fe40000100a00 */
[----:B-1----:R-:W-:Y:S02]  /*313f0*/  STL [R1+0x2bdc], R6 ;  /* 0x002bdc0601007387 */ /* 0x002fe40000100800 */
        /* <DEDUP_REMOVED lines=11> */
[----:B0-----:R0:W-:Y:S01]  /*314b0*/  STL.64 [R1+0x2cb0], R10 ;  /* 0x002cb00a01007387 */ /* 0x0011e20000100a00 */
[----:B------:R1:W-:Y:S01]  /*314c0*/  STL.64 [R1+0x2ca8], R8 ;  /* 0x002ca80801007387 */ /* 0x0003e20000100a00 */
[----:B0-----:R-:W-:Y:S02]  /*314d0*/  MOV R10, R19 ;  /* 0x00000013000a7202 */ /* 0x001fe40000000f00 */
[----:B------:R-:W-:Y:S01]  /*314e0*/  MOV R11, R18 ;  /* 0x00000012000b7202 */ /* 0x000fe20000000f00 */
[----:B-1----:R-:W-:Y:S01]  /*314f0*/  IMAD.MOV.U32 R8, RZ, RZ, R21 ;  /* 0x000000ffff087224 */ /* 0x002fe200078e0015 */
[----:B------:R-:W-:-:S02]  /*31500*/  MOV R9, R20 ;  /* 0x0000001400097202 */ /* 0x000fc40000000f00 */
[----:B------:R-:W-:Y:S04]  /*31510*/  LDSM.16.MT88.4 R20, [R27+0x24100] ;  /* 0x024100001b14783b */ /* 0x000fe80000004200 */
[----:B------:R0:W-:Y:S01]  /*31520*/  STL.64 [R1+0x2cd0], R10 ;  /* 0x002cd00a01007387 */ /* 0x0001e20000100a00 */
        /* <DEDUP_REMOVED lines=8> */
[----:B0-----:R-:W-:Y:S01]  /*315b0*/  MOV R10, R13 ;  /* 0x0000000d000a7202 */ /* 0x001fe20000000f00 */
[----:B-1----:R-:W-:Y:S01]  /*315c0*/  IMAD.MOV.U32 R8, RZ, RZ, R15 ;  /* 0x000000ffff087224 */ /* 0x002fe200078e000f */
[----:B------:R-:W-:Y:S02]  /*315d0*/  MOV R9, R14 ;  /* 0x0000000e00097202 */ /* 0x000fe40000000f00 */
[----:B------:R-:W-:-:S02]  /*315e0*/  MOV R11, R12 ;  /* 0x0000000c000b7202 */ /* 0x000fc40000000f00 */
[----:B------:R-:W0:Y:S02]  /*315f0*/  LDSM.16.MT88.4 R12, [R27+0x24000] ;  /* 0x024000001b0c783b */ /* 0x000e240000004200 */
[----:B------:R-:W1:Y:S02]  /*31600*/  LDSM.16.MT88.4 R24, [R27+0x24180] ;  /* 0x024180001b18783b */ /* 0x000e640000004200 */
[----:B0-----:R-:W-:Y:S02]  /*31610*/  STL.64 [R1+0x2ca0], R14 ;  /* 0x002ca00e01007387 */ /* 0x001fe40000100a00 */
[----:B------:R0:W-:Y:S02]  /*31620*/  STL.64 [R1+0x2c98], R12 ;  /* 0x002c980c01007387 */ /* 0x0001e40000100a00 */
        /* <DEDUP_REMOVED lines=20> */
[----:B------:R-:W2:Y:S02]  /*31770*/  LDL.LU R14, [R1+0x138] ;  /* 0x00013800010e7983 */ /* 0x000ea40000300800 */
[----:B------:R-:W2:Y:S01]  /*31780*/  LDL.LU R15, [R1+0x13c] ;  /* 0x00013c00010f7983 */ /* 0x000ea20000300800 */
[----:B------:R-:W-:Y:S01]  /*31790*/  STL.64 [R1+0x2c90], R18 ;  /* 0x002c901201007387 */ /* 0x000fe20000100a00 */
        /* <DEDUP_REMOVED lines=44> */
[----:B0-----:R-:W1:Y:S01]  /*31a60*/  LDL.LU R8, [R1+0x30] ;  /* 0x0000300001087983 */ /* 0x001e620000300800 */
[----:B------:R-:W1:Y:S02]  /*31a70*/  LDL.LU R9, [R1+0x34] ;  /* 0x0000340001097983 */ /* 0x000e640000300800 */
[----:B--2---:R-:W1:Y:S02]  /*31a80*/  LDL.LU R10, [R1+0x38] ;  /* 0x00003800010a7983 */ /* 0x004e640000300800 */
[----:B------:R-:W1:Y:S01]  /*31a90*/  LDL.LU R11, [R1+0x3c] ;  /* 0x00003c00010b7983 */ /* 0x000e620000300800 */
[-C--:B---3--:R-:W-:Y:S01]  /*31aa0*/  HMMA.16816.F32.BF16 R12, R12, R4.reuse, R16 ;  /* 0x000000040c0c723c */ /* 0x088fe20000041810 */
[----:B------:R-:W4:Y:S01]  /*31ab0*/  LDL.LU.64 R18, [R1+0x2c90] ;  /* 0x002c900001127983 */ /* 0x000f220000300a00 */
[----:B------:R-:W4:Y:S11]  /*31ac0*/  LDL.LU.64 R16, [R1+0x2c88] ;  /* 0x002c880001107983 */ /* 0x000f360000300a00 */
[----:B------:R-:W-:Y:S10]  /*31ad0*/  @!UPT UIADD3 URZ, URZ, URZ, URZ ;  /* 0x0000003f3f3ff290 */ /* 0x000ff4000fffe03f */
[----:B------:R0:W-:Y:S01]  /*31ae0*/  STL.64 [R1+0xe0], R12 ;  /* 0x0000e00c01007387 */ /* 0x0001e20000100a00 */
[----:B------:R2:W-:Y:S03]  /*31af0*/  STL.64 [R1+0xe8], R14 ;  /* 0x0000e80e01007387 */ /* 0x0005e60000100a00 */
[----:B0-----:R-:W3:Y:S01]  /*31b00*/  LDL.LU R12, [R1+0x50] ;  /* 0x00005000010c7983 */ /* 0x001ee20000300800 */
[----:B------:R-:W3:Y:S02]  /*31b10*/  LDL.LU R13, [R1+0x54] ;  /* 0x00005400010d7983 */ /* 0x000ee40000300800 */
[----:B--2---:R-:W3:Y:S02]  /*31b20*/  LDL.LU R14, [R1+0x58] ;  /* 0x00005800010e7983 */ /* 0x004ee40000300800 */
[----:B------:R-:W3:Y:S01]  /*31b30*/  LDL.LU R15, [R1+0x5c] ;  /* 0x00005c00010f7983 */ /* 0x000ee20000300800 */
[-C--:B----4-:R-:W-:Y:S01]  /*31b40*/  HMMA.16816.F32.BF16 R16, R16, R4.reuse, R20 ;  /* 0x000000041010723c */ /* 0x090fe20000041814 */
[----:B------:R-:W3:Y:S01]  /*31b50*/  LDL.LU.64 R22, [R1+0x2c80] ;  /* 0x002c800001167983 */ /* 0x000ee20000300a00 */
[----:B------:R-:W3:Y:S11]  /*31b60*/  LDL.LU.64 R20, [R1+0x2c78] ;  /* 0x002c780001147983 */ /* 0x000ef60000300a00 */
[----:B------:R-:W-:Y:S10]  /*31b70*/  @!UPT UIADD3 URZ, URZ, URZ, URZ ;  /* 0x0000003f3f3ff290 */ /* 0x000ff4000fffe03f */
[----:B------:R-:W-:Y:S01]  /*31b80*/  STL.64 [R1+0xc0], R16 ;  /* 0x0000c01001007387 */ /* 0x000fe20000100a00 */
[----:B------:R3:W-:Y:S02]  /*31b90*/  STL.64 [R1+0xc8], R18 ;  /* 0x0000c81201007387 */ /* 0x0007e40000100a00 */
[-C--:B---3--:R-:W-:Y:S08]  /*31ba0*/  HMMA.16816.F32.BF16 R16, R20, R4.reuse, R12 ;  /* 0x000000041410723c */ /* 0x088ff0000004180c */
[----:B-1----:R-:W-:Y:S01]  /*31bb0*/  HMMA.16816.F32.BF16 R12, R24, R4, R8 ;  /* 0x00000004180c723c */ /* 0x002fe20000041808 */
[----:B------:R-:W0:Y:S11]  /*31bc0*/  LDSM.16.MT88.4 R8, [R0+0x24000] ;  /* 0x024000000008783b */ /* 0x000e360000004200 */
[----:B------:R-:W-:Y:S03]  /*31bd0*/  @!UPT UIADD3 URZ, URZ, URZ, URZ ;  /* 0x0000003f3f3ff290 */ /* 0x000fe6000fffe03f */
[----:B------:R0:W-:Y:S02]  /*31be0*/  STL.64 [R1+0xa0], R16 ;  /* 0x0000a01001007387 */ /* 0x0001e40000100a00 */
[----:B0-----:R-:W-:Y:S02]  /*31bf0*/  MOV R17, R8 ;  /* 0x0000000800117202 */ /* 0x001fe40000000f00 */
[----:B------:R-:W-:Y:S01]  /*31c00*/  MOV R16, R9 ;  /* 0x0000000900107202 */ /* 0x000fe20000000f00 */
[----:B------:R-:W-:Y:S01]  /*31c10*/  IMAD.MOV.U32 R7, RZ, RZ, R10 ;  /* 0x000000ffff077224 */ /* 0x000fe200078e000a */
[----:B------:R-:W-:Y:S02]  /*31c20*/  MOV R6, R11 ;  /* 0x0000000b00067202 */ /* 0x000fe40000000f00 */
[----:B------:R-:W0:Y:S04]  /*31c30*/  LDSM.16.MT88.4 R8, [R0+0x24080] ;  /* 0x024080000008783b */ /* 0x000e280000004200 */
[----:B------:R1:W-:Y:S01]  /*31c40*/  STL.64 [R1+0xa8], R18 ;  /* 0x0000a81201007387 */ /* 0x0003e20000100a00 */
[----:B0-----:R-:W-:-:S02]  /*31c50*/  MOV R21, R8 ;  /* 0x0000000800157202 */ /* 0x001fc40000000f00 */
[----:B------:R-:W-:Y:S01]  /*31c60*/  MOV R20, R9 ;  /* 0x0000000900147202 */ /* 0x000fe20000000f00 */
[----:B-1----:R-:W-:Y:S01]  /*31c70*/  IMAD.MOV.U32 R19, RZ, RZ, R10 ;  /* 0x000000ffff137224 */ /* 0x002fe200078e000a */
[----:B------:R-:W-:Y:S02]  /*31c80*/  MOV R18, R11 ;  /* 0x0000000b00127202 */ /* 0x000fe40000000f00 */
[----:B------:R-:W0:Y:S04]  /*31c90*/  LDSM.16.MT88.4 R8, [R0+0x24100] ;  /* 0x024100000008783b */ /* 0x000e280000004200 */
[----:B------:R-:W-:Y:S01]  /*31ca0*/  STL.64 [R1+0x90], R12 ;  /* 0x0000900c01007387 */ /* 0x000fe20000100a00 */
[----:B------:R-:W-:Y:S02]  /*31cb0*/  STL.64 [R1+0x98], R14 ;  /* 0x0000980e01007387 */ /* 0x000fe40000100a00 */
[----:B------:R-:W-:Y:S01]  /*31cc0*/  LDSM.16.MT88.4 R12, [R28+0x24000] ;  /* 0x024000001c0c783b */ /* 0x000fe20000004200 */
[----:B0-----:R-:W-:-:S02]  /*31cd0*/  MOV R25, R8 ;  /* 0x0000000800197202 */ /* 0x001fc40000000f00 */
[----:B------:R-:W-:Y:S01]  /*31ce0*/  MOV R24, R9 ;  /* 0x0000000900187202 */ /* 0x000fe20000000f00 */
[----:B------:R-:W-:Y:S01]  /*31cf0*/  IMAD.MOV.U32 R23, RZ, RZ, R10 ;  /* 0x000000ffff177224 */ /* 0x000fe200078e000a */
[----:B------:R-:W-:Y:S02]  /*31d00*/  MOV R22, R11 ;  /* 0x0000000b00167202 */ /* 0x000fe40000000f00 */
[----:B------:R-:W0:Y:S04]  /*31d10*/  LDSM.16.MT88.4 R8, [R0+0x24180] ;  /* 0x024180000008783b */ /* 0x000e280000004200 */
[----:B0-----:R-:W-:Y:S01]  /*31d20*/  STL.64 [R1+0x2c10], R10 ;  /* 0x002c100a01007387 */ /* 0x001fe20000100a00 */
[----:B------:R-:W-:Y:S02]  /*31d30*/  STL.64 [R1+0x2c08], R8 ;  /* 0x002c080801007387 */ /* 0x000fe40000100a00 */
[----:B------:R-:W-:Y:S02]  /*31d40*/  STL.64 [R1+0x2c00], R14 ;  /* 0x002c000e01007387 */ /* 0x000fe40000100a00 */
[----:B------:R0:W-:Y:S02]  /*31d50*/  STL.64 [R1+0x2bf8], R12 ;  /* 0x002bf80c01007387 */ /* 0x0001e40000100a00 */
[----:B0-----:R-:W2:Y:S01]  /*31d60*/  LDL.LU R12, [R1+0x110] ;  /* 0x00011000010c7983 */ /* 0x001ea20000300800 */
[----:B------:R-:W2:Y:S02]  /*31d70*/  LDL.LU R13, [R1+0x114] ;  /* 0x00011400010d7983 */ /* 0x000ea40000300800 */
[----:B------:R-:W3:Y:S02]  /*31d80*/  LDL.LU R14, [R1+0x118] ;  /* 0x00011800010e7983 */ /* 0x000ee40000300800 */
[----:B------:R-:W3:Y:S02]  /*31d90*/  LDL.LU R15, [R1+0x11c] ;  /* 0x00011c00010f7983 */ /* 0x000ee40000300800 */
[----:B------:R-:W-:Y:S01]  /*31da0*/  IMAD.MOV.U32 R10, RZ, RZ, R23 ;  /* 0x000000ffff0a7224 */ /* 0x000fe200078e0017 */
[----:B------:R-:W-:-:S02]  /*31db0*/  MOV R11, R22 ;  /* 0x00000016000b7202 */ /* 0x000fc40000000f00 */
[----:B------:R-:W-:Y:S02]  /*31dc0*/  MOV R8, R25 ;  /* 0x0000001900087202 */ /* 0x000fe40000000f00 */
[----:B------:R-:W-:Y:S02]  /*31dd0*/  MOV R9, R24 ;  /* 0x0000001800097202 */ /* 0x000fe40000000f00 */
[----:B------:R-:W-:Y:S04]  /*31de0*/  LDSM.16.MT88.4 R24, [R28+0x24180] ;  /* 0x024180001c18783b */ /* 0x000fe80000004200 */
[----:B---3--:R-:W-:Y:S01]  /*31df0*/  STL.64 [R1+0x2c20], R14 ;  /* 0x002c200e01007387 */ /* 0x008fe20000100a00 */
[----:B--2---:R-:W-:Y:S02]  /*31e00*/  STL.64 [R1+0x2c18], R12 ;  /* 0x002c180c01007387 */ /* 0x004fe40000100a00 */
[----:B------:R0:W-:Y:S02]  /*31e10*/  STL.64 [R1+0x2c30], R10 ;  /* 0x002c300a01007387 */ /* 0x0001e40000100a00 */
[----:B------:R1:W-:Y:S02]  /*31e20*/  STL.64 [R1+0x2c28], R8 ;  /* 0x002c280801007387 */ /* 0x0003e40000100a00 */
[----:B0-----:R-:W-:Y:S01]  /*31e30*/  IMAD.MOV.U32 R10, RZ, RZ, R19 ;  /* 0x000000ffff0a7224 */ /* 0x001fe200078e0013 */
[----:B------:R-:W-:-:S02]  /*31e40*/  MOV R11, R18 ;  /* 0x00000012000b7202 */ /* 0x000fc40000000f00 */
[----:B-1----:R-:W-:Y:S02]  /*31e50*/  MOV R8, R21 ;  /* 0x0000001500087202 */ /* 0x002fe40000000f00 */
[----:B------:R-:W-:Y:S02]  /*31e60*/  MOV R9, R20 ;  /* 0x0000001400097202 */ /* 0x000fe40000000f00 */
[----:B------:R-:W-:Y:S04]  /*31e70*/  LDSM.16.MT88.4 R20, [R28+0x24100] ;  /* 0x024100001c14783b */ /* 0x000fe80000004200 */
[----:B------:R0:W-:Y:S01]  /*31e80*/  STL.64 [R1+0x2c50], R10 ;  /* 0x002c500a01007387 */ /* 0x0001e20000100a00 */
[----:B------:R1:W-:Y:S02]  /*31e90*/  STL.64 [R1+0x2c48], R8 ;  /* 0x002c480801007387 */ /* 0x0003e40000100a00 */
[----:B------:R-:W2:Y:S02]  /*31ea0*/  LDL.LU R12, [R1+0x140] ;  /* 0x00014000010c7983 */ /* 0x000ea40000300800 */
[----:B------:R-:W2:Y:S01]  /*31eb0*/  LDL.LU R13, [R1+0x144] ;  /* 0x00014400010d7983 */ /* 0x000ea20000300800 */
[----:B------:R-:W3:Y:S01]  /*31ec0*/  LDL.LU R14, [R1+0x148] ;  /* 0x00014800010e7983 */ /* 0x000ee20000300800 */
[----:B------:R-:W3:Y:S02]  /*31ed0*/  LDL.LU R15, [R1+0x14c] ;  /* 0x00014c00010f7983 */ /* 0x000ee40000300800 */
[----:B0-----:R-:W-:Y:S01]  /*31ee0*/  IMAD.MOV.U32 R10, RZ, RZ, R7 ;  /* 0x000000ffff0a7224 */ /* 0x001fe200078e0007 */
[----:B------:R-:W-:-:S02]  /*31ef0*/  MOV R11, R6 ;  /* 0x00000006000b7202 */ /* 0x000fc40000000f00 */
[----:B-1----:R-:W-:Y:S02]  /*31f00*/  MOV R8, R17 ;  /* 0x0000001100087202 */ /* 0x002fe40000000f00 */
[----:B------:R-:W-:Y:S02]  /*31f10*/  MOV R9, R16 ;  /* 0x0000001000097202 */ /* 0x000fe40000000f00 */
[----:B------:R-:W-:Y:S04]  /*31f20*/  LDSM.16.MT88.4 R16, [R28+0x24080] ;  /* 0x024080001c10783b */ /* 0x000fe80000004200 */
[----:B------:R-:W-:Y:S01]  /*31f30*/  STL.64 [R1+0x2c70], R10 ;  /* 0x002c700a01007387 */ /* 0x000fe20000100a00 */
[----:B------:R-:W-:Y:S02]  /*31f40*/  STL.64 [R1+0x2c68], R8 ;  /* 0x002c680801007387 */ /* 0x000fe40000100a00 */
[----:B------:R-:W0:Y:S01]  /*31f50*/  LDSM.16.MT88.4 R8, [R29+0x26000] ;  /* 0x026000001d08783b */ /* 0x000e220000004200 */
[----:B---3--:R-:W-:Y:S03]  /*31f60*/  STL.64 [R1+0x2c40], R14 ;  /* 0x002c400e01007387 */ /* 0x008fe60000100a00 */
[----:B--2---:R1:W-:Y:S02]  /*31f70*/  STL.64 [R1+0x2c38], R12 ;  /* 0x002c380c01007387 */ /* 0x0043e40000100a00 */
[----:B-1----:R-:W2:Y:S01]  /*31f80*/  LDL.LU R12, [R1+0x150] ;  /* 0x00015000010c7983 */ /* 0x002ea20000300800 */
[----:B------:R-:W2:Y:S02]  /*31f90*/  LDL.LU R13, [R1+0x154] ;  /* 0x00015400010d7983 */ /* 0x000ea40000300800 */
[----:B------:R-:W3:Y:S02]  /*31fa0*/  LDL.LU R14, [R1+0x158] ;  /* 0x00015800010e7983 */ /* 0x000ee40000300800 */
[----:B------:R-:W3:Y:S02]  /*31fb0*/  LDL.LU R15, [R1+0x15c] ;  /* 0x00015c00010f7983 */ /* 0x000ee40000300800 */
[----:B0-----:R-:W-:Y:S01]  /*31fc0*/  IMAD.MOV.U32 R6, RZ, RZ, R10 ;  /* 0x000000ffff067224 */ /* 0x001fe200078e000a */
[----:B------:R-:W-:Y:S01]  /*31fd0*/  MOV R7, R11 ;  /* 0x0000000b00077202 */ /* 0x000fe20000000f00 */
        /* <DEDUP_REMOVED lines=18> */
[----:B------:R-:W-:Y:S01]  /*32100*/  STL.64 [R1+0x2bc0], R26 ;  /* 0x002bc01a01007387 */ /* 0x000fe20000100a00 */
[----:B------:R0:W-:Y:S03]  /*32110*/  STL.64 [R1+0x2bb8], R24 ;  /* 0x002bb81801007387 */ /* 0x0001e60000100a00 */
[----:B0-----:R-:W2:Y:S01]  /*32120*/  LDL.LU R24, [R1+0x80] ;  /* 0x0000800001187983 */ /* 0x001ea20000300800 */
[----:B------:R-:W2:Y:S02]  /*32130*/  LDL.LU R25, [R1+0x84] ;  /* 0x0000840001197983 */ /* 0x000ea40000300800 */
[----:B------:R-:W-:Y:S02]  /*32140*/  STL [R1+0x2b10], R28 ;  /* 0x002b101c01007387 */ /* 0x000fe40000100800 */
[----:B------:R0:W-:Y:S01]  /*32150*/  STL.64 [R1+0x30], R8 ;  /* 0x0000300801007387 */ /* 0x0001e20000100a00 */
[----:B------:R-:W2:Y:S04]  /*32160*/  LDL.LU.64 R10, [R1+0x2c70] ;  /* 0x002c7000010a7983 */ /* 0x000ea80000300a00 */
[----:B0-----:R-:W2:Y:S01]  /*32170*/  LDL.LU.64 R8, [R1+0x2c68] ;  /* 0x002c680001087983 */ /* 0x001ea20000300a00 */
[----:B------:R-:W-:-:S02]  /*32180*/  MOV R26, R3 ;  /* 0x00000003001a7202 */ /* 0x000fc40000000f00 */
[----:B------:R-:W-:Y:S01]  /*32190*/  MOV R27, R2 ;  /* 0x00000002001b7202 */ /* 0x000fe20000000f00 */
        /* <DEDUP_REMOVED lines=9> */
[----:B0-----:R-:W2:Y:S02]  /*32230*/  LDL.LU.64 R8, [R1+0x2c48] ;  /* 0x002c480001087983 */ /* 0x001ea40000300a00 */
        /* <DEDUP_REMOVED lines=25> */
[----:B------:R-:W-:Y:S01]  /*323d0*/  MOV R11, R7 ;  /* 0x00000007000b7202 */ /* 0x000fe20000000f00 */
[----:B------:R-:W2:Y:S01]  /*323e0*/  LDL.LU R6, [R1+0x2bf4] ;  /* 0x002bf40001067983 */ /* 0x000ea20000300800 */
[----:B------:R-:W4:Y:S01]  /*323f0*/  LDL.LU R7, [R1+0x2bf0] ;  /* 0x002bf00001077983 */ /* 0x000f220000300800 */
[-C--:B---3--:R-:W-:Y:S02]  /*32400*/  HMMA.16816.F32.BF16 R12, R12, R4.reuse, R16 ;  /* 0x000000040c0c723c */ /* 0x088fe40000041810 */
[----:B------:R-:W3:Y:S01]  /*32410*/  LDL.LU.64 R18, [R1+0x2be8] ;  /* 0x002be80001127983 */ /* 0x000ee20000300a00 */
[----:B------:R-:W3:Y:S11]  /*32420*/  LDL.LU.64 R16, [R1+0x2be0] ;  /* 0x002be00001107983 */ /* 0x000ef60000300a00 */
[----:B------:R-:W-:Y:S09]  /*32430*/  @!UPT UIADD3 URZ, URZ, URZ, URZ ;  /* 0x0000003f3f3ff290 */ /* 0x000ff2000fffe03f */
[----:B------:R0:W-:Y:S01]  /*32440*/  STL.64 [R1+0x110], R12 ;  /* 0x0001100c01007387 */ /* 0x0001e20000100a00 */
[----:B------:R2:W-:Y:S03]  /*32450*/  STL.64 [R1+0x118], R14 ;  /* 0x0001180e01007387 */ /* 0x0005e60000100a00 */
[----:B0-----:R-:W3:Y:S01]  /*32460*/  LDL.LU R12, [R1+0x40] ;  /* 0x00004000010c7983 */ /* 0x001ee20000300800 */
[----:B------:R-:W3:Y:S01]  /*32470*/  LDL.LU R13, [R1+0x44] ;  /* 0x00004400010d7983 */ /* 0x000ee20000300800 */
[----:B--2---:R-:W-:Y:S01]  /*32480*/  MOV R14, R6 ;  /* 0x00000006000e7202 */ /* 0x004fe20000000f00 */
[----:B----4-:R-:W-:Y:S01]  /*32490*/  IMAD.MOV.U32 R15, RZ, RZ, R7 ;  /* 0x000000ffff0f7224 */ /* 0x010fe200078e0007 */
[----:B------:R-:W2:Y:S01]  /*324a0*/  LDL.LU R6, [R1+0x2bdc] ;  /* 0x002bdc0001067983 */ /* 0x000ea20000300800 */
[----:B------:R-:W2:Y:S01]  /*324b0*/  LDL.LU R7, [R1+0x2bd8] ;  /* 0x002bd80001077983 */ /* 0x000ea20000300800 */
[-C--:B---3--:R-:W-:Y:S02]  /*324c0*/  HMMA.16816.F32.BF16 R16, R16, R4.reuse, R20 ;  /* 0x000000041010723c */ /* 0x088fe40000041814 */
[----:B------:R-:W3:Y:S01]  /*324d0*/  LDL.LU.64 R22, [R1+0x2bd0] ;  /* 0x002bd00001167983 */ /* 0x000ee20000300a00 */
[----:B------:R-:W3:Y:S11]  /*324e0*/  LDL.LU.64 R20, [R1+0x2bc8] ;  /* 0x002bc80001147983 */ /* 0x000ef60000300a00 */
[----:B------:R-:W-:Y:S09]  /*324f0*/  @!UPT UIADD3 URZ, URZ, URZ, URZ ;  /* 0x0000003f3f3ff290 */ /* 0x000ff2000fffe03f */
[----:B------:R0:W-:Y:S01]  /*32500*/  STL.64 [R1+0xf0], R16 ;  /* 0x0000f01001007387 */ /* 0x0001e20000100a00 */
[----:B------:R1:W-:Y:S03]  /*32510*/  STL.64 [R1+0xf8], R18 ;  /* 0x0000f81201007387 */ /* 0x0003e60000100a00 */
[----:B0-----:R-:W4:Y:S01]  /*32520*/  LDL.LU R16, [R1+0x70] ;  /* 0x0000700001107983 */ /* 0x001f220000300800 */
[----:B------:R-:W4:Y:S02]  /*32530*/  LDL.LU R17, [R1+0x74] ;  /* 0x0000740001117983 */ /* 0x000f240000300800 */
[----:B-1----:R-:W4:Y:S02]  /*32540*/  LDL.LU R18, [R1+0x78] ;  /* 0x0000780001127983 */ /* 0x002f240000300800 */
[----:B------:R-:W4:Y:S01]  /*32550*/  LDL.LU R19, [R1+0x7c] ;  /* 0x00007c0001137983 */ /* 0x000f220000300800 */
[----:B---3--:R-:W-:Y:S01]  /*32560*/  HMMA.16816.F32.BF16 R20, R20, R4, R24 ;  /* 0x000000041414723c */ /* 0x008fe20000041818 */
[----:B------:R-:W4:Y:S01]  /*32570*/  LDL.LU.64 R26, [R1+0x2bc0] ;  /* 0x002bc000011a7983 */ /* 0x000f220000300a00 */
[----:B------:R-:W4:Y:S06]  /*32580*/  LDL.LU.64 R24, [R1+0x2bb8] ;  /* 0x002bb80001187983 */ /* 0x000f2c0000300a00 */
[----:B--2---:R-:W-:Y:S11]  /*32590*/  HMMA.16816.F32.BF16 R8, R8, R6, R12 ;  /* 0x000000060808723c */ /* 0x004ff6000004180c */
[----:B------:R-:W-:Y:S04]  /*325a0*/  @!UPT UIADD3 URZ, URZ, URZ, URZ ;  /* 0x0000003f3f3ff290 */ /* 0x000fe8000fffe03f */
[----:B------:R-:W-:Y:S01]  /*325b0*/  STL.64 [R1+0xd0], R20 ;  /* 0x0000d01401007387 */ /* 0x000fe20000100a00 */
[----:B------:R-:W-:Y:S01]  /*325c0*/  STL.64 [R1+0xd8], R22 ;  /* 0x0000d81601007387 */ /* 0x000fe20000100a00 */
[----:B----4-:R-:W-:Y:S07]  /*325d0*/  HMMA.16816.F32.BF16 R16, R24, R4, R16 ;  /* 0x000000041810723c */ /* 0x010fee0000041810 */
[----:B------:R-:W-:Y:S02]  /*325e0*/  MOV R4, R8 ;  /* 0x0000000800047202 */ /* 0x000fe40000000f00 */
[----:B------:R-:W-:Y:S11]  /*325f0*/  MOV R5, R9 ;  /* 0x0000000900057202 */ /* 0x000ff60000000f00 */
[----:B------:R-:W-:Y:S03]  /*32600*/  @!UPT UIADD3 URZ, URZ, URZ, URZ ;  /* 0x0000003f3f3ff290 */ /* 0x000fe6000fffe03f */
[----:B------:R-:W-:Y:S01]  /*32610*/  STL.64 [R1+0xb0], R16 ;  /* 0x0000b01001007387 */ /* 0x000fe20000100a00 */
[----:B------:R-:W-:Y:S02]  /*32620*/  STL.64 [R1+0xb8], R18 ;  /* 0x0000b81201007387 */ /* 0x000fe40000100a00 */
[----:B------:R-:W-:Y:S02]  /*32630*/  STL.64 [R1+0x88], R10 ;  /* 0x0000880a01007387 */ /* 0x000fe40000100a00 */
[----:B------:R-:W0:Y:S04]  /*32640*/  LDSM.16.MT88.4 R8, [R29+0x26080] ;  /* 0x026080001d08783b */ /* 0x000e280000004200 */
[----:B------:R1:W-:Y:S01]  /*32650*/  STL [R1+0x2a7c], R5 ;  /* 0x002a7c0501007387 */ /* 0x0003e20000100800 */
        /* <DEDUP_REMOVED lines=97> */
[----:B------:R-:W-:Y:S01]  /*32c70*/  MOV R5, R10 ;  /* 0x0000000a00057202 */ /* 0x000fe20000000f00 */
[----:B------:R-:W-:Y:S02]  /*32c80*/  IMAD.MOV.U32 R4, RZ, RZ, R11 ;  /* 0x000000ffff047224 */ /* 0x000fe400078e000b */
        /* <DEDUP_REMOVED lines=38> */
[-C--:B---3--:R-:W-:Y:S01]  /*32ef0*/  HMMA.16816.F32.BF16 R12, R12, R6.reuse, R16 ;  /* 0x000000060c0c723c */ /* 0x088fe20000041810 */
[----:B------:R-:W4:Y:S01]  /*32f00*/  LDL.LU.64 R18, [R1+0x2b20] ;  /* 0x002b200001127983 */ /* 0x000f220000300a00 */
[----:B------:R-:W4:Y:S11]  /*32f10*/  LDL.LU.64 R16, [R1+0x2b18] ;  /* 0x002b180001107983 */ /* 0x000f360000300a00 */
[----:B------:R-:W-:Y:S10]  /*32f20*/  @!UPT UIADD3 URZ, URZ, URZ, URZ ;  /* 0x0000003f3f3ff290 */ /* 0x000ff4000fffe03f */
[----:B------:R0:W-:Y:S01]  /*32f30*/  STL.64 [R1+0xe0], R12 ;  /* 0x0000e00c01007387 */ /* 0x0001e20000100a00 */
[----:B------:R1:W-:Y:S03]  /*32f40*/  STL.64 [R1+0xe8], R14 ;  /* 0x0000e80e01007387 */ /* 0x0003e60000100a00 */
[----:B0-----:R-:W3:Y:S01]  /*32f50*/  LDL.LU R12, [R1+0x60] ;  /* 0x00006000010c7983 */ /* 0x001ee20000300800 */
[----:B------:R-:W-:Y:S02]  /*32f60*/  MOV R13, R28 ;  /* 0x0000001c000d7202 */ /* 0x000fe40000000f00 */
[----:B------:R-:W2:Y:S01]  /*32f70*/  LDL.LU R28, [R1+0x2b10] ;  /* 0x002b1000011c7983 */ /* 0x000ea20000300800 */
[----:B----4-:R-:W-:Y:S01]  /*32f80*/  HMMA.16816.F32.BF16 R16, R16, R6, R20 ;  /* 0x000000061010723c */ /* 0x010fe20000041814 */
[----:B------:R-:W3:Y:S01]  /*32f90*/  LDL.LU.64 R22, [R1+0x2b08] ;  /* 0x002b080001167983 */ /* 0x000ee20000300a00 */
[----:B------:R-:W3:Y:S01]  /*32fa0*/  LDL.LU.64 R20, [R1+0x2b00] ;  /* 0x002b000001147983 */ /* 0x000ee20000300a00 */
[----:B-1----:R-:W-:-:S02]  /*32fb0*/  MOV R14, R3 ;  /* 0x00000003000e7202 */ /* 0x002fc40000000f00 */
[----:B------:R-:W-:Y:S11]  /*32fc0*/  MOV R15, R2 ;  /* 0x00000002000f7202 */ /* 0x000ff60000000f00 */
[----:B------:R-:W-:Y:S07]  /*32fd0*/  @!UPT UIADD3 URZ, URZ, URZ, URZ ;  /* 0x0000003f3f3ff290 */ /* 0x000fee000fffe03f */
[----:B------:R-:W-:Y:S01]  /*32fe0*/  STL.64 [R1+0xc0], R16 ;  /* 0x0000c01001007387 */ /* 0x000fe20000100a00 */
[----:B------:R-:W-:Y:S03]  /*32ff0*/  STL.64 [R1+0xc8], R18 ;  /* 0x0000c81201007387 */ /* 0x000fe60000100a00 */
        /* <DEDUP_REMOVED lines=9> */
[----:B------:R-:W-:Y:S01]  /*33090*/  STL [R1+0x2a60], R2 ;  /* 0x002a600201007387 */ /* 0x000fe20000100800 */
[----:B------:R1:W-:Y:S01]  /*330a0*/  STL [R1+0x2a48], R3 ;  /* 0x002a480301007387 */ /* 0x0003e20000100800 */
[----:B0-----:R-:W-:-:S02]  /*330b0*/  MOV R5, R8 ;  /* 0x0000000800057202 */ /* 0x001fc40000000f00 */
[----:B------:R-:W-:Y:S01]  /*330c0*/  MOV R4, R9 ;  /* 0x0000000900047202 */ /* 0x000fe20000000f00 */
[----:B-1----:R-:W-:Y:S01]  /*330d0*/  IMAD.MOV.U32 R3, RZ, RZ, R10 ;  /* 0x000000ffff037224 */ /* 0x002fe200078e000a */
[----:B------:R-:W-:Y:S02]  /*330e0*/  MOV R2, R11 ;  /* 0x0000000b00027202 */ /* 0x000fe40000000f00 */
[----:B------:R-:W0:Y:S10]  /*330f0*/  LDSM.16.MT88.4 R8, [R0+0x26180] ;  /* 0x026180000008783b */ /* 0x000e340000004200 */
[----:B------:R-:W-:Y:S01]  /*33100*/  STL.64 [R1+0x70], R12 ;  /* 0x0000700c01007387 */ /* 0x000fe20000100a00 */
[----:B------:R0:W-:Y:S02]  /*33110*/  STL.64 [R1+0x78], R14 ;  /* 0x0000780e01007387 */ /* 0x0001e40000100a00 */
[----:B0-----:R-:W-:-:S02]  /*33120*/  MOV R15, R8 ;  /* 0x00000008000f7202 */ /* 0x001fc40000000f00 */
[----:B------:R-:W-:Y:S01]  /*33130*/  MOV R14, R9 ;  /* 0x00000009000e7202 */ /* 0x000fe20000000f00 */
[----:B------:R-:W-:Y:S01]  /*33140*/  IMAD.MOV.U32 R13, RZ, RZ, R10 ;  /* 0x000000ffff0d7224 */ /* 0x000fe200078e000a */
[----:B------:R-:W-:Y:S02]  /*33150*/  MOV R12, R11 ;  /* 0x0000000b000c7202 */ /* 0x000fe40000000f00 */
[----:B------:R-:W0:Y:S04]  /*33160*/  LDSM.16.MT88.4 R8, [R28+0x26000] ;  /* 0x026000001c08783b */ /* 0x000e280000004200 */
[----:B------:R-:W-:Y:S04]  /*33170*/  STL [R1+0x2a98], R0 ;  /* 0x002a980001007387 */ /* 0x000fe80000100800 */
[----:B0-----:R0:W-:Y:S01]  /*33180*/  STL.64 [R1+0x2ab8], R10 ;  /* 0x002ab80a01007387 */ /* 0x0011e20000100a00 */
[----:B------:R1:W-:Y:S02]  /*33190*/  STL.64 [R1+0x2ab0], R8 ;  /* 0x002ab00801007387 */ /* 0x0003e40000100a00 */
[----:B0-----:R-:W-:Y:S01]  /*331a0*/  IMAD.MOV.U32 R10, RZ, RZ, R13 ;  /* 0x000000ffff0a7224 */ /* 0x001fe200078e000d */
[----:B-1----:R-:W-:-:S02]  /*331b0*/  MOV R8, R15 ;  /* 0x0000000f00087202 */ /* 0x002fc40000000f00 */
[----:B------:R-:W-:Y:S02]  /*331c0*/  MOV R9, R14 ;  /* 0x0000000e00097202 */ /* 0x000fe40000000f00 */
[----:B------:R-:W-:Y:S02]  /*331d0*/  MOV R11, R12 ;  /* 0x0000000c000b7202 */ /* 0x000fe40000000f00 */
[----:B------:R-:W0:Y:S04]  /*331e0*/  LDSM.16.MT88.4 R12, [R28+0x26080] ;  /* 0x026080001c0c783b */ /* 0x000e280000004200 */
[----:B------:R-:W-:Y:S01]  /*331f0*/  STL.64 [R1+0x2ad8], R10 ;  /* 0x002ad80a01007387 */ /* 0x000fe20000100a00 */
[----:B------:R-:W-:Y:S03]  /*33200*/  STL.64 [R1+0x2ad0], R8 ;  /* 0x002ad00801007387 */ /* 0x000fe60000100a00 */
        /* <DEDUP_REMOVED lines=11> */
[----:B------:R-:W-:Y:S01]  /*332c0*/  MOV R9, R4 ;  /* 0x0000000400097202 */ /* 0x000fe20000000f00 */
[----:B------:R-:W4:Y:S01]  /*332d0*/  LDL R5, [R1+0xa90] ;  /* 0x000a900001057983 */ /* 0x000f220000100800 */
[----:B------:R-:W-:Y:S03]  /*332e0*/  STL.64 [R1+0x2af8], R10 ;  /* 0x002af80a01007387 */ /* 0x000fe60000100a00 */
[----:B------:R-:W-:Y:S02]  /*332f0*/  STL.64 [R1+0x2af0], R8 ;  /* 0x002af00801007387 */ /* 0x000fe40000100a00 */
[----:B------:R-:W0:Y:S02]  /*33300*/  LDSM.16.MT88.4 R8, [R29+0x28000] ;  /* 0x028000001d08783b */ /* 0x000e240000004200 */
[----:B---3--:R-:W-:Y:S02]  /*33310*/  STL.64 [R1+0x2ac8], R18 ;  /* 0x002ac81201007387 */ /* 0x008fe40000100a00 */
[----:B--2---:R1:W-:Y:S02]  /*33320*/  STL.64 [R1+0x2ac0], R16 ;  /* 0x002ac01001007387 */ /* 0x0043e40000100a00 */
[----:B----4-:R-:W2:Y:S04]  /*33330*/  LDSM.16.M88.4 R24, [R5+0x40280] ;  /* 0x040280000518783b */ /* 0x010ea80000000200 */
[----:B-1----:R-:W3:Y:S01]  /*33340*/  LDL.LU R16, [R1+0x140] ;  /* 0x0001400001107983 */ /* 0x002ee20000300800 */
[----:B------:R-:W3:Y:S02]  /*33350*/  LDL.LU R17, [R1+0x144] ;  /* 0x0001440001117983 */ /* 0x000ee40000300800 */
[----:B------:R-:W4:Y:S02]  /*33360*/  LDL.LU R18, [R1+0x148] ;  /* 0x0001480001127983 */ /* 0x000f240000300800 */
[----:B------:R-:W4:Y:S02]  /*33370*/  LDL.LU R19, [R1+0x14c] ;  /* 0x00014c0001137983 */ /* 0x000f240000300800 */
[----:B----4-:R-:W-:Y:S01]  /*33380*/  STL.64 [R1+0x2ae8], R18 ;  /* 0x002ae81201007387 */ /* 0x010fe20000100a00 */
[----:B---3--:R1:W-:Y:S03]  /*33390*/  STL.64 [R1+0x2ae0], R16 ;  /* 0x002ae01001007387 */ /* 0x0083e60000100a00 */
[----:B-1----:R-:W3:Y:S01]  /*333a0*/  LDL.LU R16, [R1+0x150] ;  /* 0x0001500001107983 */ /* 0x002ee20000300800 */
[----:B------:R-:W3:Y:S02]  /*333b0*/  LDL.LU R17, [R1+0x154] ;  /* 0x0001540001117983 */ /* 0x000ee40000300800 */
[----:B------:R-:W3:Y:S02]  /*333c0*/  LDL.LU R18, [R1+0x158] ;  /* 0x0001580001127983 */ /* 0x000ee40000300800 */
[----:B------:R-:W3:Y:S01]  /*333d0*/  LDL.LU R19, [R1+0x15c] ;  /* 0x00015c0001137983 */ /* 0x000ee20000300800 */
[----:B------:R-:W4:Y:S01]  /*333e0*/  LDL.LU R12, [R1+0x110] ;  /* 0x00011000010c7983 */ /* 0x000f220000300800 */
[----:B------:R-:W4:Y:S02]  /*333f0*/  LDL.LU R13, [R1+0x114] ;  /* 0x00011400010d7983 */ /* 0x000f240000300800 */
[----:B------:R-:W4:Y:S02]  /*33400*/  LDL.LU R14, [R1+0x118] ;  /* 0x00011800010e7983 */ /* 0x000f240000300800 */
[----:B------:R-:W4:Y:S01]  /*33410*/  LDL.LU R15, [R1+0x11c] ;  /* 0x00011c00010f7983 */ /* 0x000f220000300800 */
[----:B------:R-:W-:Y:S01]  /*33420*/  STL.64 [R1+0x2a70], R22 ;  /* 0x002a701601007387 */ /* 0x000fe20000100a00 */
[----:B------:R1:W-:Y:S03]  /*33430*/  STL.64 [R1+0x2a68], R20 ;  /* 0x002a681401007387 */ /* 0x0003e60000100a00 */
[----:B-1----:R-:W2:Y:S01]  /*33440*/  LDL.LU R20, [R1+0xd0] ;  /* 0x0000d00001147983 */ /* 0x002ea20000300800 */
[----:B0-----:R-:W-:-:S02]  /*33450*/  MOV R2, R10 ;  /* 0x0000000a00027202 */ /* 0x001fc40000000f00 */
[----:B------:R-:W-:Y:S01]  /*33460*/  MOV R3, R11 ;  /* 0x0000000b00037202 */ /* 0x000fe20000000f00 */
[----:B--2---:R-:W-:Y:S01]  /*33470*/  STL [R1+0x2a9c], R20 ;  /* 0x002a9c1401007387 */ /* 0x004fe20000100800 */
[----:B------:R-:W2:Y:S02]  /*33480*/  LDL.LU R21, [R1+0xd4] ;  /* 0x0000d40001157983 */ /* 0x000ea40000300800 */
[----:B------:R-:W2:Y:S02]  /*33490*/  LDL.LU R22, [R1+0xd8] ;  /* 0x0000d80001167983 */ /* 0x000ea40000300800 */
[----:B------:R-:W2:Y:S01]  /*334a0*/  LDL.LU R23, [R1+0xdc] ;  /* 0x0000dc0001177983 */ /* 0x000ea20000300800 */
[----:B------:R-:W-:Y:S01]  /*334b0*/  STL [R1+0x29b0], R28 ;  /* 0x0029b01c01007387 */ /* 0x000fe20000100800 */
[----:B------:R-:W-:Y:S02]  /*334c0*/  STL.64 [R1+0x30], R8 ;  /* 0x0000300801007387 */ /* 0x000fe40000100a00 */
[----:B------:R-:W0:Y:S04]  /*334d0*/  LDSM.16.MT88.4 R8, [R29+0x28080] ;  /* 0x028080001d08783b */ /* 0x000e280000004200 */
[----:B------:R-:W-:Y:S01]  /*334e0*/  STL [R1+0x2934], R26 ;  /* 0x0029341a01007387 */ /* 0x000fe20000100800 */
[----:B------:R-:W-:Y:S01]  /*334f0*/  STL [R1+0x2930], R27 ;  /* 0x0029301b01007387 */ /* 0x000fe20000100800 */
[----:B0-----:R-:W-:-:S02]  /*33500*/  MOV R5, R10 ;  /* 0x0000000a00057202 */ /* 0x001fc40000000f00 */
[----:B------:R-:W-:Y:S01]  /*33510*/  MOV R4, R11 ;  /* 0x0000000b00047202 */ /* 0x000fe20000000f00 */
[----:B------:R-:W-:Y:S01]  /*33520*/  IMAD.MOV.U32 R20, RZ, RZ, R8 ;  /* 0x000000ffff147224 */ /* 0x000fe200078e0008 */
[----:B------:R-:W-:Y:S01]  /*33530*/  MOV R0, R9 ;  /* 0x0000000900007202 */ /* 0x000fe20000000f00 */
[----:B------:R-:W3:Y:S01]  /*33540*/  LDL.LU.64 R10, [R1+0x2af8] ;  /* 0x002af800010a7983 */ /* 0x000ee20000300a00 */
[----:B------:R-:W3:Y:S02]  /*33550*/  LDL.LU.64 R8, [R1+0x2af0] ;  /* 0x002af00001087983 */ /* 0x000ee40000300a00 */
[-C--:B---3--:R-:W-:Y:S01]  /*33560*/  HMMA.16816.F32.BF16 R8, R8, R6.reuse, R16 ;  /* 0x000000060808723c */ /* 0x088fe20000041810 */
[----:B------:R-:W3:Y:S01]  /*33570*/  LDL.LU.64 R18, [R1+0x2ae8] ;  /* 0x002ae80001127983 */ /* 0x000ee20000300a00 */
[----:B------:R-:W3:Y:S11]  /*33580*/  LDL.LU.64 R16, [R1+0x2ae0] ;  /* 0x002ae00001107983 */ /* 0x000ef60000300a00 */
[----:B------:R-:W-:Y:S10]  /*33590*/  @!UPT UIADD3 URZ, URZ, URZ, URZ ;  /* 0x0000003f3f3ff290 */ /* 0x000ff4000fffe03f */
[----:B------:R-:W-:Y:S01]  /*335a0*/  STL.64 [R1+0x60], R8 ;  /* 0x0000600801007387 */ /* 0x000fe20000100a00 */
[----:B------:R0:W-:Y:S02]  /*335b0*/  STL [R1+0x68], R10 ;  /* 0x0000680a01007387 */ /* 0x0001e40000100800 */
[----:B------:R-:W-:Y:S02]  /*335c0*/  IMAD.MOV.U32 R28, RZ, RZ, R11 ;  /* 0x000000ffff1c7224 */ /* 0x000fe400078e000b */
[----:B0-----:R-:W3:Y:S01]  /*335d0*/  LDL.LU.64 R10, [R1+0x2ad8] ;  /* 0x002ad800010a7983 */ /* 0x001ee20000300a00 */
[----:B------:R-:W3:Y:S02]  /*335e0*/  LDL.LU.64 R8, [R1+0x2ad0] ;  /* 0x002ad00001087983 */ /* 0x000ee40000300a00 */
[-C--:B---3--:R-:W-:Y:S01]  /*335f0*/  HMMA.16816.F32.BF16 R8, R8, R6.reuse, R16 ;  /* 0x000000060808723c */ /* 0x088fe20000041810 */
[----:B------:R-:W3:Y:S01]  /*33600*/  LDL.LU.64 R18, [R1+0x2ac8] ;  /* 0x002ac80001127983 */ /* 0x000ee20000300a00 */
[----:B------:R-:W3:Y:S11]  /*33610*/  LDL.LU.64 R16, [R1+0x2ac0] ;  /* 0x002ac00001107983 */ /* 0x000ef60000300a00 */
[----:B------:R-:W-:Y:S10]  /*33620*/  @!UPT UIADD3 URZ, URZ, URZ, URZ ;  /* 0x0000003f3f3ff290 */ /* 0x000ff4000fffe03f */
[----:B------:R0:W-:Y:S01]  /*33630*/  STL.64 [R1+0x150], R8 ;  /* 0x0001500801007387 */ /* 0x0001e20000100a00 */
[----:B------:R-:W-:Y:S02]  /*33640*/  MOV R27, R10 ;  /* 0x0000000a001b7202 */ /* 0x000fe40000000f00 */
[----:B------:R-:W-:Y:S02]  /*33650*/  MOV R26, R11 ;  /* 0x0000000b001a7202 */ /* 0x000fe40000000f00 */
[----:B------:R-:W4:Y:S04]  /*33660*/  LDL.LU.64 R10, [R1+0x2ab8] ;  /* 0x002ab800010a7983 */ /* 0x000f280000300a00 */
[----:B0-----:R-:W4:Y:S01]  /*33670*/  LDL.LU.64 R8, [R1+0x2ab0] ;  /* 0x002ab00001087983 */ /* 0x001f220000300a00 */
[----:B------:R-:W-:Y:S02]  /*33680*/  STL.64 [R1+0x2a58], R26 ;  /* 0x002a581a01007387 */ /* 0x000fe40000100a00 */
[----:B------:R0:W-:Y:S02]  /*33690*/  STL.64 [R1+0x2a50], R24 ;  /* 0x002a501801007387 */ /* 0x0001e40000100a00 */
[----:B0-----:R-:W2:Y:S01]  /*336a0*/  LDL.LU R24, [R1+0xb0] ;  /* 0x0000b00001187983 */ /* 0x001ea20000300800 */
[----:B------:R-:W2:Y:S02]  /*336b0*/  LDL.LU R25, [R1+0xb4] ;  /* 0x0000b40001197983 */ /* 0x000ea40000300800 */
[----:B------:R-:W2:Y:S02]  /*336c0*/  LDL.LU R26, [R1+0xb8] ;  /* 0x0000b800011a7983 */ /* 0x000ea40000300800 */
[----:B------:R-:W2:Y:S01]  /*336d0*/  LDL.LU R27, [R1+0xbc] ;  /* 0x0000bc00011b7983 */ /* 0x000ea20000300800 */
[-C--:B----4-:R-:W-:Y:S01]  /*336e0*/  HMMA.16816.F32.BF16 R8, R8, R6.reuse, R12 ;  /* 0x000000060808723c */ /* 0x090fe2000004180c */
        /* <DEDUP_REMOVED lines=8> */
[----:B------:R-:W4:Y:S01]  /*33770*/  LDL.LU R0, [R1+0x2a98] ;  /* 0x002a980001007983 */ /* 0x000f220000300800 */
        /* <DEDUP_REMOVED lines=22> */
[----:B0-----:R-:W2:Y:S01]  /*338e0*/  LDL.LU R16, [R1+0x30] ;  /* 0x0000300001107983 */ /* 0x001ea20000300800 */
[----:B------:R-:W2:Y:S01]  /*338f0*/  LDL.LU R17, [R1+0x34] ;  /* 0x0000340001117983 */ /* 0x000ea20000300800 */
[----:B-1----:R-:W-:Y:S02]  /*33900*/  MOV R18, R2 ;  /* 0x0000000200127202 */ /* 0x002fe40000000f00 */
[----:B------:R-:W4:Y:S01]  /*33910*/  LDL.LU R2, [R1+0x2a60] ;  /* 0x002a600001027983 */ /* 0x000f220000300800 */
[----:B---3--:R-:W-:Y:S03]  /*33920*/  HMMA.16816.F32.BF16 R20, R20, R6, R24 ;  /* 0x000000061414723c */ /* 0x008fe60000041818 */
[----:B------:R-:W3:Y:S01]  /*33930*/  LDL.LU.64 R26, [R1+0x2a58] ;  /* 0x002a5800011a7983 */ /* 0x000ee20000300a00 */
[----:B------:R-:W2:Y:S11]  /*33940*/  LDL.LU.64 R24, [R1+0x2a50] ;  /* 0x002a500001187983 */ /* 0x000eb60000300a00 */
[----:B------:R-:W-:Y:S08]  /*33950*/  @!UPT UIADD3 URZ, URZ, URZ, URZ ;  /* 0x0000003f3f3ff290 */ /* 0x000ff0000fffe03f */
[----:B------:R-:W-:Y:S01]  /*33960*/  STL.64 [R1+0xd0], R20 ;  /* 0x0000d01401007387 */ /* 0x000fe20000100a00 */
[----:B------:R-:W-:Y:S02]  /*33970*/  STL.64 [R1+0xd8], R22 ;  /* 0x0000d81601007387 */ /* 0x000fe40000100a00 */
[----:B------:R-:W2:Y:S02]  /*33980*/  LDL.LU R6, [R1+0x88] ;  /* 0x0000880001067983 */ /* 0x000ea40000300800 */
        /* <DEDUP_REMOVED lines=10> */
[----:B------:R-:W-:Y:S01]  /*33a30*/  STL.64 [R1+0xb0], R16 ;  /* 0x0000b01001007387 */ /* 0x000fe20000100a00 */
[----:B------:R-:W-:Y:S05]  /*33a40*/  STL.64 [R1+0xb8], R18 ;  /* 0x0000b81201007387 */ /* 0x000fea0000100a00 */
[----:B------:R-:W-:Y:S02]  /*33a50*/  STL.64 [R1+0x90], R8 ;  /* 0x0000900801007387 */ /* 0x000fe40000100a00 */
        /* <DEDUP_REMOVED lines=19> */
[----:B0-----:R-:W-:Y:S01]  /*33b90*/  MOV R6, R9 ;  /* 0x0000000900067202 */ /* 0x001fe20000000f00 */
[----:B-1----:R-:W-:Y:S01]  /*33ba0*/  IMAD.MOV.U32 R5, RZ, RZ, R10 ;  /* 0x000000ffff057224 */ /* 0x002fe200078e000a */
[----:B------:R-:W-:-:S02]  /*33bb0*/  MOV R7, R8 ;  /* 0x0000000800077202 */ /* 0x000fc40000000f00 */
[----:B------:R-:W0:Y:S01]  /*33bc0*/  LDSM.16.MT88.4 R8, [R11+0x28180] ;  /* 0x028180000b08783b */ /* 0x000e220000004200 */
[----:B------:R-:W-:Y:S02]  /*33bd0*/  MOV R4, R3 ;  /* 0x0000000300047202 */ /* 0x000fe40000000f00 */
[----:B------:R-:W2:Y:S02]  /*33be0*/  LDL.LU R3, [R1+0x2a48] ;  /* 0x002a480001037983 */ /* 0x000ea40000300800 */
[----:B------:R1:W-:Y:S01]  /*33bf0*/  STL.64 [R1+0x29f0], R6 ;  /* 0x0029f00601007387 */ /* 0x0003e20000100a00 */
[----:B------:R3:W-:Y:S01]  /*33c00*/  STL.64 [R1+0x29e8], R4 ;  /* 0x0029e80401007387 */ /* 0x0007e20000100a00 */
[----:B-1----:R-:W-:Y:S02]  /*33c10*/  MOV R6, R21 ;  /* 0x0000001500067202 */ /* 0x002fe40000000f00 */
[----:B------:R-:W-:Y:S02]  /*33c20*/  MOV R7, R20 ;  /* 0x0000001400077202 */ /* 0x000fe40000000f00 */
[----:B---3--:R-:W-:Y:S01]  /*33c30*/  MOV R4, R23 ;  /* 0x0000001700047202 */ /* 0x008fe20000000f00 */
[----:B------:R-:W-:-:S02]  /*33c40*/  IMAD.MOV.U32 R5, RZ, RZ, R22 ;  /* 0x000000ffff057224 */ /* 0x000fc400078e0016 */
[----:B------:R-:W-:Y:S03]  /*33c50*/  STL.64 [R1+0x2a10], R6 ;  /* 0x002a100601007387 */ /* 0x000fe60000100a00 */
[----:B------:R-:W-:Y:S01]  /*33c60*/  STL.64 [R1+0x2a08], R4 ;  /* 0x002a080401007387 */ /* 0x000fe20000100a00 */
[----:B------:R-:W-:Y:S04]  /*33c70*/  LDSM.16.MT88.4 R20, [R0+0x28100] ;  /* 0x028100000014783b */ /* 0x000fe80000004200 */
[----:B0-----:R-:W-:Y:S01]  /*33c80*/  STL.64 [R1+0x29c0], R10 ;  /* 0x0029c00a01007387 */ /* 0x001fe20000100a00 */
[----:B------:R0:W-:Y:S03]  /*33c90*/  STL.64 [R1+0x29b8], R8 ;  /* 0x0029b80801007387 */ /* 0x0001e60000100a00 */
[----:B0-----:R-:W3:Y:S01]  /*33ca0*/  LDL.LU R8, [R1+0xe0] ;  /* 0x0000e00001087983 */ /* 0x001ee20000300800 */
[----:B------:R-:W3:Y:S02]  /*33cb0*/  LDL.LU R9, [R1+0xe4] ;  /* 0x0000e40001097983 */ /* 0x000ee40000300800 */
[----:B------:R-:W2:Y:S02]  /*33cc0*/  LDL.LU R10, [R1+0xe8] ;  /* 0x0000e800010a7983 */ /* 0x000ea40000300800 */
[----:B------:R-:W2:Y:S01]  /*33cd0*/  LDL.LU R11, [R1+0xec] ;  /* 0x0000ec00010b7983 */ /* 0x000ea20000300800 */
[----:B------:R-:W-:-:S02]  /*33ce0*/  MOV R6, R17 ;  /* 0x0000001100067202 */ /* 0x000fc40000000f00 */
[----:B------:R-:W-:Y:S02]  /*33cf0*/  MOV R7, R16 ;  /* 0x0000001000077202 */ /* 0x000fe40000000f00 */
[----:B------:R-:W-:Y:S01]  /*33d00*/  MOV R4, R19 ;  /* 0x0000001300047202 */ /* 0x000fe20000000f00 */
[----:B------:R-:W-:Y:S02]  /*33d10*/  IMAD.MOV.U32 R5, RZ, RZ, R18 ;  /* 0x000000ffff057224 */ /* 0x000fe400078e0012 */
[----:B------:R-:W-:Y:S04]  /*33d20*/  LDSM.16.MT88.4 R16, [R0+0x28080] ;  /* 0x028080000010783b */ /* 0x000fe80000004200 */
[----:B------:R-:W-:Y:S01]  /*33d30*/  STL.64 [R1+0x2a30], R6 ;  /* 0x002a300601007387 */ /* 0x000fe20000100a00 */
[----:B------:R-:W-:Y:S03]  /*33d40*/  STL.64 [R1+0x2a28], R4 ;  /* 0x002a280401007387 */ /* 0x000fe60000100a00 */
[----:B--2---:R-:W-:Y:S01]  /*33d50*/  STL.64 [R1+0x29e0], R10 ;  /* 0x0029e00a01007387 */ /* 0x004fe20000100a00 */
[----:B---3--:R0:W-:Y:S03]  /*33d60*/  STL.64 [R1+0x29d8], R8 ;  /* 0x0029d80801007387 */ /* 0x0081e60000100a00 */
        /* <DEDUP_REMOVED lines=17> */
[----:B------:R-:W-:Y:S01]  /*33e80*/  IMAD.MOV.U32 R5, RZ, RZ, R14 ;  /* 0x000000ffff057224 */ /* 0x000fe200078e000e */
[----:B------:R-:W-:-:S02]  /*33e90*/  MOV R6, R13 ;  /* 0x0000000d00067202 */ /* 0x000fc40000000f00 */
        /* <DEDUP_REMOVED lines=16> */
[----:B0-----:R-:W3:Y:S01]  /*33fa0*/  LDL.LU R16, [R1+0xa0] ;  /* 0x0000a00001107983 */ /* 0x001ee20000300800 */
[----:B------:R-:W3:Y:S01]  /*33fb0*/  LDL.LU R17, [R1+0xa4] ;  /* 0x0000a40001117983 */ /* 0x000ee20000300800 */
[----:B------:R-:W-:Y:S01]  /*33fc0*/  MOV R18, R3 ;  /* 0x0000000300127202 */ /* 0x000fe20000000f00 */
[----:B----4-:R-:W-:Y:S01]  /*33fd0*/  IMAD.MOV.U32 R19, RZ, RZ, R2 ;  /* 0x000000ffff137224 */ /* 0x010fe200078e0002 */
[-C--:B--2---:R-:W-:Y:S01]  /*33fe0*/  HMMA.16816.F32.BF16 R4, R4, R24.reuse, R8 ;  /* 0x000000180404723c */ /* 0x084fe20000041808 */
        /* <DEDUP_REMOVED lines=44> */
[----:B------:R-:W4:Y:S01]  /*342b0*/  LDL.LU R28, [R1+0x29b0] ;  /* 0x0029b000011c7983 */ /* 0x000f220000300800 */
[-C--:B---3--:R-:W-:Y:S03]  /*342c0*/  HMMA.16816.F32.BF16 R8, R8, R24.reuse, R12 ;  /* 0x000000180808723c */ /* 0x088fe6000004180c */
[----:B------:R-:W3:Y:S01]  /*342d0*/  LDL.LU.64 R14, [R1+0x29a8] ;  /* 0x0029a800010e7983 */ /* 0x000ee20000300a00 */
[----:B------:R-:W3:Y:S11]  /*342e0*/  LDL.LU.64 R12, [R1+0x29a0] ;  /* 0x0029a000010c7983 */ /* 0x000ef60000300a00 */
[----:B------:R-:W-:Y:S08]  /*342f0*/  @!UPT UIADD3 URZ, URZ, URZ, URZ ;  /* 0x0000003f3f3ff290 */ /* 0x000ff0000fffe03f */
[----:B------:R0:W-:Y:S01]  /*34300*/  STL.64 [R1+0xe0], R8 ;  /* 0x0000e00801007387 */ /* 0x0001e20000100a00 */
[----:B------:R1:W-:Y:S03]  /*34310*/  STL.64 [R1+0xe8], R10 ;  /* 0x0000e80a01007387 */ /* 0x0003e60000100a00 */
[----:B0-----:R-:W4:Y:S01]  /*34320*/  LDL.LU R8, [R1+0x70] ;  /* 0x0000700001087983 */ /* 0x001f220000300800 */
[----:B------:R-:W4:Y:S02]  /*34330*/  LDL.LU R9, [R1+0x74] ;  /* 0x0000740001097983 */ /* 0x000f240000300800 */
[----:B-1----:R-:W4:Y:S02]  /*34340*/  LDL.LU R10, [R1+0x78] ;  /* 0x00007800010a7983 */ /* 0x002f240000300800 */
[----:B------:R-:W4:Y:S01]  /*34350*/  LDL.LU R11, [R1+0x7c] ;  /* 0x00007c00010b7983 */ /* 0x000f220000300800 */
[-C--:B---3--:R-:W-:Y:S01]  /*34360*/  HMMA.16816.F32.BF16 R12, R12, R24.reuse, R16 ;  /* 0x000000180c0c723c */ /* 0x088fe20000041810 */
[----:B------:R-:W3:Y:S01]  /*34370*/  LDL.LU.64 R18, [R1+0x2998] ;  /* 0x0029980001127983 */ /* 0x000ee20000300a00 */
[----:B------:R-:W3:Y:S06]  /*34380*/  LDL.LU.64 R16, [R1+0x2990] ;  /* 0x0029900001107983 */ /* 0x000eec0000300a00 */
[-C--:B--2---:R-:W-:Y:S01]  /*34390*/  HMMA.16816.F32.BF16 R4, R20, R24.reuse, R4 ;  /* 0x000000181404723c */ /* 0x084fe20000041804 */
[----:B------:R-:W0:Y:S11]  /*343a0*/  LDSM.16.MT88.4 R20, [R0+0x28180] ;  /* 0x028180000014783b */ /* 0x000e360000004200 */
[----:B------:R-:W-:Y:S03]  /*343b0*/  @!UPT UIADD3 URZ, URZ, URZ, URZ ;  /* 0x0000003f3f3ff290 */ /* 0x000fe6000fffe03f */
[----:B------:R-:W-:Y:S01]  /*343c0*/  STL.64 [R1+0xc0], R12 ;  /* 0x0000c00c01007387 */ /* 0x000fe20000100a00 */
[----:B------:R-:W-:Y:S02]  /*343d0*/  STL.64 [R1+0xc8], R14 ;  /* 0x0000c80e01007387 */ /* 0x000fe40000100a00 */
[----:B----4-:R-:W1:Y:S01]  /*343e0*/  LDSM.16.MT88.4 R12, [R28+0x28080] ;  /* 0x028080001c0c783b */ /* 0x010e620000004200 */
[----:B---3--:R-:W-:Y:S01]  /*343f0*/  HMMA.16816.F32.BF16 R8, R16, R24, R8 ;  /* 0x000000181008723c */ /* 0x008fe20000041808 */
[----:B------:R-:W-:Y:S11]  /*34400*/  LDSM.16.MT88.4 R16, [R28+0x28000] ;  /* 0x028000001c10783b */ /* 0x000ff60000004200 */
[----:B------:R-:W-:Y:S11]  /*34410*/  @!UPT UIADD3 URZ, URZ, URZ, URZ ;  /* 0x0000003f3f3ff290 */ /* 0x000ff6000fffe03f */
[----:B------:R-:W-:Y:S01]  /*34420*/  STL.64 [R1+0xa0], R8 ;  /* 0x0000a00801007387 */ /* 0x000fe20000100a00 */
[----:B------:R-:W-:Y:S02]  /*34430*/  STL.64 [R1+0xa8], R10 ;  /* 0x0000a80a01007387 */ /* 0x000fe40000100a00 */
[----:B------:R-:W2:Y:S04]  /*34440*/  LDSM.16.MT88.4 R8, [R28+0x28100] ;  /* 0x028100001c08783b */ /* 0x000ea80000004200 */
[----:B0-----:R-:W-:Y:S01]  /*34450*/  STL.64 [R1+0x2988], R22 ;  /* 0x0029881601007387 */ /* 0x001fe20000100a00 */
[----:B------:R-:W-:Y:S01]  /*34460*/  STL.64 [R1+0x80], R4 ;  /* 0x0000800401007387 */ /* 0x000fe20000100a00 */
[----:B------:R-:W-:Y:S02]  /*34470*/  STL.64 [R1+0x88], R6 ;  /* 0x0000880601007387 */ /* 0x000fe40000100a00 */
[----:B------:R-:W0:Y:S04]  /*34480*/  LDSM.16.MT88.4 R4, [R28+0x28180] ;  /* 0x028180001c04783b */ /* 0x000e280000004200 */
[----:B------:R-:W-:Y:S01]  /*34490*/  STL.64 [R1+0x2980], R20 ;  /* 0x0029801401007387 */ /* 0x000fe20000100a00 */
[----:B------:R-:W-:Y:S01]  /*344a0*/  STL [R1+0x2960], R0 ;  /* 0x0029600001007387 */ /* 0x000fe20000100800 */
[----:B-1----:R-:W-:Y:S02]  /*344b0*/  STL [R1+0x296c], R13 ;  /* 0x00296c0d01007387 */ /* 0x002fe40000100800 */
[----:B------:R-:W-:Y:S02]  /*344c0*/  STL [R1+0x2968], R14 ;  /* 0x0029680e01007387 */ /* 0x000fe40000100800 */
[----:B------:R-:W-:Y:S01]  /*344d0*/  STL [R1+0x2964], R15 ;  /* 0x0029640f01007387 */ /* 0x000fe20000100800 */
[----:B------:R-:W-:Y:S04]  /*344e0*/  LDSM.16.MT88.4 R20, [R29+0x2a080] ;  /* 0x02a080001d14783b */ /* 0x000fe80000004200 */
[----:B--2---:R-:W-:Y:S01]  /*344f0*/  STL.64 [R1+0x2958], R10 ;  /* 0x0029580a01007387 */ /* 0x004fe20000100a00 */
[----:B------:R1:W-:Y:S03]  /*34500*/  STL.64 [R1+0x2950], R8 ;  /* 0x0029500801007387 */ /* 0x0003e60000100a00 */
[----:B-1----:R-:W2:Y:S01]  /*34510*/  LDL.LU R8, [R1+0x150] ;  /* 0x0001500001087983 */ /* 0x002ea20000300800 */
[----:B------:R-:W2:Y:S02]  /*34520*/  LDL.LU R9, [R1+0x154] ;  /* 0x0001540001097983 */ /* 0x000ea40000300800 */
[----:B0-----:R-:W-:Y:S02]  /*34530*/  STL.64 [R1+0x2948], R6 ;  /* 0x0029480601007387 */ /* 0x001fe40000100a00 */
[----:B------:R-:W-:Y:S02]  /*34540*/  STL.64 [R1+0x2940], R4 ;  /* 0x0029400401007387 */ /* 0x000fe40000100a00 */
[----:B------:R-:W0:Y:S04]  /*34550*/  LDSM.16.MT88.4 R4, [R29+0x2a000] ;  /* 0x02a000001d04783b */ /* 0x000e280000004200 */
[----:B0-----:R0:W-:Y:S01]  /*34560*/  STL.64 [R1+0x30], R4 ;  /* 0x0000300401007387 */ /* 0x0011e20000100a00 */
[----:B------:R1:W-:Y:S02]  /*34570*/  STL.64 [R1+0x38], R6 ;  /* 0x0000380601007387 */ /* 0x0003e40000100a00 */
[----:B0-----:R-:W-:Y:S01]  /*34580*/  IMAD.MOV.U32 R5, RZ, RZ, R22 ;  /* 0x000000ffff057224 */ /* 0x001fe200078e0016 */
[----:B-1----:R-:W-:-:S02]  /*34590*/  MOV R7, R20 ;  /* 0x0000001400077202 */ /* 0x002fc40000000f00 */
[----:B------:R-:W-:Y:S02]  /*345a0*/  MOV R6, R21 ;  /* 0x0000001500067202 */ /* 0x000fe40000000f00 */
[----:B------:R-:W-:Y:S02]  /*345b0*/  MOV R4, R23 ;  /* 0x0000001700047202 */ /* 0x000fe40000000f00 */
[----:B------:R-:W0:Y:S01]  /*345c0*/  LDSM.16.MT88.4 R20, [R29+0x2a100] ;  /* 0x02a100001d14783b */ /* 0x000e220000004200 */
[----:B------:R-:W-:Y:S01]  /*345d0*/  IMAD.MOV.U32 R10, RZ, RZ, R27 ;  /* 0x000000ffff0a7224 */ /* 0x000fe200078e001b */
[----:B------:R-:W-:Y:S02]  /*345e0*/  MOV R11, R26 ;  /* 0x0000001a000b7202 */ /* 0x000fe40000000f00 */
[----:B0-----:R-:W-:Y:S02]  /*345f0*/  MOV R2, R20 ;  /* 0x0000001400027202 */ /* 0x001fe40000000f00 */
[----:B------:R-:W-:Y:S01]  /*34600*/  MOV R3, R21 ;  /* 0x0000001500037202 */ /* 0x000fe20000000f00 */
[----:B------:R-:W-:Y:S01]  /*34610*/  IMAD.MOV.U32 R26, RZ, RZ, R22 ;  /* 0x000000ffff1a7224 */ /* 0x000fe200078e0016 */
[----:B------:R-:W-:-:S02]  /*34620*/  MOV R27, R23 ;  /* 0x00000017001b7202 */ /* 0x000fc40000000f00 */
[----:B------:R-:W0:Y:S02]  /*34630*/  LDSM.16.MT88.4 R20, [R29+0x2a180] ;  /* 0x02a180001d14783b */ /* 0x000e240000004200 */
[----:B0-----:R-:W-:Y:S01]  /*34640*/  IMAD.MOV.U32 R15, RZ, RZ, R22 ;  /* 0x000000ffff0f7224 */ /* 0x001fe200078e0016 */
[----:B------:R-:W-:Y:S02]  /*34650*/  MOV R0, R23 ;  /* 0x0000001700007202 */ /* 0x000fe40000000f00 */
[----:B------:R-:W-:Y:S02]  /*34660*/  MOV R13, R20 ;  /* 0x00000014000d7202 */ /* 0x000fe40000000f00 */
[----:B------:R-:W-:Y:S01]  /*34670*/  MOV R14, R21 ;  /* 0x00000015000e7202 */ /* 0x000fe20000000f00 */
[----:B------:R-:W2:Y:S01]  /*34680*/  LDL.LU.64 R22, [R1+0x2988] ;  /* 0x0029880001167983 */ /* 0x000ea20000300a00 */
[----:B------:R-:W2:Y:S03]  /*34690*/  LDL.LU.64 R20, [R1+0x2980] ;  /* 0x0029800001147983 */ /* 0x000ea60000300a00 */
[----:B------:R-:W-:Y:S01]  /*346a0*/  STL.64 [R1+0x2978], R14 ;  /* 0x0029780e01007387 */ /* 0x000fe20000100a00 */
[----:B------:R0:W-:Y:S03]  /*346b0*/  STL.64 [R1+0x2970], R12 ;  /* 0x0029700c01007387 */ /* 0x0001e60000100a00 */
[----:B0-----:R-:W3:Y:S01]  /*346c0*/  LDL.LU R12, [R1+0x140] ;  /* 0x00014000010c7983 */ /* 0x001ee20000300800 */
[----:B------:R-:W3:Y:S02]  /*346d0*/  LDL.LU R13, [R1+0x144] ;  /* 0x00014400010d7983 */ /* 0x000ee40000300800 */
[----:B------:R-:W3:Y:S02]  /*346e0*/  LDL.LU R14, [R1+0x148] ;  /* 0x00014800010e7983 */ /* 0x000ee40000300800 */
[----:B------:R-:W3:Y:S01]  /*346f0*/  LDL.LU R15, [R1+0x14c] ;  /* 0x00014c00010f7983 */ /* 0x000ee20000300800 */
        /* <DEDUP_REMOVED lines=8> */
[----:B------:R1:W-:Y:S02]  /*34780*/  STL.64 [R1+0x70], R8 ;  /* 0x0000700801007387 */ /* 0x0003e40000100a00 */
[----:B------:R2:W-:Y:S01]  /*34790*/  STL.64 [R1+0x78], R10 ;  /* 0x0000780a01007387 */ /* 0x0005e20000100a00 */
[----:B0-----:R-:W-:Y:S02]  /*347a0*/  MOV R23, R4 ;  /* 0x0000000400177202 */ /* 0x001fe40000000f00 */
[----:B------:R-:W4:Y:S01]  /*347b0*/  LDL.LU R4, [R1+0xf0] ;  /* 0x0000f00001047983 */ /* 0x000f220000300800 */
[----:B------:R-:W4:Y:S02]  /*347c0*/  LDL.LU R5, [R1+0xf4] ;  /* 0x0000f40001057983 */ /* 0x000f240000300800 */
[----:B------:R-:W4:Y:S02]  /*347d0*/  LDL.LU R6, [R1+0xf8] ;  /* 0x0000f80001067983 */ /* 0x000f240000300800 */
[----:B------:R-:W4:Y:S01]  /*347e0*/  LDL.LU R7, [R1+0xfc] ;  /* 0x0000fc0001077983 */ /* 0x000f220000300800 */
[----:B-1----:R-:W4:Y:S01]  /*347f0*/  LDL.LU R8, [R1+0x110] ;  /* 0x0001100001087983 */ /* 0x002f220000300800 */
[----:B------:R-:W4:Y:S02]  /*34800*/  LDL.LU R9, [R1+0x114] ;  /* 0x0001140001097983 */ /* 0x000f240000300800 */
[----:B--2---:R-:W4:Y:S02]  /*34810*/  LDL.LU R10, [R1+0x118] ;  /* 0x00011800010a7983 */ /* 0x004f240000300800 */
[----:B------:R-:W4:Y:S01]  /*34820*/  LDL.LU R11, [R1+0x11c] ;  /* 0x00011c00010b7983 */ /* 0x000f220000300800 */
[----:B------:R-:W-:Y:S01]  /*34830*/  STL.64 [R1+0x2908], R22 ;  /* 0x0029081601007387 */ /* 0x000fe20000100a00 */
        /* <DEDUP_REMOVED lines=12> */
[----:B------:R-:W3:Y:S01]  /*34900*/  LDL.LU.64 R14, [R1+0x2978] ;  /* 0x00297800010e7983 */ /* 0x000ee20000300a00 */
[----:B------:R-:W2:Y:S11]  /*34910*/  LDL.LU.64 R12, [R1+0x2970] ;  /* 0x00297000010c7983 */ /* 0x000eb60000300a00 */
        /* <DEDUP_REMOVED lines=1547> */
[----:B0-----:R0:W-:Y:S02]  /*3a9d0*/  STL.64 [R1+0x21f0], R6 ;  /* 0x0021f00601007387 */ /* 0x0011e40000100a00 */
[----:B0-----:R-:W-:-:S02]  /*3a9e0*/  MOV R6, R3 ;  /* 0x0000000300067202 */ /* 0x001fc40000000f00 */
[----:B------:R-:W2:Y:S01]  /*3a9f0*/  LDL.LU R3, [R1+0x2268] ;  /* 0x0022680001037983 */ /* 0x000ea20000300800 */
[----:B------:R0:W-:Y:S02]  /*3aa00*/  STL.64 [R1+0x21e8], R4 ;  /* 0x0021e80401007387 */ /* 0x0001e40000100a00 */
[----:B------:R-:W-:Y:S01]  /*3aa10*/  IMAD.MOV.U32 R7, RZ, RZ, R10 ;  /* 0x000000ffff077224 */ /* 0x000fe200078e000a */
[----:B0-----:R-:W-:Y:S02]  /*3aa20*/  MOV R4, R9 ;  /* 0x0000000900047202 */ /* 0x001fe40000000f00 */
[----:B------:R-:W-:Y:S02]  /*3aa30*/  MOV R5, R8 ;  /* 0x0000000800057202 */ /* 0x000fe40000000f00 */
[----:B------:R-:W0:Y:S04]  /*3aa40*/  LDSM.16.MT88.4 R8, [R11+0x34180] ;  /* 0x034180000b08783b */ /* 0x000e280000004200 */
[----:B------:R1:W-:Y:S01]  /*3aa50*/  STL.64 [R1+0x2210], R6 ;  /* 0x0022100601007387 */ /* 0x0003e20000100a00 */
[----:B------:R3:W-:Y:S01]  /*3aa60*/  STL.64 [R1+0x2208], R4 ;  /* 0x0022080401007387 */ /* 0x0007e20000100a00 */
[----:B-1----:R-:W-:-:S02]  /*3aa70*/  MOV R6, R21 ;  /* 0x0000001500067202 */ /* 0x002fc40000000f00 */
[----:B------:R-:W-:Y:S02]  /*3aa80*/  MOV R7, R20 ;  /* 0x0000001400077202 */ /* 0x000fe40000000f00 */
[----:B---3--:R-:W-:Y:S01]  /*3aa90*/  MOV R4, R23 ;  /* 0x0000001700047202 */ /* 0x008fe20000000f00 */
[----:B------:R-:W-:Y:S02]  /*3aaa0*/  IMAD.MOV.U32 R5, RZ, RZ, R22 ;  /* 0x000000ffff057224 */ /* 0x000fe400078e0016 */
[----:B------:R-:W-:Y:S04]  /*3aab0*/  LDSM.16.MT88.4 R20, [R0+0x34100] ;  /* 0x034100000014783b */ /* 0x000fe80000004200 */
[----:B------:R-:W-:Y:S01]  /*3aac0*/  STL.64 [R1+0x2230], R6 ;  /* 0x0022300601007387 */ /* 0x000fe20000100a00 */
[----:B------:R-:W-:Y:S03]  /*3aad0*/  STL.64 [R1+0x2228], R4 ;  /* 0x0022280401007387 */ /* 0x000fe60000100a00 */
        /* <DEDUP_REMOVED lines=51> */
[----:B------:R-:W3:Y:S02]  /*3ae10*/  LDL.LU R17, [R1+0xa4] ;  /* 0x0000a40001117983 */ /* 0x000ee40000300800 */
[----:B----4-:R-:W-:Y:S01]  /*3ae20*/  IMAD.MOV.U32 R19, RZ, RZ, R2 ;  /* 0x000000ffff137224 */ /* 0x010fe200078e0002 */
[----:B------:R-:W-:Y:S01]  /*3ae30*/  MOV R18, R3 ;  /* 0x0000000300127202 */ /* 0x000fe20000000f00 */
[-C--:B--2---:R-:W-:Y:S01]  /*3ae40*/  HMMA.16816.F32.BF16 R4, R4, R24.reuse, R8 ;  /* 0x000000180404723c */ /* 0x084fe20000041808 */
[----:B------:R-:W2:Y:S01]  /*3ae50*/  LDL.LU.64 R10, [R1+0x2260] ;  /* 0x00226000010a7983 */ /* 0x000ea20000300a00 */
[----:B------:R-:W2:Y:S11]  /*3ae60*/  LDL.LU.64 R8, [R1+0x2258] ;  /* 0x0022580001087983 */ /* 0x000eb60000300a00 */
[----:B------:R-:W-:Y:S10]  /*3ae70*/  @!UPT UIADD3 URZ, URZ, URZ, URZ ;  /* 0x0000003f3f3ff290 */ /* 0x000ff4000fffe03f */
[----:B------:R0:W-:Y:S01]  /*3ae80*/  STL [R1+0x50], R4 ;  /* 0x0000500401007387 */ /* 0x0001e20000100800 */
[----:B------:R-:W-:Y:S02]  /*3ae90*/  MOV R2, R6 ;  /* 0x0000000600027202 */ /* 0x000fe40000000f00 */
[----:B------:R-:W-:Y:S02]  /*3aea0*/  MOV R0, R7 ;  /* 0x0000000700007202 */ /* 0x000fe40000000f00 */
[----:B------:R-:W-:Y:S01]  /*3aeb0*/  MOV R3, R5 ;  /* 0x0000000500037202 */ /* 0x000fe20000000f00 */
[----:B------:R-:W2:Y:S04]  /*3aec0*/  LDL.LU.64 R6, [R1+0x2250] ;  /* 0x0022500001067983 */ /* 0x000ea80000300a00 */
[----:B0-----:R-:W2:Y:S01]  /*3aed0*/  LDL.LU.64 R4, [R1+0x2248] ;  /* 0x0022480001047983 */ /* 0x001ea20000300a00 */
[----:B------:R-:W-:Y:S02]  /*3aee0*/  STL [R1+0x2180], R0 ;  /* 0x0021800001007387 */ /* 0x000fe40000100800 */
        /* <DEDUP_REMOVED lines=35> */
[----:B------:R-:W-:Y:S02]  /*3b120*/  IMAD.MOV.U32 R7, RZ, RZ, R28 ;  /* 0x000000ffff077224 */ /* 0x000fe400078e001c */
        /* <DEDUP_REMOVED lines=11> */
[----:B---3--:R-:W-:Y:S01]  /*3b1e0*/  HMMA.16816.F32.BF16 R12, R12, R24, R16 ;  /* 0x000000180c0c723c */ /* 0x008fe20000041810 */
[----:B------:R-:W3:Y:S01]  /*3b1f0*/  LDL.LU.64 R18, [R1+0x21b8] ;  /* 0x0021b80001127983 */ /* 0x000ee20000300a00 */
[----:B------:R-:W3:Y:S01]  /*3b200*/  LDL.LU.64 R16, [R1+0x21b0] ;  /* 0x0021b00001107983 */ /* 0x000ee20000300a00 */
[----:B------:R-:W-:-:S05]  /*3b210*/  LOP3.LUT R0, R29, 0x40, RZ, 0x3c, !PT ;  /* 0x000000401d007812 */ /* 0x000fca00078e3cff */
        /* <DEDUP_REMOVED lines=17> */
[----:B-1----:R-:W-:Y:S01]  /*3b330*/  STL [R1+0x218c], R13 ;  /* 0x00218c0d01007387 */ /* 0x002fe20000100800 */
        /* <DEDUP_REMOVED lines=11> */
[----:B------:R1:W-:Y:S01]  /*3b3f0*/  STL.64 [R1+0x38], R6 ;  /* 0x0000380601007387 */ /* 0x0003e20000100a00 */
[----:B0-----:R-:W-:-:S02]  /*3b400*/  MOV R5, R22 ;  /* 0x0000001600057202 */ /* 0x001fc40000000f00 */
[----:B-1----:R-:W-:Y:S01]  /*3b410*/  MOV R7, R20 ;  /* 0x0000001400077202 */ /* 0x002fe20000000f00 */
[----:B------:R-:W-:Y:S01]  /*3b420*/  IMAD.MOV.U32 R6, RZ, RZ, R21 ;  /* 0x000000ffff067224 */ /* 0x000fe200078e0015 */
[----:B------:R-:W-:Y:S02]  /*3b430*/  MOV R4, R23 ;  /* 0x0000001700047202 */ /* 0x000fe40000000f00 */
[----:B------:R-:W0:Y:S01]  /*3b440*/  LDSM.16.MT88.4 R20, [R29+0x36100] ;  /* 0x036100001d14783b */ /* 0x000e220000004200 */
[----:B------:R-:W-:Y:S02]  /*3b450*/  MOV R10, R27 ;  /* 0x0000001b000a7202 */ /* 0x000fe40000000f00 */
[----:B------:R-:W-:Y:S02]  /*3b460*/  MOV R11, R26 ;  /* 0x0000001a000b7202 */ /* 0x000fe40000000f00 */
[----:B0-----:R-:W-:Y:S01]  /*3b470*/  MOV R2, R20 ;  /* 0x0000001400027202 */ /* 0x001fe20000000f00 */
[----:B------:R-:W-:Y:S01]  /*3b480*/  IMAD.MOV.U32 R3, RZ, RZ, R21 ;  /* 0x000000ffff037224 */ /* 0x000fe200078e0015 */
[----:B------:R-:W-:-:S02]  /*3b490*/  MOV R26, R22 ;  /* 0x00000016001a7202 */ /* 0x000fc40000000f00 */
[----:B------:R-:W-:Y:S02]  /*3b4a0*/  MOV R27, R23 ;  /* 0x00000017001b7202 */ /* 0x000fe40000000f00 */
[----:B------:R-:W0:Y:S02]  /*3b4b0*/  LDSM.16.MT88.4 R20, [R29+0x36180] ;  /* 0x036180001d14783b */ /* 0x000e240000004200 */
[----:B0-----:R-:W-:Y:S02]  /*3b4c0*/  MOV R15, R22 ;  /* 0x00000016000f7202 */ /* 0x001fe40000000f00 */
[----:B------:R-:W-:Y:S02]  /*3b4d0*/  MOV R0, R23 ;  /* 0x0000001700007202 */ /* 0x000fe40000000f00 */
[----:B------:R-:W-:Y:S01]  /*3b4e0*/  MOV R13, R20 ;  /* 0x00000014000d7202 */ /* 0x000fe20000000f00 */
[----:B------:R-:W-:Y:S01]  /*3b4f0*/  IMAD.MOV.U32 R14, RZ, RZ, R21 ;  /* 0x000000ffff0e7224 */ /* 0x000fe200078e0015 */
        /* <DEDUP_REMOVED lines=9> */
[-C--:B--2---:R-:W-:Y:S03]  /*3b590*/  HMMA.16816.F32.BF16 R8, R20, R24.reuse, R8 ;  /* 0x000000181408723c */ /* 0x084fe60000041808 */
[----:B------:R-:W2:Y:S04]  /*3b5a0*/  LDL R22, [R1+0xbc4] ;  /* 0x000bc40001167983 */ /* 0x000ea80000100800 */
[----:B------:R-:W2:Y:S01]  /*3b5b0*/  LDL R23, [R1+0xbc0] ;  /* 0x000bc00001177983 */ /* 0x000ea20000100800 */
[----:B------:R-:W-:Y:S01]  /*3b5c0*/  IMAD.MOV.U32 R21, RZ, RZ, R6 ;  /* 0x000000ffff157224 */ /* 0x000fe200078e0006 */
[----:B------:R-:W-:Y:S11]  /*3b5d0*/  MOV R20, R7 ;  /* 0x0000000700147202 */ /* 0x000ff60000000f00 */
[----:B------:R-:W-:Y:S03]  /*3b5e0*/  @!UPT UIADD3 URZ, URZ, URZ, URZ ;  /* 0x0000003f3f3ff290 */ /* 0x000fe6000fffe03f */
[----:B------:R-:W-:Y:S01]  /*3b5f0*/  STL.64 [R1+0x70], R8 ;  /* 0x0000700801007387 */ /* 0x000fe20000100a00 */
[----:B------:R-:W-:Y:S03]  /*3b600*/  STL.64 [R1+0x78], R10 ;  /* 0x0000780a01007387 */ /* 0x000fe60000100a00 */
[----:B--2---:R0:W-:Y:S02]  /*3b610*/  STL.64 [R1+0x2108], R22 ;  /* 0x0021081601007387 */ /* 0x0041e40000100a00 */
[----:B0-----:R-:W-:Y:S02]  /*3b620*/  MOV R23, R4 ;  /* 0x0000000400177202 */ /* 0x001fe40000000f00 */
[----:B------:R-:W-:Y:S01]  /*3b630*/  MOV R22, R5 ;  /* 0x0000000500167202 */ /* 0x000fe20000000f00 */
[----:B------:R-:W2:Y:S01]  /*3b640*/  LDL.LU R4, [R1+0xf0] ;  /* 0x0000f00001047983 */ /* 0x000ea20000300800 */
[----:B------:R-:W2:Y:S02]  /*3b650*/  LDL.LU R5, [R1+0xf4] ;  /* 0x0000f40001057983 */ /* 0x000ea40000300800 */
[----:B------:R-:W2:Y:S02]  /*3b660*/  LDL.LU R6, [R1+0xf8] ;  /* 0x0000f80001067983 */ /* 0x000ea40000300800 */
[----:B------:R-:W2:Y:S01]  /*3b670*/  LDL.LU R7, [R1+0xfc] ;  /* 0x0000fc0001077983 */ /* 0x000ea20000300800 */
[----:B------:R-:W4:Y:S01]  /*3b680*/  LDL.LU R8, [R1+0x110] ;  /* 0x0001100001087983 */ /* 0x000f220000300800 */
[----:B------:R-:W4:Y:S02]  /*3b690*/  LDL.LU R9, [R1+0x114] ;  /* 0x0001140001097983 */ /* 0x000f240000300800 */
[----:B------:R-:W4:Y:S02]  /*3b6a0*/  LDL.LU R10, [R1+0x118] ;  /* 0x00011800010a7983 */ /* 0x000f240000300800 */
[----:B------:R-:W4:Y:S01]  /*3b6b0*/  LDL.LU R11, [R1+0x11c] ;  /* 0x00011c00010b7983 */ /* 0x000f220000300800 */
[----:B------:R-:W-:Y:S01]  /*3b6c0*/  STL.64 [R1+0x2128], R22 ;  /* 0x0021281601007387 */ /* 0x000fe20000100a00 */
[----:B------:R0:W-:Y:S03]  /*3b6d0*/  STL.64 [R1+0x2120], R20 ;  /* 0x0021201401007387 */ /* 0x0001e60000100a00 */
[----:B0-----:R-:W2:Y:S01]  /*3b6e0*/  LDL.LU R20, [R1+0x30] ;  /* 0x0000300001147983 */ /* 0x001ea20000300800 */
[----:B------:R-:W2:Y:S02]  /*3b6f0*/  LDL.LU R21, [R1+0x34] ;  /* 0x0000340001157983 */ /* 0x000ea40000300800 */
[----:B------:R-:W2:Y:S02]  /*3b700*/  LDL.LU R22, [R1+0x38] ;  /* 0x0000380001167983 */ /* 0x000ea40000300800 */
[----:B------:R-:W2:Y:S01]  /*3b710*/  LDL.LU R23, [R1+0x3c] ;  /* 0x00003c0001177983 */ /* 0x000ea20000300800 */
[-C--:B---3--:R-:W-:Y:S01]  /*3b720*/  HMMA.16816.F32.BF16 R16, R16, R24.reuse, R12 ;  /* 0x000000181010723c */ /* 0x088fe2000004180c */
        /* <DEDUP_REMOVED lines=12> */
[----:B---3--:R-:W-:Y:S01]  /*3b7f0*/  MOV R18, R15 ;  /* 0x0000000f00127202 */ /* 0x008fe20000000f00 */
[----:B--2---:R-:W-:Y:S01]  /*3b800*/  IMAD.MOV.U32 R16, RZ, RZ, R13 ;  /* 0x000000ffff107224 */ /* 0x004fe200078e000d */
[----:B------:R-:W-:Y:S01]  /*3b810*/  MOV R17, R14 ;  /* 0x0000000e00117202 */ /* 0x000fe20000000f00 */
        /* <DEDUP_REMOVED lines=30> */
[----:B------:R1:W-:Y:S02]  /*3ba00*/  STL.64 [R1+0x138], R10 ;  /* 0x0001380a01007387 */ /* 0x0003e40000100a00 */
[----:B0-----:R-:W-:Y:S01]  /*3ba10*/  IMAD.MOV.U32 R8, RZ, RZ, R2 ;  /* 0x000000ffff087224 */ /* 0x001fe200078e0002 */
[----:B------:R-:W-:Y:S01]  /*3ba20*/  MOV R9, R3 ;  /* 0x0000000300097202 */ /* 0x000fe20000000f00 */
        /* <DEDUP_REMOVED lines=13> */
[-C--:B--2---:R-:W-:Y:S03]  /*3bb00*/  HMMA.16816.F32.BF16 R20, R20, R26.reuse, R16 ;  /* 0x0000001a1414723c */ /* 0x084fe60000041810 */
[----:B------:R-:W2:Y:S01]  /*3bb10*/  LDL.LU.64 R18, [R1+0x2138] ;  /* 0x0021380001127983 */ /* 0x000ea20000300a00 */
[----:B------:R-:W2:Y:S11]  /*3bb20*/  LDL.LU.64 R16, [R1+0x2130] ;  /* 0x0021300001107983 */ /* 0x000eb60000300a00 */
[----:B------:R-:W-:Y:S08]  /*3bb30*/  @!UPT UIADD3 URZ, URZ, URZ, URZ ;  /* 0x0000003f3f3ff290 */ /* 0x000ff0000fffe03f */
[----:B------:R-:W-:Y:S01]  /*3bb40*/  STL.64 [R1+0xf0], R20 ;  /* 0x0000f01401007387 */ /* 0x000fe20000100a00 */
[----:B------:R0:W-:Y:S03]  /*3bb50*/  STL.64 [R1+0xf8], R22 ;  /* 0x0000f81601007387 */ /* 0x0001e60000100a00 */
[----:B0-----:R-:W2:Y:S01]  /*3bb60*/  LDL.LU.64 R22, [R1+0x2128] ;  /* 0x0021280001167983 */ /* 0x001ea20000300a00 */
[----:B------:R-:W2:Y:S02]  /*3bb70*/  LDL.LU.64 R20, [R1+0x2120] ;  /* 0x0021200001147983 */ /* 0x000ea40000300a00 */
[----:B------:R-:W-:Y:S01]  /*3bb80*/  IMAD.MOV.U32 R5, RZ, RZ, R3 ;  /* 0x000000ffff057224 */ /* 0x000fe200078e0003 */
[----:B------:R-:W-:Y:S02]  /*3bb90*/  MOV R6, R2 ;  /* 0x0000000200067202 */ /* 0x000fe40000000f00 */
[----:B------:R-:W-:Y:S01]  /*3bba0*/  MOV R7, R0 ;  /* 0x0000000000077202 */ /* 0x000fe20000000f00 */
[-C--:B--2---:R-:W-:Y:S01]  /*3bbb0*/  HMMA.16816.F32.BF16 R20, R20, R26.reuse, R16 ;  /* 0x0000001a1414723c */ /* 0x084fe20000041810 */
[----:B------:R-:W4:Y:S01]  /*3bbc0*/  LDL.LU.64 R18, [R1+0x2118] ;  /* 0x0021180001127983 */ /* 0x000f220000300a00 */
[----:B------:R-:W4:Y:S11]  /*3bbd0*/  LDL.LU.64 R16, [R1+0x2110] ;  /* 0x0021100001107983 */ /* 0x000f360000300a00 */
[----:B------:R-:W-:Y:S10]  /*3bbe0*/  @!UPT UIADD3 URZ, URZ, URZ, URZ ;  /* 0x0000003f3f3ff290 */ /* 0x000ff4000fffe03f */
[----:B------:R-:W-:Y:S01]  /*3bbf0*/  STL.64 [R1+0xd0], R20 ;  /* 0x0000d01401007387 */ /* 0x000fe20000100a00 */
[----:B------:R0:W-:Y:S03]  /*3bc00*/  STL.64 [R1+0xd8], R22 ;  /* 0x0000d81601007387 */ /* 0x0001e60000100a00 */
[----:B0-----:R-:W2:Y:S01]  /*3bc10*/  LDL.LU.64 R22, [R1+0x2108] ;  /* 0x0021080001167983 */ /* 0x001ea20000300a00 */
        /* <DEDUP_REMOVED lines=8> */
[----:B------:R-:W-:Y:S01]  /*3bca0*/  STL [R1+0x50], R4 ;  /* 0x0000500401007387 */ /* 0x000fe20000100800 */
[----:B------:R-:W-:Y:S01]  /*3bcb0*/  MOV R3, R5 ;  /* 0x0000000500037202 */ /* 0x000fe20000000f00 */
[----:B------:R-:W-:Y:S01]  /*3bcc0*/  IMAD.MOV.U32 R2, RZ, RZ, R6 ;  /* 0x000000ffff027224 */ /* 0x000fe200078e0006 */
[----:B------:R-:W-:Y:S02]  /*3bcd0*/  MOV R0, R7 ;  /* 0x0000000700007202 */ /* 0x000fe40000000f00 */
[----:B--2---:R-:W0:Y:S04]  /*3bce0*/  LDSM.16.MT88.4 R4, [R22+0x36000] ;  /* 0x036000001604783b */ /* 0x004e280000004200 */
[----:B------:R1:W-:Y:S04]  /*3bcf0*/  STL [R1+0x2014], R2 ;  /* 0x0020140201007387 */ /* 0x0003e80000100800 */
[----:B-1----:R-:W2:Y:S01]  /*3bd00*/  LDL R2, [R1+0xa90] ;  /* 0x000a900001027983 */ /* 0x002ea20000100800 */
[----:B------:R1:W-:Y:S02]  /*3bd10*/  STL [R1+0x2010], R3 ;  /* 0x0020100301007387 */ /* 0x0003e40000100800 */
[----:B------:R3:W-:Y:S01]  /*3bd20*/  STL [R1+0x200c], R0 ;  /* 0x00200c0001007387 */ /* 0x0007e20000100800 */
[----:B0-----:R-:W-:-:S02]  /*3bd30*/  MOV R13, R4 ;  /* 0x00000004000d7202 */ /* 0x001fc40000000f00 */
[----:B------:R-:W-:Y:S01]  /*3bd40*/  MOV R12, R5 ;  /* 0x00000005000c7202 */ /* 0x000fe20000000f00 */
[----:B-1----:R-:W-:Y:S01]  /*3bd50*/  IMAD.MOV.U32 R3, RZ, RZ, R6 ;  /* 0x000000ffff037224 */ /* 0x002fe200078e0006 */
[----:B---3--:R-:W-:Y:S02]  /*3bd60*/  MOV R0, R7 ;  /* 0x0000000700007202 */ /* 0x008fe40000000f00 */
        /* <DEDUP_REMOVED lines=10> */
[----:B------:R-:W0:Y:S02]  /*3be10*/  LDSM.16.MT88.4 R4, [R22+0x36180] ;  /* 0x036180001604783b */ /* 0x000e240000004200 */
[----:B0-----:R-:W-:-:S02]  /*3be20*/  MOV R21, R4 ;  /* 0x0000000400157202 */ /* 0x001fc40000000f00 */
        /* <DEDUP_REMOVED lines=27> */
[----:B------:R0:W-:Y:S03]  /*3bfe0*/  STL.64 [R1+0x2078], R8 ;  /* 0x0020780801007387 */ /* 0x0001e60000100a00 */
[----:B0-----:R-:W3:Y:S01]  /*3bff0*/  LDL.LU R8, [R1+0xc0] ;  /* 0x0000c00001087983 */ /* 0x001ee20000300800 */
[----:B------:R-:W3:Y:S02]  /*3c000*/  LDL.LU R9, [R1+0xc4] ;  /* 0x0000c40001097983 */ /* 0x000ee40000300800 */
[----:B------:R-:W4:Y:S02]  /*3c010*/  LDL.LU R10, [R1+0xc8] ;  /* 0x0000c800010a7983 */ /* 0x000f240000300800 */
[----:B------:R-:W4:Y:S02]  /*3c020*/  LDL.LU R11, [R1+0xcc] ;  /* 0x0000cc00010b7983 */ /* 0x000f240000300800 */
[----:B----4-:R-:W-:Y:S01]  /*3c030*/  STL.64 [R1+0x20a0], R10 ;  /* 0x0020a00a01007387 */ /* 0x010fe20000100a00 */
[----:B---3--:R0:W-:Y:S03]  /*3c040*/  STL.64 [R1+0x2098], R8 ;  /* 0x0020980801007387 */ /* 0x0081e60000100a00 */
        /* <DEDUP_REMOVED lines=15> */
[----:B------:R-:W4:Y:S01]  /*3c140*/  LDL.LU R11, [R1+0x12c] ;  /* 0x00012c00010b7983 */ /* 0x000f220000300800 */
[----:B------:R-:W-:-:S02]  /*3c150*/  MOV R4, R13 ;  /* 0x0000000d00047202 */ /* 0x000fc40000000f00 */
[----:B------:R-:W-:Y:S02]  /*3c160*/  MOV R5, R12 ;  /* 0x0000000c00057202 */ /* 0x000fe40000000f00 */
[----:B------:R-:W0:Y:S01]  /*3c170*/  LDSM.16.MT88.4 R12, [R23+0x36100] ;  /* 0x03610000170c783b */ /* 0x000e220000004200 */
[----:B------:R-:W-:Y:S01]  /*3c180*/  IMAD.MOV.U32 R6, RZ, RZ, R3 ;  /* 0x000000ffff067224 */ /* 0x000fe200078e0003 */
[----:B------:R-:W-:Y:S01]  /*3c190*/  MOV R7, R0 ;  /* 0x0000000000077202 */ /* 0x000fe20000000f00 */
[----:B------:R-:W1:Y:S01]  /*3c1a0*/  LDSM.16.MT88.4 R20, [R28+0x36000] ;  /* 0x036000001c14783b */ /* 0x000e620000004200 */
[----:B----4-:R-:W-:Y:S03]  /*3c1b0*/  STL.64 [R1+0x2100], R10 ;  /* 0x0021000a01007387 */ /* 0x010fe60000100a00 */
[----:B---3--:R3:W-:Y:S02]  /*3c1c0*/  STL.64 [R1+0x20f8], R8 ;  /* 0x0020f80801007387 */ /* 0x0087e40000100a00 */
[----:B---3--:R-:W3:Y:S01]  /*3c1d0*/  LDL.LU R8, [R1+0x150] ;  /* 0x0001500001087983 */ /* 0x008ee20000300800 */
[----:B------:R-:W3:Y:S02]  /*3c1e0*/  LDL.LU R9, [R1+0x154] ;  /* 0x0001540001097983 */ /* 0x000ee40000300800 */
[----:B------:R-:W3:Y:S02]  /*3c1f0*/  LDL.LU R10, [R1+0x158] ;  /* 0x00015800010a7983 */ /* 0x000ee40000300800 */
[----:B------:R-:W3:Y:S01]  /*3c200*/  LDL.LU R11, [R1+0x15c] ;  /* 0x00015c00010b7983 */ /* 0x000ee20000300800 */
[----:B0-----:R-:W-:Y:S01]  /*3c210*/  STL.64 [R1+0x2068], R14 ;  /* 0x0020680e01007387 */ /* 0x001fe20000100a00 */
        /* <DEDUP_REMOVED lines=44> */
[----:B------:R-:W4:Y:S01]  /*3c4e0*/  LDL.LU.64 R10, [R1+0x2080] ;  /* 0x00208000010a7983 */ /* 0x000f220000300a00 */
[----:B------:R-:W4:Y:S11]  /*3c4f0*/  LDL.LU.64 R8, [R1+0x2078] ;  /* 0x0020780001087983 */ /* 0x000f360000300a00 */
[----:B------:R-:W-:Y:S10]  /*3c500*/  @!UPT UIADD3 URZ, URZ, URZ, URZ ;  /* 0x0000003f3f3ff290 */ /* 0x000ff4000fffe03f */
[----:B------:R0:W-:Y:S01]  /*3c510*/  STL.64 [R1+0x100], R4 ;  /* 0x0001000401007387 */ /* 0x0001e20000100a00 */
[----:B------:R3:W-:Y:S03]  /*3c520*/  STL.64 [R1+0x108], R6 ;  /* 0x0001080601007387 */ /* 0x0007e60000100a00 */
[----:B0-----:R-:W1:Y:S01]  /*3c530*/  LDL.LU R4, [R1+0x60] ;  /* 0x0000600001047983 */ /* 0x001e620000300800 */
[----:B------:R-:W1:Y:S02]  /*3c540*/  LDL.LU R5, [R1+0x64] ;  /* 0x0000640001057983 */ /* 0x000e640000300800 */
[----:B---3--:R-:W1:Y:S01]  /*3c550*/  LDL.LU R6, [R1+0x68] ;  /* 0x0000680001067983 */ /* 0x008e620000300800 */
[----:B------:R-:W-:Y:S02]  /*3c560*/  MOV R7, R29 ;  /* 0x0000001d00077202 */ /* 0x000fe40000000f00 */
[----:B------:R-:W3:Y:S01]  /*3c570*/  LDL.LU R29, [R1+0x2070] ;  /* 0x00207000011d7983 */ /* 0x000ee20000300800 */
[-C--:B----4-:R-:W-:Y:S03]  /*3c580*/  HMMA.16816.F32.BF16 R8, R8, R26.reuse, R12 ;  /* 0x0000001a0808723c */ /* 0x090fe6000004180c */
[----:B------:R-:W2:Y:S01]  /*3c590*/  LDL.LU.64 R14, [R1+0x2068] ;  /* 0x00206800010e7983 */ /* 0x000ea20000300a00 */
[----:B------:R-:W2:Y:S11]  /*3c5a0*/  LDL.LU.64 R12, [R1+0x2060] ;  /* 0x00206000010c7983 */ /* 0x000eb60000300a00 */
[----:B------:R-:W-:Y:S08]  /*3c5b0*/  @!UPT UIADD3 URZ, URZ, URZ, URZ ;  /* 0x0000003f3f3ff290 */ /* 0x000ff0000fffe03f */
[----:B------:R0:W-:Y:S01]  /*3c5c0*/  STL.64 [R1+0xe0], R8 ;  /* 0x0000e00801007387 */ /* 0x0001e20000100a00 */
[----:B------:R4:W-:Y:S03]  /*3c5d0*/  STL.64 [R1+0xe8], R10 ;  /* 0x0000e80a01007387 */ /* 0x0009e60000100a00 */
[----:B0-----:R-:W3:Y:S01]  /*3c5e0*/  LDL.LU R8, [R1+0x70] ;  /* 0x0000700001087983 */ /* 0x001ee20000300800 */
[----:B------:R-:W3:Y:S02]  /*3c5f0*/  LDL.LU R9, [R1+0x74] ;  /* 0x0000740001097983 */ /* 0x000ee40000300800 */
[----:B----4-:R-:W3:Y:S02]  /*3c600*/  LDL.LU R10, [R1+0x78] ;  /* 0x00007800010a7983 */ /* 0x010ee40000300800 */
[----:B------:R-:W3:Y:S01]  /*3c610*/  LDL.LU R11, [R1+0x7c] ;  /* 0x00007c00010b7983 */ /* 0x000ee20000300800 */
[-C--:B--2---:R-:W-:Y:S01]  /*3c620*/  HMMA.16816.F32.BF16 R12, R12, R26.reuse, R16 ;  /* 0x0000001a0c0c723c */ /* 0x084fe20000041810 */
[----:B------:R-:W3:Y:S01]  /*3c630*/  LDL.LU.64 R18, [R1+0x2058] ;  /* 0x0020580001127983 */ /* 0x000ee20000300a00 */
[----:B------:R-:W3:Y:S06]  /*3c640*/  LDL.LU.64 R16, [R1+0x2050] ;  /* 0x0020500001107983 */ /* 0x000eec0000300a00 */
[-C--:B-1----:R-:W-:Y:S11]  /*3c650*/  HMMA.16816.F32.BF16 R4, R20, R26.reuse, R4 ;  /* 0x0000001a1404723c */ /* 0x082ff60000041804 */
        /* <DEDUP_REMOVED lines=8> */
[----:B------:R-:W-:Y:S01]  /*3c6e0*/  IMAD.MOV.U32 R24, RZ, RZ, R11 ;  /* 0x000000ffff187224 */ /* 0x000fe200078e000b */
[----:B------:R-:W-:Y:S01]  /*3c6f0*/  MOV R25, R10 ;  /* 0x0000000a00197202 */ /* 0x000fe20000000f00 */
[----:B------:R-:W-:Y:S03]  /*3c700*/  STL.64 [R1+0xb0], R8 ;  /* 0x0000b00801007387 */ /* 0x000fe60000100a00 */
        /* <DEDUP_REMOVED lines=15> */
[----:B------:R-:W-:Y:S01]  /*3c800*/  STL [R1+0x38], R6 ;  /* 0x0000380601007387 */ /* 0x000fe20000100800 */
[----:B------:R-:W-:Y:S01]  /*3c810*/  MOV R24, R7 ;  /* 0x0000000700187202 */ /* 0x000fe20000000f00 */
        /* <DEDUP_REMOVED lines=10> */
[----:B------:R-:W-:Y:S01]  /*3c8c0*/  IMAD.MOV.U32 R9, RZ, RZ, R18 ;  /* 0x000000ffff097224 */ /* 0x000fe200078e0012 */
[----:B------:R-:W-:Y:S01]  /*3c8d0*/  MOV R8, R19 ;  /* 0x0000001300087202 */ /* 0x000fe20000000f00 */
[----:B---3--:R-:W-:Y:S01]  /*3c8e0*/  IMAD.MOV.U32 R5, RZ, RZ, R10 ;  /* 0x000000ffff057224 */ /* 0x008fe200078e000a */
[----:B------:R-:W-:Y:S01]  /*3c8f0*/  MOV R4, R11 ;  /* 0x0000000b00047202 */ /* 0x000fe20000000f00 */
[----:B------:R-:W-:Y:S01]  /*3c900*/  MOV R11, R16 ;  /* 0x00000010000b7202 */ /* 0x000fe20000000f00 */
[----:B------:R-:W-:Y:S02]  /*3c910*/  MOV R10, R17 ;  /* 0x00000011000a7202 */ /* 0x000fe40000000f00 */
[----:B------:R-:W0:Y:S02]  /*3c920*/  LDSM.16.MT88.4 R16, [R29+0x38180] ;  /* 0x038180001d10783b */ /* 0x000e240000004200 */
[----:B0-----:R-:W-:Y:S01]  /*3c930*/  IMAD.MOV.U32 R0, RZ, RZ, R18 ;  /* 0x000000ffff007224 */ /* 0x001fe200078e0012 */
[----:B------:R-:W-:-:S02]  /*3c940*/  MOV R25, R19 ;  /* 0x0000001300197202 */ /* 0x000fc40000000f00 */
[----:B------:R-:W-:Y:S02]  /*3c950*/  MOV R2, R16 ;  /* 0x0000001000027202 */ /* 0x000fe40000000f00 */
[----:B------:R-:W-:Y:S01]  /*3c960*/  MOV R3, R17 ;  /* 0x0000001100037202 */ /* 0x000fe20000000f00 */
[----:B------:R-:W2:Y:S01]  /*3c970*/  LDL.LU.64 R18, [R1+0x2048] ;  /* 0x0020480001127983 */ /* 0x000ea20000300a00 */
[----:B------:R-:W2:Y:S01]  /*3c980*/  LDL.LU.64 R16, [R1+0x2040] ;  /* 0x0020400001107983 */ /* 0x000ea20000300a00 */
[----:B------:R-:W-:-:S06]  /*3c990*/  LOP3.LUT R23, R29, 0x20, RZ, 0x3c, !PT ;  /* 0x000000201d177812 */ /* 0x000fcc00078e3cff */
[----:B------:R-:W0:Y:S04]  /*3c9a0*/  LDSM.16.MT88.4 R20, [R23+0x38000] ;  /* 0x038000001714783b */ /* 0x000e280000004200 */
[----:B0-----:R0:W-:Y:S01]  /*3c9b0*/  STL.64 [R1+0x1fa8], R22 ;  /* 0x001fa81601007387 */ /* 0x0011e20000100a00 */
[----:B------:R1:W-:Y:S02]  /*3c9c0*/  STL.64 [R1+0x1fa0], R20 ;  /* 0x001fa01401007387 */ /* 0x0003e40000100a00 */
[----:B0-----:R-:W-:Y:S01]  /*3c9d0*/  IMAD.MOV.U32 R22, RZ, RZ, R9 ;  /* 0x000000ffff167224 */ /* 0x001fe200078e0009 */
[----:B------:R-:W-:Y:S02]  /*3c9e0*/  MOV R23, R8 ;  /* 0x0000000800177202 */ /* 0x000fe40000000f00 */
[----:B-1----:R-:W-:-:S02]  /*3c9f0*/  MOV R20, R11 ;  /* 0x0000000b00147202 */ /* 0x002fc40000000f00 */
[----:B------:R-:W-:Y:S01]  /*3ca00*/  MOV R21, R10 ;  /* 0x0000000a00157202 */ /* 0x000fe20000000f00 */
[----:B------:R0:W-:Y:S04]  /*3ca10*/  STL.64 [R1+0x1fc8], R22 ;  /* 0x001fc81601007387 */ /* 0x0001e80000100a00 */
[----:B------:R1:W-:Y:S02]  /*3ca20*/  STL.64 [R1+0x1fc0], R20 ;  /* 0x001fc01401007387 */ /* 0x0003e40000100a00 */
[----:B------:R-:W3:Y:S02]  /*3ca30*/  LDL.LU R8, [R1+0x130] ;  /* 0x0001300001087983 */ /* 0x000ee40000300800 */
[----:B------:R-:W3:Y:S01]  /*3ca40*/  LDL.LU R9, [R1+0x134] ;  /* 0x0001340001097983 */ /* 0x000ee20000300800 */
[----:B------:R-:W3:Y:S01]  /*3ca50*/  LDL.LU R10, [R1+0x138] ;  /* 0x00013800010a7983 */ /* 0x000ee20000300800 */
[----:B------:R-:W3:Y:S02]  /*3ca60*/  LDL.LU R11, [R1+0x13c] ;  /* 0x00013c00010b7983 */ /* 0x000ee40000300800 */
[----:B0-----:R-:W-:Y:S01]  /*3ca70*/  IMAD.MOV.U32 R22, RZ, RZ, R5 ;  /* 0x000000ffff167224 */ /* 0x001fe200078e0005 */
[----:B------:R-:W-:-:S02]  /*3ca80*/  MOV R23, R4 ;  /* 0x0000000400177202 */ /* 0x000fc40000000f00 */
[----:B-1----:R-:W-:Y:S02]  /*3ca90*/  MOV R20, R7 ;  /* 0x0000000700147202 */ /* 0x002fe40000000f00 */
        /* <DEDUP_REMOVED lines=17> */
[----:B------:R1:W-:Y:S03]  /*3cbb0*/  STL.64 [R1+0x78], R18 ;  /* 0x0000781201007387 */ /* 0x0003e60000100a00 */
[----:B0-----:R-:W2:Y:S01]  /*3cbc0*/  LDL.LU R16, [R1+0x40] ;  /* 0x0000400001107983 */ /* 0x001ea20000300800 */
[----:B------:R-:W2:Y:S02]  /*3cbd0*/  LDL.LU R17, [R1+0x44] ;  /* 0x0000440001117983 */ /* 0x000ea40000300800 */
[----:B-1----:R-:W2:Y:S02]  /*3cbe0*/  LDL.LU R18, [R1+0x48] ;  /* 0x0000480001127983 */ /* 0x002ea40000300800 */
[----:B------:R-:W2:Y:S02]  /*3cbf0*/  LDL.LU R19, [R1+0x4c] ;  /* 0x00004c0001137983 */ /* 0x000ea40000300800 */
[----:B--2---:R-:W-:Y:S01]  /*3cc00*/  STL.64 [R1+0x1fb8], R18 ;  /* 0x001fb81201007387 */ /* 0x004fe20000100a00 */
[----:B------:R0:W-:Y:S03]  /*3cc10*/  STL.64 [R1+0x1fb0], R16 ;  /* 0x001fb01001007387 */ /* 0x0001e60000100a00 */
        /* <DEDUP_REMOVED lines=21> */
[----:B0-----:R-:W-:Y:S01]  /*3cd70*/  MOV R12, R2 ;  /* 0x00000002000c7202 */ /* 0x001fe20000000f00 */
[----:B------:R-:W-:Y:S01]  /*3cd80*/  IMAD.MOV.U32 R13, RZ, RZ, R3 ;  /* 0x000000ffff0d7224 */ /* 0x000fe200078e0003 */
[----:B------:R-:W3:Y:S01]  /*3cd90*/  LDL.LU R2, [R1+0x2014] ;  /* 0x0020140001027983 */ /* 0x000ee20000300800 */
[----:B------:R-:W2:Y:S01]  /*3cda0*/  LDL.LU R3, [R1+0x2010] ;  /* 0x0020100001037983 */ /* 0x000ea20000300800 */
[----:B-1----:R-:W-:-:S02]  /*3cdb0*/  MOV R14, R0 ;  /* 0x00000000000e7202 */ /* 0x002fc40000000f00 */
[----:B------:R-:W-:Y:S01]  /*3cdc0*/  MOV R15, R25 ;  /* 0x00000019000f7202 */ /* 0x000fe20000000f00 */
[----:B------:R-:W2:Y:S01]  /*3cdd0*/  LDL.LU R0, [R1+0x200c] ;  /* 0x00200c0001007983 */ /* 0x000ea20000300800 */
[----:B------:R-:W2:Y:S01]  /*3cde0*/  LDL.LU R25, [R1+0x2008] ;  /* 0x0020080001197983 */ /* 0x000ea20000300800 */
[----:B----4-:R-:W-:Y:S02]  /*3cdf0*/  HMMA.16816.F32.BF16 R8, R8, R26, R4 ;  /* 0x0000001a0808723c */ /* 0x010fe40000041804 */
[----:B------:R-:W4:Y:S11]  /*3ce00*/  LDL.LU.64 R4, [R1+0x2000] ;  /* 0x0020000001047983 */ /* 0x000f360000300a00 */
[----:B------:R-:W-:Y:S10]  /*3ce10*/  @!UPT UIADD3 URZ, URZ, URZ, URZ ;  /* 0x0000003f3f3ff290 */ /* 0x000ff4000fffe03f */
[----:B------:R0:W-:Y:S01]  /*3ce20*/  STL.64 [R1+0x130], R8 ;  /* 0x0001300801007387 */ /* 0x0001e20000100a00 */
[----:B------:R3:W-:Y:S03]  /*3ce30*/  STL.64 [R1+0x138], R10 ;  /* 0x0001380a01007387 */ /* 0x0007e60000100a00 */
[----:B0-----:R-:W4:Y:S01]  /*3ce40*/  LDL.LU R8, [R1+0x50] ;  /* 0x0000500001087983 */ /* 0x001f220000300800 */
[----:B---3--:R-:W-:Y:S01]  /*3ce50*/  IMAD.MOV.U32 R10, RZ, RZ, R2 ;  /* 0x000000ffff0a7224 */ /* 0x008fe200078e0002 */
[----:B--2---:R-:W-:Y:S02]  /*3ce60*/  MOV R11, R0 ;  /* 0x00000000000b7202 */ /* 0x004fe40000000f00 */
[----:B------:R-:W-:Y:S01]  /*3ce70*/  MOV R9, R3 ;  /* 0x0000000300097202 */ /* 0x000fe20000000f00 */
[-C--:B----4-:R-:W-:Y:S01]  /*3ce80*/  HMMA.16816.F32.BF16 R20, R20, R4.reuse, R16 ;  /* 0x000000041414723c */ /* 0x090fe20000041810 */
[----:B------:R-:W2:Y:S01]  /*3ce90*/  LDL.LU.64 R18, [R1+0x1ff8] ;  /* 0x001ff80001127983 */ /* 0x000ea20000300a00 */
[----:B------:R-:W2:Y:S11]  /*3cea0*/  LDL.LU.64 R16, [R1+0x1ff0] ;  /* 0x001ff00001107983 */ /* 0x000eb60000300a00 */
[----:B------:R-:W-:Y:S11]  /*3ceb0*/  @!UPT UIADD3 URZ, URZ, URZ, URZ ;  /* 0x0000003f3f3ff290 */ /* 0x000ff6000fffe03f */
[----:B------:R-:W-:Y:S01]  /*3cec0*/  IMAD.MOV.U32 R2, RZ, RZ, R22 ;  /* 0x000000ffff027224 */ /* 0x000fe200078e0016 */
[----:B------:R-:W-:Y:S02]  /*3ced0*/  MOV R0, R23 ;  /* 0x0000001700007202 */ /* 0x000fe40000000f00 */
[----:B------:R-:W-:Y:S02]  /*3cee0*/  MOV R7, R20 ;  /* 0x0000001400077202 */ /* 0x000fe40000000f00 */
[----:B------:R-:W-:Y:S01]  /*3cef0*/  MOV R3, R21 ;  /* 0x0000001500037202 */ /* 0x000fe20000000f00 */
[----:B------:R-:W2:Y:S01]  /*3cf00*/  LDL.LU.64 R22, [R1+0x1fe8] ;  /* 0x001fe80001167983 */ /* 0x000ea20000300a00 */
[----:B------:R-:W2:Y:S02]  /*3cf10*/  LDL.LU.64 R20, [R1+0x1fe0] ;  /* 0x001fe00001147983 */ /* 0x000ea40000300a00 */
[----:B------:R-:W-:Y:S02]  /*3cf20*/  STL [R1+0x1ec4], R0 ;  /* 0x001ec40001007387 */ /* 0x000fe40000100800 */
[----:B------:R-:W-:Y:S01]  /*3cf30*/  STL [R1+0x1ec0], R2 ;  /* 0x001ec00201007387 */ /* 0x000fe20000100800 */
[----:B------:R-:W-:Y:S01]  /*3cf40*/  STL [R1+0x1ebc], R3 ;  /* 0x001ebc0301007387 */ /* 0x000fe20000100800 */
[----:B------:R-:W-:Y:S01]  /*3cf50*/  STL [R1+0x1eb8], R7 ;  /* 0x001eb80701007387 */ /* 0x000fe20000100800 */
[-C--:B--2---:R-:W-:Y:S02]  /*3cf60*/  HMMA.16816.F32.BF16 R20, R20, R4.reuse, R16 ;  /* 0x000000041414723c */ /* 0x084fe40000041810 */
[----:B------:R-:W2:Y:S01]  /*3cf70*/  LDL.LU.64 R18, [R1+0x1fd8] ;  /* 0x001fd80001127983 */ /* 0x000ea20000300a00 */
[----:B------:R-:W2:Y:S11]  /*3cf80*/  LDL.LU.64 R16, [R1+0x1fd0] ;  /* 0x001fd00001107983 */ /* 0x000eb60000300a00 */
[----:B------:R-:W-:Y:S09]  /*3cf90*/  @!UPT UIADD3 URZ, URZ, URZ, URZ ;  /* 0x0000003f3f3ff290 */ /* 0x000ff2000fffe03f */
[----:B------:R-:W-:Y:S01]  /*3cfa0*/  STL.64 [R1+0xf0], R20 ;  /* 0x0000f01401007387 */ /* 0x000fe20000100a00 */
[----:B------:R0:W-:Y:S01]  /*3cfb0*/  STL [R1+0xf8], R22 ;  /* 0x0000f81601007387 */ /* 0x0001e20000100800 */
[----:B------:R-:W-:Y:S02]  /*3cfc0*/  MOV R6, R23 ;  /* 0x0000001700067202 */ /* 0x000fe40000000f00 */
[----:B0-----:R-:W2:Y:S01]  /*3cfd0*/  LDL.LU.64 R22, [R1+0x1fc8] ;  /* 0x001fc80001167983 */ /* 0x001ea20000300a00 */
[----:B------:R-:W2:Y:S02]  /*3cfe0*/  LDL.LU.64 R20, [R1+0x1fc0] ;  /* 0x001fc00001147983 */ /* 0x000ea40000300a00 */
[----:B------:R0:W-:Y:S01]  /*3cff0*/  STL [R1+0x1ec8], R6 ;  /* 0x001ec80601007387 */ /* 0x0001e20000100800 */
[-C--:B--2---:R-:W-:Y:S01]  /*3d000*/  HMMA.16816.F32.BF16 R20, R20, R4.reuse, R16 ;  /* 0x000000041414723c */ /* 0x084fe20000041810 */
[----:B------:R-:W2:Y:S01]  /*3d010*/  LDL.LU.64 R18, [R1+0x1fb8] ;  /* 0x001fb80001127983 */ /* 0x000ea20000300a00 */
[----:B------:R-:W2:Y:S11]  /*3d020*/  LDL.LU.64 R16, [R1+0x1fb0] ;  /* 0x001fb00001107983 */ /* 0x000eb60000300a00 */
[----:B------:R-:W-:Y:S11]  /*3d030*/  @!UPT UIADD3 URZ, URZ, URZ, URZ ;  /* 0x0000003f3f3ff290 */ /* 0x000ff6000fffe03f */
[----:B------:R-:W-:Y:S02]  /*3d040*/  MOV R3, R22 ;  /* 0x0000001600037202 */ /* 0x000fe40000000f00 */
[----:B------:R-:W-:Y:S02]  /*3d050*/  MOV R7, R23 ;  /* 0x0000001700077202 */ /* 0x000fe40000000f00 */
[----:B------:R-:W-:Y:S01]  /*3d060*/  MOV R0, R20 ;  /* 0x0000001400007202 */ /* 0x000fe20000000f00 */
[----:B------:R-:W-:Y:S01]  /*3d070*/  IMAD.MOV.U32 R2, RZ, RZ, R21 ;  /* 0x000000ffff027224 */ /* 0x000fe200078e0015 */
[----:B------:R-:W2:Y:S01]  /*3d080*/  LDL.LU.64 R22, [R1+0x1fa8] ;  /* 0x001fa80001167983 */ /* 0x000ea20000300a00 */
[----:B------:R-:W2:Y:S01]  /*3d090*/  LDL.LU.64 R20, [R1+0x1fa0] ;  /* 0x001fa00001147983 */ /* 0x000ea20000300a00 */
[----:B------:R-:W-:Y:S01]  /*3d0a0*/  HMMA.16816.F32.BF16 R8, R12, R4, R8 ;  /* 0x000000040c08723c */ /* 0x000fe20000041808 */
[----:B------:R-:W-:Y:S01]  /*3d0b0*/  STL [R1+0x1ed8], R7 ;  /* 0x001ed80701007387 */ /* 0x000fe20000100800 */
[----:B------:R-:W-:Y:S01]  /*3d0c0*/  STL [R1+0x1ed4], R3 ;  /* 0x001ed40301007387 */ /* 0x000fe20000100800 */
[----:B------:R-:W-:Y:S02]  /*3d0d0*/  STL [R1+0x1ed0], R2 ;  /* 0x001ed00201007387 */ /* 0x000fe40000100800 */
[----:B------:R-:W-:Y:S11]  /*3d0e0*/  STL [R1+0x1ecc], R0 ;  /* 0x001ecc0001007387 */ /* 0x000ff60000100800 */
[----:B------:R-:W-:Y:S07]  /*3d0f0*/  @!UPT UIADD3 URZ, URZ, URZ, URZ ;  /* 0x0000003f3f3ff290 */ /* 0x000fee000fffe03f */
[----:B------:R-:W-:Y:S01]  /*3d100*/  STL.64 [R1+0xa0], R8 ;  /* 0x0000a00801007387 */ /* 0x000fe20000100a00 */
[----:B------:R2:W-:Y:S01]  /*3d110*/  STL [R1+0xa8], R10 ;  /* 0x0000a80a01007387 */ /* 0x0005e20000100800 */
[----:B0-----:R-:W-:-:S05]  /*3d120*/  MOV R6, R11 ;  /* 0x0000000b00067202 */ /* 0x001fca0000000f00 */
[----:B------:R-:W-:Y:S01]  /*3d130*/  STL [R1+0x1edc], R6 ;  /* 0x001edc0601007387 */ /* 0x000fe20000100800 */
[----:B--2---:R-:W-:Y:S07]  /*3d140*/  HMMA.16816.F32.BF16 R8, R20, R4, R16 ;  /* 0x000000041408723c */ /* 0x004fee0000041810 */
[----:B------:R-:W-:Y:S11]  /*3d150*/  LOP3.LUT R18, R29, 0x20, RZ, 0x3c, !PT ;  /* 0x000000201d127812 */ /* 0x000ff600078e3cff */
[----:B------:R-:W-:Y:S06]  /*3d160*/  @!UPT UIADD3 URZ, URZ, URZ, URZ ;  /* 0x0000003f3f3ff290 */ /* 0x000fec000fffe03f */
[----:B------:R-:W-:Y:S01]  /*3d170*/  IMAD.MOV.U32 R7, RZ, RZ, R8 ;  /* 0x000000ffff077224 */ /* 0x000fe200078e0008 */
[----:B------:R-:W-:Y:S02]  /*3d180*/  MOV R3, R9 ;  /* 0x0000000900037202 */ /* 0x000fe40000000f00 */
[----:B------:R-:W-:Y:S02]  /*3d190*/  MOV R2, R10 ;  /* 0x0000000a00027202 */ /* 0x000fe40000000f00 */
[----:B------:R-:W-:Y:S02]  /*3d1a0*/  MOV R0, R11 ;  /* 0x0000000b00007202 */ /* 0x000fe40000000f00 */
[----:B------:R-:W0:Y:S04]  /*3d1b0*/  LDSM.16.MT88.4 R8, [R18+0x38080] ;  /* 0x038080001208783b */ /* 0x000e280000004200 */
[----:B------:R-:W-:Y:S01]  /*3d1c0*/  STL [R1+0x1ee8], R2 ;  /* 0x001ee80201007387 */ /* 0x000fe20000100800 */
[----:B------:R-:W-:Y:S02]  /*3d1d0*/  STL [R1+0x1ee4], R3 ;  /* 0x001ee40301007387 */ /* 0x000fe40000100800 */
[----:B------:R0:W-:Y:S02]  /*3d1e0*/  STL [R1+0x1ee0], R7 ;  /* 0x001ee00701007387 */ /* 0x0001e40000100800 */
[----:B0-----:R-:W-:Y:S01]  /*3d1f0*/  IMAD.MOV.U32 R7, RZ, RZ, R8 ;  /* 0x000000ffff077224 */ /* 0x001fe200078e0008 */
[----:B------:R-:W-:-:S02]  /*3d200*/  MOV R6, R9 ;  /* 0x0000000900067202 */ /* 0x000fc40000000f00 */
[----:B------:R-:W-:Y:S02]  /*3d210*/  MOV R3, R10 ;  /* 0x0000000a00037202 */ /* 0x000fe40000000f00 */
[----:B------:R-:W-:Y:S02]  /*3d220*/  MOV R2, R11 ;  /* 0x0000000b00027202 */ /* 0x000fe40000000f00 */
[----:B------:R-:W0:Y:S01]  /*3d230*/  LDSM.16.MT88.4 R8, [R18+0x38100] ;  /* 0x038100001208783b */ /* 0x000e220000004200 */
[----:B------:R-:W-:Y:S01]  /*3d240*/  LOP3.LUT R19, R29, 0x40, RZ, 0x3c, !PT ;  /* 0x000000401d137812 */ /* 0x000fe200078e3cff */
        /* <DEDUP_REMOVED lines=20> */
[----:B------:R-:W-:-:S03]  /*3d390*/  MOV R9, R23 ;  /* 0x0000001700097202 */ /* 0x000fc60000000f00 */
[----:B------:R0:W-:Y:S02]  /*3d3a0*/  STL.64 [R1+0x1f48], R10 ;  /* 0x001f480a01007387 */ /* 0x0001e40000100a00 */
[----:B------:R1:W-:Y:S01]  /*3d3b0*/  STL.64 [R1+0x1f40], R8 ;  /* 0x001f400801007387 */ /* 0x0003e20000100a00 */
[----:B0-----:R-:W-:Y:S02]  /*3d3c0*/  MOV R10, R17 ;  /* 0x00000011000a7202 */ /* 0x001fe40000000f00 */
[----:B------:R-:W-:Y:S01]  /*3d3d0*/  MOV R11, R16 ;  /* 0x00000010000b7202 */ /* 0x000fe20000000f00 */
[----:B-1----:R-:W-:Y:S01]  /*3d3e0*/  IMAD.MOV.U32 R8, RZ, RZ, R20 ;  /* 0x000000ffff087224 */ /* 0x002fe200078e0014 */
[----:B------:R-:W-:Y:S01]  /*3d3f0*/  MOV R9, R18 ;  /* 0x0000001200097202 */ /* 0x000fe20000000f00 */
        /* <DEDUP_REMOVED lines=9> */
[----:B------:R-:W-:Y:S02]  /*3d490*/  STL.64 [R1+0x1f80], R8 ;  /* 0x001f800801007387 */ /* 0x000fe40000100a00 */
[----:B------:R-:W1:Y:S01]  /*3d4a0*/  LDSM.16.MT88.4 R16, [R19+0x38180] ;  /* 0x038180001310783b */ /* 0x000e620000004200 */
[----:B0-----:R-:W-:Y:S03]  /*3d4b0*/  STL.64 [R1+0x1f18], R14 ;  /* 0x001f180e01007387 */ /* 0x001fe60000100a00 */
        /* <DEDUP_REMOVED lines=33> */
[----:B-1----:R-:W-:Y:S01]  /*3d6d0*/  STL.64 [R1+0x1f08], R18 ;  /* 0x001f081201007387 */ /* 0x002fe20000100a00 */
        /* <DEDUP_REMOVED lines=84> */
[----:B------:R-:W-:Y:S01]  /*3dc20*/  MOV R14, R17 ;  /* 0x00000011000e7202 */ /* 0x000fe20000000f00 */
[----:B0-----:R-:W-:Y:S01]  /*3dc30*/  IMAD.MOV.U32 R13, RZ, RZ, R18 ;  /* 0x000000ffff0d7224 */ /* 0x001fe200078e0012 */
[----:B------:R-:W-:Y:S02]  /*3dc40*/  MOV R12, R19 ;  /* 0x00000013000c7202 */ /* 0x000fe40000000f00 */
[----:B------:R-:W0:Y:S02]  /*3dc50*/  LDSM.16.MT88.4 R16, [R29+0x3a080] ;  /* 0x03a080001d10783b */ /* 0x000e240000004200 */
[----:B0-----:R-:W-:Y:S02]  /*3dc60*/  MOV R23, R16 ;  /* 0x0000001000177202 */ /* 0x001fe40000000f00 */
[----:B------:R-:W-:Y:S01]  /*3dc70*/  MOV R22, R17 ;  /* 0x0000001100167202 */ /* 0x000fe20000000f00 */
[----:B------:R-:W-:Y:S01]  /*3dc80*/  IMAD.MOV.U32 R21, RZ, RZ, R18 ;  /* 0x000000ffff157224 */ /* 0x000fe200078e0012 */
[----:B------:R-:W-:-:S02]  /*3dc90*/  MOV R20, R19 ;  /* 0x0000001300147202 */ /* 0x000fc40000000f00 */
[----:B------:R-:W0:Y:S04]  /*3dca0*/  LDSM.16.MT88.4 R16, [R29+0x3a100] ;  /* 0x03a100001d10783b */ /* 0x000e280000004200 */
[----:B------:R1:W-:Y:S01]  /*3dcb0*/  STL [R1+0x1df8], R28 ;  /* 0x001df81c01007387 */ /* 0x0003e20000100800 */
[----:B0-----:R-:W-:Y:S02]  /*3dcc0*/  MOV R27, R16 ;  /* 0x00000010001b7202 */ /* 0x001fe40000000f00 */
[----:B------:R-:W-:Y:S01]  /*3dcd0*/  MOV R26, R17 ;  /* 0x00000011001a7202 */ /* 0x000fe20000000f00 */
[----:B------:R-:W-:Y:S01]  /*3dce0*/  IMAD.MOV.U32 R25, RZ, RZ, R18 ;  /* 0x000000ffff197224 */ /* 0x000fe200078e0012 */
[----:B------:R-:W-:Y:S02]  /*3dcf0*/  MOV R24, R19 ;  /* 0x0000001300187202 */ /* 0x000fe40000000f00 */
[----:B------:R-:W0:Y:S01]  /*3dd00*/  LDSM.16.MT88.4 R16, [R29+0x3a180] ;  /* 0x03a180001d10783b */ /* 0x000e220000004200 */
[----:B-1----:R-:W-:-:S02]  /*3dd10*/  LOP3.LUT R28, R29, 0x20, RZ, 0x3c, !PT ;  /* 0x000000201d1c7812 */ /* 0x002fc400078e3cff */
[----:B0-----:R-:W-:Y:S02]  /*3dd20*/  MOV R2, R16 ;  /* 0x0000001000027202 */ /* 0x001fe40000000f00 */
[----:B------:R-:W-:Y:S01]  /*3dd30*/  MOV R3, R17 ;  /* 0x0000001100037202 */ /* 0x000fe20000000f00 */
[----:B------:R-:W-:Y:S01]  /*3dd40*/  IMAD.MOV.U32 R7, RZ, RZ, R18 ;  /* 0x000000ffff077224 */ /* 0x000fe200078e0012 */
[----:B------:R-:W-:Y:S02]  /*3dd50*/  MOV R6, R19 ;  /* 0x0000001300067202 */ /* 0x000fe40000000f00 */
[----:B------:R-:W0:Y:S04]  /*3dd60*/  LDSM.16.MT88.4 R16, [R28+0x3a000] ;  /* 0x03a000001c10783b */ /* 0x000e280000004200 */
[----:B------:R-:W-:Y:S04]  /*3dd70*/  STL [R1+0x1d50], R29 ;  /* 0x001d501d01007387 */ /* 0x000fe80000100800 */
[----:B0-----:R-:W-:Y:S01]  /*3dd80*/  STL.64 [R1+0x1e18], R18 ;  /* 0x001e181201007387 */ /* 0x001fe20000100a00 */
[----:B------:R0:W-:Y:S02]  /*3dd90*/  STL.64 [R1+0x1e10], R16 ;  /* 0x001e101001007387 */ /* 0x0001e40000100a00 */
[----:B0-----:R-:W-:-:S02]  /*3dda0*/  MOV R16, R2 ;  /* 0x0000000200107202 */ /* 0x001fc40000000f00 */
[----:B------:R-:W-:Y:S01]  /*3ddb0*/  MOV R17, R3 ;  /* 0x0000000300117202 */ /* 0x000fe20000000f00 */
[----:B------:R-:W2:Y:S01]  /*3ddc0*/  LDL.LU R2, [R1+0x1ee8] ;  /* 0x001ee80001027983 */ /* 0x000ea20000300800 */
[----:B------:R-:W3:Y:S02]  /*3ddd0*/  LDL.LU R3, [R1+0x1ee4] ;  /* 0x001ee40001037983 */ /* 0x000ee40000300800 */
[----:B------:R-:W-:Y:S02]  /*3dde0*/  IMAD.MOV.U32 R18, RZ, RZ, R7 ;  /* 0x000000ffff127224 */ /* 0x000fe400078e0007 */
[----:B------:R-:W4:Y:S01]  /*3ddf0*/  LDL.LU R7, [R1+0x1ee0] ;  /* 0x001ee00001077983 */ /* 0x000f220000300800 */
[----:B------:R-:W-:Y:S02]  /*3de00*/  MOV R19, R6 ;  /* 0x0000000600137202 */ /* 0x000fe40000000f00 */
[----:B------:R-:W4:Y:S03]  /*3de10*/  LDL.LU R6, [R1+0x1edc] ;  /* 0x001edc0001067983 */ /* 0x000f260000300800 */
[----:B------:R0:W-:Y:S01]  /*3de20*/  STL.64 [R1+0x1e38], R18 ;  /* 0x001e381201007387 */ /* 0x0001e20000100a00 */
        /* <DEDUP_REMOVED lines=13> */
[----:B------:R1:W-:Y:S01]  /*3df00*/  STL.64 [R1+0x1e78], R18 ;  /* 0x001e781201007387 */ /* 0x0003e20000100a00 */
[----:B------:R1:W-:Y:S02]  /*3df10*/  STL.64 [R1+0x1e70], R16 ;  /* 0x001e701001007387 */ /* 0x0003e40000100a00 */
[----:B-1----:R-:W-:-:S02]  /*3df20*/  MOV R18, R13 ;  /* 0x0000000d00127202 */ /* 0x002fc40000000f00 */
[----:B------:R-:W-:Y:S02]  /*3df30*/  MOV R19, R12 ;  /* 0x0000000c00137202 */ /* 0x000fe40000000f00 */
[----:B------:R-:W-:Y:S02]  /*3df40*/  MOV R16, R15 ;  /* 0x0000000f00107202 */ /* 0x000fe40000000f00 */
[----:B------:R-:W-:Y:S01]  /*3df50*/  MOV R17, R14 ;  /* 0x0000000e00117202 */ /* 0x000fe20000000f00 */
[----:B0-----:R0:W-:Y:S01]  /*3df60*/  STL.64 [R1+0x1e08], R22 ;  /* 0x001e081601007387 */ /* 0x0011e20000100a00 */
[----:B------:R3:W-:Y:S02]  /*3df70*/  STL.64 [R1+0x1e00], R20 ;  /* 0x001e001401007387 */ /* 0x0007e40000100a00 */
[----:B0-----:R-:W-:Y:S01]  /*3df80*/  IMAD.MOV.U32 R23, RZ, RZ, R0 ;  /* 0x000000ffff177224 */ /* 0x001fe200078e0000 */
[----:B--2---:R-:W-:Y:S02]  /*3df90*/  MOV R22, R2 ;  /* 0x0000000200167202 */ /* 0x004fe40000000f00 */
[----:B---3--:R-:W-:-:S02]  /*3dfa0*/  MOV R21, R3 ;  /* 0x0000000300157202 */ /* 0x008fc40000000f00 */
[----:B----4-:R-:W-:Y:S02]  /*3dfb0*/  MOV R20, R7 ;  /* 0x0000000700147202 */ /* 0x010fe40000000f00 */
[----:B------:R-:W2:Y:S01]  /*3dfc0*/  LDL.LU R7, [R1+0x1ed8] ;  /* 0x001ed80001077983 */ /* 0x000ea20000300800 */
[----:B------:R-:W3:Y:S02]  /*3dfd0*/  LDL.LU R3, [R1+0x1ed4] ;  /* 0x001ed40001037983 */ /* 0x000ee40000300800 */
[----:B------:R-:W4:Y:S02]  /*3dfe0*/  LDL.LU R2, [R1+0x1ed0] ;  /* 0x001ed00001027983 */ /* 0x000f240000300800 */
[----:B------:R-:W2:Y:S01]  /*3dff0*/  LDL.LU R0, [R1+0x1ecc] ;  /* 0x001ecc0001007983 */ /* 0x000ea20000300800 */
[----:B------:R-:W2:Y:S01]  /*3e000*/  LDL.LU R12, [R1+0x180] ;  /* 0x00018000010c7983 */ /* 0x000ea20000300800 */
[----:B------:R-:W2:Y:S02]  /*3e010*/  LDL.LU R13, [R1+0x184] ;  /* 0x00018400010d7983 */ /* 0x000ea40000300800 */
[----:B------:R-:W2:Y:S02]  /*3e020*/  LDL.LU R14, [R1+0x188] ;  /* 0x00018800010e7983 */ /* 0x000ea40000300800 */
[----:B------:R-:W2:Y:S01]  /*3e030*/  LDL.LU R15, [R1+0x18c] ;  /* 0x00018c00010f7983 */ /* 0x000ea20000300800 */
[----:B------:R-:W-:Y:S01]  /*3e040*/  STL.64 [R1+0x1e98], R18 ;  /* 0x001e981201007387 */ /* 0x000fe20000100a00 */
[----:B------:R0:W-:Y:S03]  /*3e050*/  STL.64 [R1+0x1e90], R16 ;  /* 0x001e901001007387 */ /* 0x0001e60000100a00 */
[----:B0-----:R-:W2:Y:S01]  /*3e060*/  LDL.LU R16, [R1+0x130] ;  /* 0x0001300001107983 */ /* 0x001ea20000300800 */
        /* <DEDUP_REMOVED lines=8> */
[----:B------:R-:W-:-:S02]  /*3e0f0*/  IMAD.MOV.U32 R23, RZ, RZ, R6 ;  /* 0x000000ffff177224 */ /* 0x000fc400078e0006 */
[----:B------:R-:W3:Y:S04]  /*3e100*/  LDL.LU R6, [R1+0x1ec8] ;  /* 0x001ec80001067983 */ /* 0x000ee80000300800 */
[----:B--2---:R3:W-:Y:S01]  /*3e110*/  STL.64 [R1+0x1e48], R22 ;  /* 0x001e481601007387 */ /* 0x0047e20000100a00 */
[----:B------:R0:W-:Y:S01]  /*3e120*/  STL.64 [R1+0x1e40], R20 ;  /* 0x001e401401007387 */ /* 0x0001e20000100a00 */
[----:B---3--:R-:W-:Y:S02]  /*3e130*/  MOV R22, R3 ;  /* 0x0000000300167202 */ /* 0x008fe40000000f00 */
[----:B0-----:R-:W-:Y:S02]  /*3e140*/  MOV R20, R0 ;  /* 0x0000000000147202 */ /* 0x001fe40000000f00 */
[----:B------:R-:W-:Y:S01]  /*3e150*/  MOV R23, R7 ;  /* 0x0000000700177202 */ /* 0x000fe20000000f00 */
[----:B------:R-:W2:Y:S01]  /*3e160*/  LDL.LU R0, [R1+0x1ec4] ;  /* 0x001ec40001007983 */ /* 0x000ea20000300800 */
[----:B----4-:R-:W-:-:S02]  /*3e170*/  MOV R21, R2 ;  /* 0x0000000200157202 */ /* 0x010fc40000000f00 */
[----:B------:R-:W3:Y:S02]  /*3e180*/  LDL.LU R2, [R1+0x1ec0] ;  /* 0x001ec00001027983 */ /* 0x000ee40000300800 */
[----:B------:R-:W4:Y:S01]  /*3e190*/  LDL.LU R3, [R1+0x1ebc] ;  /* 0x001ebc0001037983 */ /* 0x000f220000300800 */
[----:B------:R-:W2:Y:S01]  /*3e1a0*/  LDL.LU R7, [R1+0x1eb8] ;  /* 0x001eb80001077983 */ /* 0x000ea20000300800 */
[----:B------:R-:W-:Y:S02]  /*3e1b0*/  STL.64 [R1+0x1e68], R22 ;  /* 0x001e681601007387 */ /* 0x000fe40000100a00 */
[----:B------:R0:W-:Y:S02]  /*3e1c0*/  STL.64 [R1+0x1e60], R20 ;  /* 0x001e601401007387 */ /* 0x0001e40000100a00 */
[----:B0-----:R-:W2:Y:S01]  /*3e1d0*/  LDL.LU R20, [R1+0xf0] ;  /* 0x0000f00001147983 */ /* 0x001ea20000300800 */
[----:B------:R-:W2:Y:S02]  /*3e1e0*/  LDL.LU R21, [R1+0xf4] ;  /* 0x0000f40001157983 */ /* 0x000ea40000300800 */
[----:B------:R-:W2:Y:S02]  /*3e1f0*/  LDL.LU R22, [R1+0xf8] ;  /* 0x0000f80001167983 */ /* 0x000ea40000300800 */
[----:B------:R-:W-:-:S02]  /*3e200*/  IMAD.MOV.U32 R23, RZ, RZ, R6 ;  /* 0x000000ffff177224 */ /* 0x000fc400078e0006 */
[----:B------:R-:W3:Y:S01]  /*3e210*/  LDL.LU R6, [R1+0x1eb4] ;  /* 0x001eb40001067983 */ /* 0x000ee20000300800 */
[----:B------:R-:W-:Y:S03]  /*3e220*/  HMMA.16816.F32.BF16 R8, R8, R4, R12 ;  /* 0x000000040808723c */ /* 0x000fe6000004180c */
[----:B--2---:R-:W-:Y:S01]  /*3e230*/  STL.64 [R1+0x1e88], R22 ;  /* 0x001e881601007387 */ /* 0x004fe20000100a00 */
[----:B------:R0:W-:Y:S02]  /*3e240*/  STL.64 [R1+0x1e80], R20 ;  /* 0x001e801401007387 */ /* 0x0001e40000100a00 */
[----:B0-----:R-:W-:Y:S02]  /*3e250*/  MOV R20, R7 ;  /* 0x0000000700147202 */ /* 0x001fe40000000f00 */
[----:B------:R-:W2:Y:S01]  /*3e260*/  LDL.LU R7, [R1+0x1eb0] ;  /* 0x001eb00001077983 */ /* 0x000ea20000300800 */
[----:B------:R-:W2:Y:S02]  /*3e270*/  LDL.LU.64 R14, [R1+0x1ea8] ;  /* 0x001ea800010e7983 */ /* 0x000ea40000300a00 */
[----:B------:R-:W2:Y:S01]  /*3e280*/  LDL.LU.64 R12, [R1+0x1ea0] ;  /* 0x001ea000010c7983 */ /* 0x000ea20000300a00 */
[----:B------:R-:W-:-:S11]  /*3e290*/  MOV R23, R0 ;  /* 0x0000000000177202 */ /* 0x000fd60000000f00 */
[----:B------:R-:W-:Y:S01]  /*3e2a0*/  STL [R1+0x70], R8 ;  /* 0x0000700801007387 */ /* 0x000fe20000100800 */
[----:B------:R-:W-:Y:S02]  /*3e2b0*/  MOV R0, R11 ;  /* 0x0000000b00007202 */ /* 0x000fe40000000f00 */
[----:B------:R-:W3:Y:S01]  /*3e2c0*/  LDL R11, [R1+0xbc0] ;  /* 0x000bc000010b7983 */ /* 0x000ee20000100800 */
[----:B----4-:R-:W-:Y:S01]  /*3e2d0*/  MOV R21, R3 ;  /* 0x0000000300157202 */ /* 0x010fe20000000f00 */
[----:B--2---:R-:W-:Y:S01]  /*3e2e0*/  HMMA.16816.F32.BF16 R12, R12, R4, R16 ;  /* 0x000000040c0c723c */ /* 0x004fe20000041810 */
[----:B------:R-:W2:Y:S01]  /*3e2f0*/  LDL.LU.64 R18, [R1+0x1e98] ;  /* 0x001e980001127983 */ /* 0x000ea20000300a00 */
[----:B------:R-:W2:Y:S01]  /*3e300*/  LDL.LU.64 R16, [R1+0x1e90] ;  /* 0x001e900001107983 */ /* 0x000ea20000300a00 */
[----:B---3--:R-:W-:Y:S11]  /*3e310*/  MOV R22, R2 ;  /* 0x0000000200167202 */ /* 0x008ff60000000f00 */
[----:B------:R-:W-:Y:S09]  /*3e320*/  @!UPT UIADD3 URZ, URZ, URZ, URZ ;  /* 0x0000003f3f3ff290 */ /* 0x000ff2000fffe03f */
[----:B------:R0:W-:Y:S01]  /*3e330*/  STL.64 [R1+0x40], R12 ;  /* 0x0000400c01007387 */ /* 0x0001e20000100a00 */
[----:B------:R-:W-:Y:S02]  /*3e340*/  MOV R29, R14 ;  /* 0x0000000e001d7202 */ /* 0x000fe40000000f00 */
[----:B------:R-:W-:Y:S01]  /*3e350*/  MOV R4, R15 ;  /* 0x0000000f00047202 */ /* 0x000fe20000000f00 */
[----:B0-----:R-:W3:Y:S01]  /*3e360*/  LDL.LU R12, [R1+0x50] ;  /* 0x00005000010c7983 */ /* 0x001ee20000300800 */
[----:B------:R-:W3:Y:S02]  /*3e370*/  LDL.LU R13, [R1+0x54] ;  /* 0x00005400010d7983 */ /* 0x000ee40000300800 */
[----:B------:R-:W3:Y:S02]  /*3e380*/  LDL.LU R14, [R1+0x58] ;  /* 0x00005800010e7983 */ /* 0x000ee40000300800 */
[----:B------:R-:W3:Y:S01]  /*3e390*/  LDL.LU R15, [R1+0x5c] ;  /* 0x00005c00010f7983 */ /* 0x000ee20000300800 */
        /* <DEDUP_REMOVED lines=36> */
[----:B------:R0:W-:Y:S01]  /*3e5e0*/  STL.64 [R1+0xa0], R16 ;  /* 0x0000a01001007387 */ /* 0x0001e20000100a00 */
[----:B------:R1:W-:Y:S03]  /*3e5f0*/  STL.64 [R1+0xa8], R18 ;  /* 0x0000a81201007387 */ /* 0x0003e60000100a00 */
[----:B0-----:R-:W2:Y:S01]  /*3e600*/  LDL.LU R16, [R1+0x60] ;  /* 0x0000600001107983 */ /* 0x001ea20000300800 */
[----:B------:R-:W2:Y:S02]  /*3e610*/  LDL.LU R17, [R1+0x64] ;  /* 0x0000640001117983 */ /* 0x000ea40000300800 */
[----:B-1----:R-:W2:Y:S02]  /*3e620*/  LDL.LU R18, [R1+0x68] ;  /* 0x0000680001127983 */ /* 0x002ea40000300800 */
[----:B------:R-:W2:Y:S01]  /*3e630*/  LDL.LU R19, [R1+0x6c] ;  /* 0x00006c0001137983 */ /* 0x000ea20000300800 */
[----:B------:R-:W4:Y:S01]  /*3e640*/  LDL R5, [R1+0xd78] ;  /* 0x000d780001057983 */ /* 0x000f220000100800 */
[----:B---3--:R-:W-:Y:S01]  /*3e650*/  HMMA.16816.F32.BF16 R12, R24, R6, R12 ;  /* 0x00000006180c723c */ /* 0x008fe2000004180c */
[----:B------:R-:W-:Y:S01]  /*3e660*/  IMAD.MOV.U32 R3, RZ, RZ, R9 ;  /* 0x000000ffff037224 */ /* 0x000fe200078e0009 */
[----:B------:R-:W-:-:S06]  /*3e670*/  MOV R2, R10 ;  /* 0x0000000a00027202 */ /* 0x000fcc0000000f00 */
[----:B--2---:R-:W-:Y:S11]  /*3e680*/  HMMA.16816.F32.BF16 R16, R20, R6, R16 ;  /* 0x000000061410723c */ /* 0x004ff60000041810 */
[----:B------:R-:W-:Y:S11]  /*3e690*/  @!UPT UIADD3 URZ, URZ, URZ, URZ ;  /* 0x0000003f3f3ff290 */ /* 0x000ff6000fffe03f */
[----:B------:R-:W-:Y:S01]  /*3e6a0*/  @!UPT UIADD3 URZ, URZ, URZ, URZ ;  /* 0x0000003f3f3ff290 */ /* 0x000fe2000fffe03f */
[----:B------:R-:W-:Y:S01]  /*3e6b0*/  STL.64 [R1+0x90], R16 ;  /* 0x0000901001007387 */ /* 0x000fe20000100a00 */
[----:B------:R-:W-:Y:S02]  /*3e6c0*/  STL.64 [R1+0x98], R18 ;  /* 0x0000981201007387 */ /* 0x000fe40000100a00 */
[----:B------:R-:W-:Y:S02]  /*3e6d0*/  STL.64 [R1+0x1df0], R6 ;  /* 0x001df00601007387 */ /* 0x000fe40000100a00 */
[----:B----4-:R-:W-:Y:S01]  /*3e6e0*/  STL.64 [R1+0x1de8], R4 ;  /* 0x001de80401007387 */ /* 0x010fe20000100a00 */
[----:B------:R-:W-:Y:S01]  /*3e6f0*/  STL.64 [R1+0x60], R12 ;  /* 0x0000600c01007387 */ /* 0x000fe20000100a00 */
[----:B------:R-:W-:Y:S02]  /*3e700*/  STL.64 [R1+0x68], R14 ;  /* 0x0000680e01007387 */ /* 0x000fe40000100a00 */
[----:B------:R0:W1:Y:S01]  /*3e710*/  LDSM.16.MT88.4 R12, [R28+0x3a180] ;  /* 0x03a180001c0c783b */ /* 0x0000620000004200 */
[----:B------:R-:W2:Y:S04]  /*3e720*/  LDSM.16.MT88.4 R4, [R11+0x3a000] ;  /* 0x03a000000b04783b */ /* 0x000ea80000004200 */
[----:B0-----:R-:W3:Y:S01]  /*3e730*/  LDL.LU R28, [R1+0x1df8] ;  /* 0x001df800011c7983 */ /* 0x001ee20000300800 */
[----:B-1----:R-:W-:Y:S01]  /*3e740*/  IMAD.MOV.U32 R19, RZ, RZ, R12 ;  /* 0x000000ffff137224 */ /* 0x002fe200078e000c */
[----:B------:R-:W-:-:S02]  /*3e750*/  MOV R18, R13 ;  /* 0x0000000d00127202 */ /* 0x000fc40000000f00 */
[----:B------:R-:W-:Y:S02]  /*3e760*/  MOV R17, R14 ;  /* 0x0000000e00117202 */ /* 0x000fe40000000f00 */
[----:B------:R-:W-:Y:S01]  /*3e770*/  MOV R16, R15 ;  /* 0x0000000f00107202 */ /* 0x000fe20000000f00 */
[----:B--2---:R-:W-:Y:S02]  /*3e780*/  MOV R15, R4 ;  /* 0x00000004000f7202 */ /* 0x004fe40000000f00 */
[----:B------:R-:W-:Y:S01]  /*3e790*/  IMAD.MOV.U32 R14, RZ, RZ, R5 ;  /* 0x000000ffff0e7224 */ /* 0x000fe200078e0005 */
[----:B------:R-:W-:Y:S02]  /*3e7a0*/  MOV R13, R6 ;  /* 0x00000006000d7202 */ /* 0x000fe40000000f00 */
[----:B------:R-:W-:Y:S02]  /*3e7b0*/  MOV R12, R7 ;  /* 0x00000007000c7202 */ /* 0x000fe40000000f00 */
[----:B------:R-:W0:Y:S02]  /*3e7c0*/  LDSM.16.MT88.4 R4, [R11+0x3a080] ;  /* 0x03a080000b04783b */ /* 0x000e240000004200 */
[----:B0-----:R-:W-:-:S02]  /*3e7d0*/  MOV R23, R4 ;  /* 0x0000000400177202 */ /* 0x001fc40000000f00 */
[----:B------:R-:W-:Y:S01]  /*3e7e0*/  MOV R22, R5 ;  /* 0x0000000500167202 */ /* 0x000fe20000000f00 */
[----:B------:R-:W-:Y:S01]  /*3e7f0*/  IMAD.MOV.U32 R21, RZ, RZ, R6 ;  /* 0x000000ffff157224 */ /* 0x000fe200078e0006 */
[----:B------:R-:W-:Y:S02]  /*3e800*/  MOV R20, R7 ;  /* 0x0000000700147202 */ /* 0x000fe40000000f00 */
[----:B------:R-:W0:Y:S02]  /*3e810*/  LDSM.16.MT88.4 R4, [R11+0x3a100] ;  /* 0x03a100000b04783b */ /* 0x000e240000004200 */
[----:B------:R-:W1:Y:S04]  /*3e820*/  LDSM.16.MT88.4 R8, [R11+0x3a180] ;  /* 0x03a180000b08783b */ /* 0x000e680000004200 */
[----:B0-----:R-:W-:Y:S01]  /*3e830*/  IMAD.MOV.U32 R24, RZ, RZ, R7 ;  /* 0x000000ffff187224 */ /* 0x001fe200078e0007 */
[----:B------:R-:W-:-:S02]  /*3e840*/  MOV R25, R6 ;  /* 0x0000000600197202 */ /* 0x000fc40000000f00 */
[----:B------:R-:W-:Y:S02]  /*3e850*/  MOV R27, R4 ;  /* 0x00000004001b7202 */ /* 0x000fe40000000f00 */
[----:B------:R-:W-:Y:S01]  /*3e860*/  MOV R26, R5 ;  /* 0x00000005001a7202 */ /* 0x000fe20000000f00 */
[----:B------:R-:W2:Y:S01]  /*3e870*/  LDL.LU.64 R6, [R1+0x1df0] ;  /* 0x001df00001067983 */ /* 0x000ea20000300a00 */
[----:B------:R-:W4:Y:S02]  /*3e880*/  LDL.LU.64 R4, [R1+0x1de8] ;  /* 0x001de80001047983 */ /* 0x000f240000300a00 */
[----:B-1----:R0:W-:Y:S02]  /*3e890*/  STL.64 [R1+0x1d70], R10 ;  /* 0x001d700a01007387 */ /* 0x0021e40000100a00 */
[----:B------:R1:W-:Y:S01]  /*3e8a0*/  STL.64 [R1+0x1d68], R8 ;  /* 0x001d680801007387 */ /* 0x0003e20000100a00 */
[----:B0-----:R-:W-:Y:S02]  /*3e8b0*/  MOV R10, R25 ;  /* 0x00000019000a7202 */ /* 0x001fe40000000f00 */
[----:B------:R-:W-:-:S02]  /*3e8c0*/  MOV R11, R24 ;  /* 0x00000018000b7202 */ /* 0x000fc40000000f00 */
[----:B-1----:R-:W-:Y:S02]  /*3e8d0*/  MOV R8, R27 ;  /* 0x0000001b00087202 */ /* 0x002fe40000000f00 */
[----:B------:R-:W-:Y:S01]  /*3e8e0*/  MOV R9, R26 ;  /* 0x0000001a00097202 */ /* 0x000fe20000000f00 */
[----:B------:R0:W-:Y:S04]  /*3e8f0*/  STL.64 [R1+0x1d90], R10 ;  /* 0x001d900a01007387 */ /* 0x0001e80000100a00 */
[----:B------:R1:W-:Y:S01]  /*3e900*/  STL.64 [R1+0x1d88], R8 ;  /* 0x001d880801007387 */ /* 0x0003e20000100a00 */
[----:B0-----:R-:W-:Y:S02]  /*3e910*/  MOV R10, R21 ;  /* 0x00000015000a7202 */ /* 0x001fe40000000f00 */
[----:B------:R-:W-:Y:S01]  /*3e920*/  MOV R11, R20 ;  /* 0x00000014000b7202 */ /* 0x000fe20000000f00 */
[----:B-1----:R-:W-:Y:S01]  /*3e930*/  IMAD.MOV.U32 R8, RZ, RZ, R23 ;  /* 0x000000ffff087224 */ /* 0x002fe200078e0017 */
[----:B------:R-:W-:-:S03]  /*3e940*/  MOV R9, R22 ;  /* 0x0000001600097202 */ /* 0x000fc60000000f00 */
[----:B------:R0:W-:Y:S02]  /*3e950*/  STL.64 [R1+0x1db0], R10 ;  /* 0x001db00a01007387 */ /* 0x0001e40000100a00 */
[----:B------:R1:W-:Y:S01]  /*3e960*/  STL.64 [R1+0x1da8], R8 ;  /* 0x001da80801007387 */ /* 0x0003e20000100a00 */
[----:B0-----:R-:W-:Y:S02]  /*3e970*/  MOV R10, R13 ;  /* 0x0000000d000a7202 */ /* 0x001fe40000000f00 */
[----:B-1----:R-:W-:Y:S01]  /*3e980*/  MOV R8, R15 ;  /* 0x0000000f00087202 */ /* 0x002fe20000000f00 */
[----:B------:R-:W-:Y:S01]  /*3e990*/  IMAD.MOV.U32 R9, RZ, RZ, R14 ;  /* 0x000000ffff097224 */ /* 0x000fe200078e000e */
[----:B------:R-:W-:-:S05]  /*3e9a0*/  MOV R11, R12 ;  /* 0x0000000c000b7202 */ /* 0x000fca0000000f00 */
[----:B------:R-:W-:Y:S01]  /*3e9b0*/  STL.64 [R1+0x1dd0], R10 ;  /* 0x001dd00a01007387 */ /* 0x000fe20000100a00 */
[----:B------:R-:W-:Y:S03]  /*3e9c0*/  STL.64 [R1+0x1dc8], R8 ;  /* 0x001dc80801007387 */ /* 0x000fe60000100a00 */
[----:B---3--:R-:W0:Y:S04]  /*3e9d0*/  LDSM.16.MT88.4 R12, [R28+0x3a000] ;  /* 0x03a000001c0c783b */ /* 0x008e280000004200 */
[----:B------:R-:W-:Y:S04]  /*3e9e0*/  LDSM.16.MT88.4 R20, [R28+0x3a100] ;  /* 0x03a100001c14783b */ /* 0x000fe80000004200 */
[----:B------:R-:W-:Y:S04]  /*3e9f0*/  LDSM.16.MT88.4 R24, [R28+0x3a180] ;  /* 0x03a180001c18783b */ /* 0x000fe80000004200 */
[----:B0-----:R-:W-:Y:S01]  /*3ea00*/  STL.64 [R1+0x1d60], R14 ;  /* 0x001d600e01007387 */ /* 0x001fe20000100a00 */
[----:B------:R0:W-:Y:S03]  /*3ea10*/  STL.64 [R1+0x1d58], R12 ;  /* 0x001d580c01007387 */ /* 0x0001e60000100a00 */
[----:B0-----:R-:W3:Y:S01]  /*3ea20*/  LDL.LU R12, [R1+0xc0] ;  /* 0x0000c000010c7983 */ /* 0x001ee20000300800 */
[----:B------:R-:W3:Y:S02]  /*3ea30*/  LDL.LU R13, [R1+0xc4] ;  /* 0x0000c400010d7983 */ /* 0x000ee40000300800 */
[----:B------:R-:W2:Y:S02]  /*3ea40*/  LDL.LU R14, [R1+0xc8] ;  /* 0x0000c800010e7983 */ /* 0x000ea40000300800 */
[----:B------:R-:W2:Y:S02]  /*3ea50*/  LDL.LU R15, [R1+0xcc] ;  /* 0x0000cc00010f7983 */ /* 0x000ea40000300800 */
        /* <DEDUP_REMOVED lines=84> */
[----:B------:R-:W3:Y:S01]  /*3efa0*/  LDL.LU.64 R18, [R1+0x1d48] ;  /* 0x001d480001127983 */ /* 0x000ee20000300a00 */
[----:B------:R-:W3:Y:S11]  /*3efb0*/  LDL.LU.64 R16, [R1+0x1d40] ;  /* 0x001d400001107983 */ /* 0x000ef60000300a00 */
[----:B------:R-:W-:Y:S08]  /*3efc0*/  @!UPT UIADD3 URZ, URZ, URZ, URZ ;  /* 0x0000003f3f3ff290 */ /* 0x000ff0000fffe03f */
[----:B------:R0:W-:Y:S01]  /*3efd0*/  STL.64 [R1+0xf0], R12 ;  /* 0x0000f00c01007387 */ /* 0x0001e20000100a00 */
[----:B------:R1:W-:Y:S03]  /*3efe0*/  STL.64 [R1+0xf8], R14 ;  /* 0x0000f80e01007387 */ /* 0x0003e60000100a00 */
[----:B0-----:R-:W2:Y:S01]  /*3eff0*/  LDL.LU R12, [R1+0x70] ;  /* 0x00007000010c7983 */ /* 0x001ea20000300800 */
[----:B---3--:R-:W-:Y:S03]  /*3f000*/  HMMA.16816.F32.BF16 R16, R16, R6, R20 ;  /* 0x000000061010723c */ /* 0x008fe60000041814 */
[----:B------:R-:W3:Y:S01]  /*3f010*/  LDL.LU.64 R22, [R1+0x1d38] ;  /* 0x001d380001167983 */ /* 0x000ee20000300a00 */
[----:B------:R-:W3:Y:S01]  /*3f020*/  LDL.LU.64 R20, [R1+0x1d30] ;  /* 0x001d300001147983 */ /* 0x000ee20000300a00 */
[----:B------:R-:W-:Y:S01]  /*3f030*/  MOV R13, R3 ;  /* 0x00000003000d7202 */ /* 0x000fe20000000f00 */
[----:B-1----:R-:W-:Y:S01]  /*3f040*/  IMAD.MOV.U32 R14, RZ, RZ, R2 ;  /* 0x000000ffff0e7224 */ /* 0x002fe200078e0002 */
[----:B------:R-:W-:-:S02]  /*3f050*/  MOV R15, R0 ;  /* 0x00000000000f7202 */ /* 0x000fc40000000f00 */
[----:B----4-:R-:W-:-:S07]  /*3f060*/  MOV R11, R4 ;  /* 0x00000004000b7202 */ /* 0x010fce0000000f00 */
[-C--:B--2---:R-:W-:Y:S01]  /*3f070*/  HMMA.16816.F32.BF16 R8, R24, R6.reuse, R8 ;  /* 0x000000061808723c */ /* 0x084fe20000041808 */
[----:B------:R-:W-:Y:S06]  /*3f080*/  LDSM.16.M88.4 R24, [R5+0x40380] ;  /* 0x040380000518783b */ /* 0x000fec0000000200 */
[----:B------:R-:W-:Y:S01]  /*3f090*/  STL.64 [R1+0xc0], R16 ;  /* 0x0000c01001007387 */ /* 0x000fe20000100a00 */
[----:B------:R-:W-:Y:S11]  /*3f0a0*/  STL.64 [R1+0xc8], R18 ;  /* 0x0000c81201007387 */ /* 0x000ff60000100a00 */
[----:B------:R-:W-:Y:S05]  /*3f0b0*/  @!UPT UIADD3 URZ, URZ, URZ, URZ ;  /* 0x0000003f3f3ff290 */ /* 0x000fea000fffe03f */
[----:B------:R-:W-:Y:S02]  /*3f0c0*/  MOV R3, R9 ;  /* 0x0000000900037202 */ /* 0x000fe40000000f00 */
[----:B------:R-:W-:Y:S02]  /*3f0d0*/  MOV R2, R10 ;  /* 0x0000000a00027202 */ /* 0x000fe40000000f00 */
[----:B------:R-:W-:Y:S01]  /*3f0e0*/  MOV R0, R11 ;  /* 0x0000000b00007202 */ /* 0x000fe20000000f00 */
[----:B---3--:R-:W-:Y:S01]  /*3f0f0*/  HMMA.16816.F32.BF16 R12, R20, R6, R12 ;  /* 0x00000006140c723c */ /* 0x008fe2000004180c */
[----:B------:R-:W0:Y:S11]  /*3f100*/  LDSM.16.MT88.4 R4, [R29+0x3c080] ;  /* 0x03c080001d04783b */ /* 0x000e360000004200 */
[----:B------:R-:W-:Y:S11]  /*3f110*/  @!UPT UIADD3 URZ, URZ, URZ, URZ ;  /* 0x0000003f3f3ff290 */ /* 0x000ff6000fffe03f */
[----:B------:R-:W-:Y:S01]  /*3f120*/  STL.64 [R1+0x70], R12 ;  /* 0x0000700c01007387 */ /* 0x000fe20000100a00 */
[----:B------:R-:W-:Y:S02]  /*3f130*/  STL.64 [R1+0x78], R14 ;  /* 0x0000780e01007387 */ /* 0x000fe40000100a00 */
[----:B------:R-:W1:Y:S04]  /*3f140*/  LDSM.16.MT88.4 R12, [R29+0x3c000] ;  /* 0x03c000001d0c783b */ /* 0x000e680000004200 */
[----:B------:R1:W-:Y:S02]  /*3f150*/  STL [R1+0x50], R8 ;  /* 0x0000500801007387 */ /* 0x0003e40000100800 */
[----:B0-----:R-:W-:Y:S01]  /*3f160*/  IMAD.MOV.U32 R11, RZ, RZ, R5 ;  /* 0x000000ffff0b7224 */ /* 0x001fe200078e0005 */
[----:B------:R-:W-:-:S02]  /*3f170*/  MOV R10, R6 ;  /* 0x00000006000a7202 */ /* 0x000fc40000000f00 */
[----:B------:R-:W-:Y:S01]  /*3f180*/  MOV R9, R7 ;  /* 0x0000000700097202 */ /* 0x000fe20000000f00 */
[----:B-1----:R-:W-:Y:S01]  /*3f190*/  IMAD.MOV.U32 R8, RZ, RZ, R12 ;  /* 0x000000ffff087224 */ /* 0x002fe200078e000c */
[----:B------:R-:W-:Y:S02]  /*3f1a0*/  MOV R12, R4 ;  /* 0x00000004000c7202 */ /* 0x000fe40000000f00 */
[----:B------:R-:W0:Y:S04]  /*3f1b0*/  LDSM.16.MT88.4 R4, [R29+0x3c100] ;  /* 0x03c100001d04783b */ /* 0x000e280000004200 */
[----:B------:R1:W-:Y:S01]  /*3f1c0*/  STL [R1+0x1bfc], R0 ;  /* 0x001bfc0001007387 */ /* 0x0003e20000100800 */
[----:B------:R2:W-:Y:S02]  /*3f1d0*/  STL [R1+0x1bf8], R3 ;  /* 0x001bf80301007387 */ /* 0x0005e40000100800 */
[----:B------:R3:W-:Y:S01]  /*3f1e0*/  STL [R1+0x1bf4], R2 ;  /* 0x001bf40201007387 */ /* 0x0007e20000100800 */
[----:B-1----:R-:W-:-:S02]  /*3f1f0*/  MOV R0, R15 ;  /* 0x0000000f00007202 */ /* 0x002fc40000000f00 */
[----:B--2---:R-:W-:Y:S02]  /*3f200*/  MOV R3, R13 ;  /* 0x0000000d00037202 */ /* 0x004fe40000000f00 */
[----:B---3--:R-:W-:Y:S02]  /*3f210*/  MOV R2, R14 ;  /* 0x0000000e00027202 */ /* 0x008fe40000000f00 */
[----:B0-----:R-:W-:Y:S02]  /*3f220*/  MOV R16, R4 ;  /* 0x0000000400107202 */ /* 0x001fe40000000f00 */
[----:B------:R-:W-:Y:S01]  /*3f230*/  MOV R15, R5 ;  /* 0x00000005000f7202 */ /* 0x000fe20000000f00 */
[----:B------:R-:W-:Y:S01]  /*3f240*/  IMAD.MOV.U32 R14, RZ, RZ, R6 ;  /* 0x000000ffff0e7224 */ /* 0x000fe200078e0006 */
[----:B------:R-:W-:Y:S02]  /*3f250*/  MOV R13, R7 ;  /* 0x00000007000d7202 */ /* 0x000fe40000000f00 */
[----:B------:R-:W0:Y:S04]  /*3f260*/  LDSM.16.MT88.4 R4, [R29+0x3c180] ;  /* 0x03c180001d04783b */ /* 0x000e280000004200 */
[----:B------:R-:W-:Y:S01]  /*3f270*/  STL [R1+0x1c10], R26 ;  /* 0x001c101a01007387 */ /* 0x000fe20000100800 */
[----:B------:R-:W-:Y:S01]  /*3f280*/  STL [R1+0x1bf0], R27 ;  /* 0x001bf01b01007387 */ /* 0x000fe20000100800 */
[----:B------:R-:W-:-:S02]  /*3f290*/  LOP3.LUT R23, R29, 0x20, RZ, 0x3c, !PT ;  /* 0x000000201d177812 */ /* 0x000fc400078e3cff */
[----:B0-----:R0:W-:Y:S01]  /*3f2a0*/  STL.64 [R1+0x1cd8], R6 ;  /* 0x001cd80601007387 */ /* 0x0011e20000100a00 */
[----:B------:R1:W-:Y:S01]  /*3f2b0*/  STL.64 [R1+0x1cd0], R4 ;  /* 0x001cd00401007387 */ /* 0x0003e20000100a00 */
[----:B0-----:R-:W-:Y:S01]  /*3f2c0*/  MOV R6, R14 ;  /* 0x0000000e00067202 */ /* 0x001fe20000000f00 */
[----:B------:R-:W-:Y:S01]  /*3f2d0*/  IMAD.MOV.U32 R7, RZ, RZ, R13 ;  /* 0x000000ffff077224 */ /* 0x000fe200078e000d */
[----:B-1----:R-:W-:Y:S02]  /*3f2e0*/  MOV R4, R16 ;  /* 0x0000001000047202 */ /* 0x002fe40000000f00 */
[----:B------:R-:W-:Y:S01]  /*3f2f0*/  MOV R5, R15 ;  /* 0x0000000f00057202 */ /* 0x000fe20000000f00 */
[----:B------:R-:W-:Y:S04]  /*3f300*/  LDSM.16.MT88.4 R16, [R23+0x3c100] ;  /* 0x03c100001710783b */ /* 0x000fe80000004200 */
[----:B------:R0:W-:Y:S01]  /*3f310*/  STL.64 [R1+0x1cf8], R6 ;  /* 0x001cf80601007387 */ /* 0x0001e20000100a00 */
[----:B------:R1:W-:Y:S01]  /*3f320*/  STL.64 [R1+0x1cf0], R4 ;  /* 0x001cf00401007387 */ /* 0x0003e20000100a00 */
[----:B0-----:R-:W-:-:S02]  /*3f330*/  MOV R6, R10 ;  /* 0x0000000a00067202 */ /* 0x001fc40000000f00 */
[----:B------:R-:W-:Y:S02]  /*3f340*/  MOV R7, R9 ;  /* 0x0000000900077202 */ /* 0x000fe40000000f00 */
[----:B-1----:R-:W-:Y:S02]  /*3f350*/  MOV R4, R12 ;  /* 0x0000000c00047202 */ /* 0x002fe40000000f00 */
[----:B------:R-:W-:Y:S01]  /*3f360*/  MOV R5, R11 ;  /* 0x0000000b00057202 */ /* 0x000fe20000000f00 */
[----:B------:R-:W-:Y:S04]  /*3f370*/  LDSM.16.MT88.4 R12, [R23+0x3c080] ;  /* 0x03c08000170c783b */ /* 0x000fe80000004200 */
[----:B------:R-:W-:Y:S01]  /*3f380*/  STL.64 [R1+0x1d18], R6 ;  /* 0x001d180601007387 */ /* 0x000fe20000100a00 */
[----:B------:R0:W-:Y:S02]  /*3f390*/  STL.64 [R1+0x1d10], R4 ;  /* 0x001d100401007387 */ /* 0x0001e40000100a00 */
[----:B0-----:R-:W-:-:S02]  /*3f3a0*/  IMAD.MOV.U32 R4, RZ, RZ, R8 ;  /* 0x000000ffff047224 */ /* 0x001fc400078e0008 */
[----:B------:R-:W0:Y:S01]  /*3f3b0*/  LDSM.16.MT88.4 R8, [R23+0x3c000] ;  /* 0x03c000001708783b */ /* 0x000e220000004200 */
[----:B------:R-:W-:Y:S02]  /*3f3c0*/  MOV R5, R3 ;  /* 0x0000000300057202 */ /* 0x000fe40000000f00 */
[----:B------:R-:W-:Y:S02]  /*3f3d0*/  MOV R6, R2 ;  /* 0x0000000200067202 */ /* 0x000fe40000000f00 */
[----:B------:R-:W-:Y:S01]  /*3f3e0*/  MOV R7, R0 ;  /* 0x0000000000077202 */ /* 0x000fe20000000f00 */
[----:B------:R-:W1:Y:S04]  /*3f3f0*/  LDSM.16.MT88.4 R20, [R23+0x3c180] ;  /* 0x03c180001714783b */ /* 0x000e680000004200 */
        /* <DEDUP_REMOVED lines=45> */
[----:B------:R-:W2:Y:S02]  /*3f6d0*/  LDL.LU.64 R4, [R1+0x1d10] ;  /* 0x001d100001047983 */ /* 0x000ea40000300a00 */
[----:B------:R-:W-:Y:S02]  /*3f6e0*/  STL [R1+0x1c1c], R2 ;  /* 0x001c1c0201007387 */ /* 0x000fe40000100800 */
[----:B------:R-:W-:Y:S01]  /*3f6f0*/  STL [R1+0x1c18], R0 ;  /* 0x001c180001007387 */ /* 0x000fe20000100800 */
[----:B------:R-:W-:Y:S01]  /*3f700*/  STL [R1+0x1c14], R3 ;  /* 0x001c140301007387 */ /* 0x000fe20000100800 */
        /* <DEDUP_REMOVED lines=38> */
[----:B------:R-:W3:Y:S06]  /*3f970*/  LDL.LU.64 R16, [R1+0x1ca0] ;  /* 0x001ca00001107983 */ /* 0x000eec0000300a00 */
[-C--:B-1----:R-:W-:Y:S01]  /*3f980*/  HMMA.16816.F32.BF16 R4, R20, R24.reuse, R4 ;  /* 0x000000181404723c */ /* 0x082fe20000041804 */
[----:B------:R-:W-:Y:S01]  /*3f990*/  LOP3.LUT R26, R29, 0x40, RZ, 0x3c, !PT ;  /* 0x000000401d1a7812 */ /* 0x000fe200078e3cff */
[----:B------:R-:W-:Y:S11]  /*3f9a0*/  LDSM.16.MT88.4 R20, [R28+0x3c180] ;  /* 0x03c180001c14783b */ /* 0x000ff60000004200 */
[----:B------:R-:W-:Y:S02]  /*3f9b0*/  @!UPT UIADD3 URZ, URZ, URZ, URZ ;  /* 0x0000003f3f3ff290 */ /* 0x000fe4000fffe03f */
[----:B------:R-:W-:Y:S01]  /*3f9c0*/  STL.64 [R1+0xe0], R12 ;  /* 0x0000e00c01007387 */ /* 0x000fe20000100a00 */
[----:B------:R-:W-:Y:S01]  /*3f9d0*/  STL.64 [R1+0xe8], R14 ;  /* 0x0000e80e01007387 */ /* 0x000fe20000100a00 */
[----:B---3--:R-:W-:Y:S11]  /*3f9e0*/  HMMA.16816.F32.BF16 R8, R16, R24, R8 ;  /* 0x000000181008723c */ /* 0x008ff60000041808 */
[----:B------:R-:W-:Y:S11]  /*3f9f0*/  @!UPT UIADD3 URZ, URZ, URZ, URZ ;  /* 0x0000003f3f3ff290 */ /* 0x000ff6000fffe03f */
[----:B------:R-:W-:Y:S01]  /*3fa00*/  @!UPT UIADD3 URZ, URZ, URZ, URZ ;  /* 0x0000003f3f3ff290 */ /* 0x000fe2000fffe03f */
[----:B------:R-:W-:Y:S01]  /*3fa10*/  STL.64 [R1+0xb0], R8 ;  /* 0x0000b00801007387 */ /* 0x000fe20000100a00 */
[----:B------:R-:W-:Y:S02]  /*3fa20*/  STL.64 [R1+0xb8], R10 ;  /* 0x0000b80a01007387 */ /* 0x000fe40000100a00 */
[----:B------:R-:W-:Y:S02]  /*3fa30*/  STL [R1+0x1c98], R27 ;  /* 0x001c981b01007387 */ /* 0x000fe40000100800 */
[----:B------:R-:W-:Y:S01]  /*3fa40*/  STL.64 [R1+0x1c90], R24 ;  /* 0x001c901801007387 */ /* 0x000fe20000100a00 */
[----:B------:R-:W-:Y:S01]  /*3fa50*/  STL.64 [R1+0xa0], R4 ;  /* 0x0000a00401007387 */ /* 0x000fe20000100a00 */
[----:B------:R-:W-:Y:S02]  /*3fa60*/  STL.64 [R1+0xa8], R6 ;  /* 0x0000a80601007387 */ /* 0x000fe40000100a00 */
[----:B------:R-:W0:Y:S02]  /*3fa70*/  LDSM.16.MT88.4 R4, [R26+0x3c000] ;  /* 0x03c000001a04783b */ /* 0x000e240000004200 */
[----:B0-----:R-:W-:-:S02]  /*3fa80*/  MOV R12, R4 ;  /* 0x00000004000c7202 */ /* 0x001fc40000000f00 */
[----:B------:R-:W-:Y:S01]  /*3fa90*/  MOV R3, R5 ;  /* 0x0000000500037202 */ /* 0x000fe20000000f00 */
[----:B------:R-:W-:Y:S01]  /*3faa0*/  IMAD.MOV.U32 R2, RZ, RZ, R6 ;  /* 0x000000ffff027224 */ /* 0x000fe200078e0006 */
[----:B------:R-:W-:Y:S02]  /*3fab0*/  MOV R0, R7 ;  /* 0x0000000700007202 */ /* 0x000fe40000000f00 */
[----:B------:R-:W0:Y:S02]  /*3fac0*/  LDSM.16.MT88.4 R4, [R26+0x3c080] ;  /* 0x03c080001a04783b */ /* 0x000e240000004200 */
[----:B0-----:R-:W-:Y:S02]  /*3fad0*/  MOV R16, R4 ;  /* 0x0000000400107202 */ /* 0x001fe40000000f00 */
[----:B------:R-:W-:Y:S02]  /*3fae0*/  MOV R15, R5 ;  /* 0x00000005000f7202 */ /* 0x000fe40000000f00 */
[----:B------:R-:W-:Y:S01]  /*3faf0*/  MOV R14, R6 ;  /* 0x00000006000e7202 */ /* 0x000fe20000000f00 */
[----:B------:R-:W-:-:S02]  /*3fb00*/  IMAD.MOV.U32 R13, RZ, RZ, R7 ;  /* 0x000000ffff0d7224 */ /* 0x000fc400078e0007 */
[----:B------:R-:W0:Y:S02]  /*3fb10*/  LDSM.16.MT88.4 R4, [R26+0x3c100] ;  /* 0x03c100001a04783b */ /* 0x000e240000004200 */
[----:B0-----:R-:W-:Y:S02]  /*3fb20*/  MOV R11, R4 ;  /* 0x00000004000b7202 */ /* 0x001fe40000000f00 */
[----:B------:R-:W-:Y:S02]  /*3fb30*/  MOV R10, R5 ;  /* 0x00000005000a7202 */ /* 0x000fe40000000f00 */
[----:B------:R-:W-:Y:S02]  /*3fb40*/  MOV R9, R6 ;  /* 0x0000000600097202 */ /* 0x000fe40000000f00 */
[----:B------:R-:W-:Y:S02]  /*3fb50*/  MOV R8, R7 ;  /* 0x0000000700087202 */ /* 0x000fe40000000f00 */
[----:B------:R-:W0:Y:S02]  /*3fb60*/  LDSM.16.MT88.4 R4, [R26+0x3c180] ;  /* 0x03c180001a04783b */ /* 0x000e240000004200 */
[----:B------:R-:W-:Y:S02]  /*3fb70*/  LDSM.16.MT88.4 R24, [R29+0x3e000] ;  /* 0x03e000001d18783b */ /* 0x000fe40000004200 */
[----:B0-----:R0:W-:Y:S02]  /*3fb80*/  STL.64 [R1+0x1c38], R6 ;  /* 0x001c380601007387 */ /* 0x0011e40000100a00 */
        /* <DEDUP_REMOVED lines=17> */
[----:B------:R-:W-:Y:S01]  /*3fca0*/  IMAD.MOV.U32 R5, RZ, RZ, R15 ;  /* 0x000000ffff057224 */ /* 0x000fe200078e000f */
        /* <DEDUP_REMOVED lines=8> */
[----:B------:R-:W3:Y:S01]  /*3fd30*/  LDL.LU R11, [R1+0x13c] ;  /* 0x00013c00010b7983 */ /* 0x000ee20000300800 */
[----:B------:R-:W-:-:S02]  /*3fd40*/  MOV R4, R12 ;  /* 0x0000000c00047202 */ /* 0x000fc40000000f00 */
[----:B------:R-:W0:Y:S04]  /*3fd50*/  LDSM.16.MT88.4 R12, [R28+0x3c080] ;  /* 0x03c080001c0c783b */ /* 0x000e280000004200 */
[----:B---3--:R-:W-:Y:S01]  /*3fd60*/  STL.64 [R1+0x1c68], R10 ;  /* 0x001c680a01007387 */ /* 0x008fe20000100a00 */
[----:B--2---:R1:W-:Y:S03]  /*3fd70*/  STL.64 [R1+0x1c60], R8 ;  /* 0x001c600801007387 */ /* 0x0043e60000100a00 */
[----:B-1----:R-:W2:Y:S01]  /*3fd80*/  LDL.LU R8, [R1+0x170] ;  /* 0x0001700001087983 */ /* 0x002ea20000300800 */
[----:B------:R-:W2:Y:S02]  /*3fd90*/  LDL.LU R9, [R1+0x174] ;  /* 0x0001740001097983 */ /* 0x000ea40000300800 */
[----:B------:R-:W3:Y:S02]  /*3fda0*/  LDL.LU R10, [R1+0x178] ;  /* 0x00017800010a7983 */ /* 0x000ee40000300800 */
[----:B------:R-:W3:Y:S01]  /*3fdb0*/  LDL.LU R11, [R1+0x17c] ;  /* 0x00017c00010b7983 */ /* 0x000ee20000300800 */
[----:B------:R-:W-:Y:S01]  /*3fdc0*/  MOV R5, R3 ;  /* 0x0000000300057202 */ /* 0x000fe20000000f00 */
[----:B------:R-:W-:-:S02]  /*3fdd0*/  MOV R3, R26 ;  /* 0x0000001a00037202 */ /* 0x000fc40000000f00 */
[----:B------:R-:W-:Y:S01]  /*3fde0*/  IMAD.MOV.U32 R6, RZ, RZ, R2 ;  /* 0x000000ffff067224 */ /* 0x000fe200078e0002 */
[----:B------:R-:W-:Y:S01]  /*3fdf0*/  MOV R7, R0 ;  /* 0x0000000000077202 */ /* 0x000fe20000000f00 */
[----:B------:R-:W-:Y:S01]  /*3fe00*/  IMAD.MOV.U32 R26, RZ, RZ, R27 ;  /* 0x000000ffff1a7224 */ /* 0x000fe200078e001b */
[----:B------:R-:W-:Y:S02]  /*3fe10*/  MOV R2, R24 ;  /* 0x0000001800027202 */ /* 0x000fe40000000f00 */
[----:B------:R-:W-:Y:S01]  /*3fe20*/  MOV R0, R25 ;  /* 0x0000001900007202 */ /* 0x000fe20000000f00 */
        /* <DEDUP_REMOVED lines=24> */
[----:B------:R-:W-:Y:S01]  /*3ffb0*/  STL [R1+0x1b08], R28 ;  /* 0x001b081c01007387 */ /* 0x000fe20000100800 */
[----:B------:R-:W2:Y:S02]  /*3ffc0*/  LDL.LU R27, [R1+0x1c98] ;  /* 0x001c9800011b7983 */ /* 0x000ea40000300800 */
        /* <DEDUP_REMOVED lines=30> */
[----:B------:R1:W-:Y:S01]  /*401b0*/  STL [R1+0x128], R6 ;  /* 0x0001280601007387 */ /* 0x0003e20000100800 */
[----:B------:R-:W-:Y:S01]  /*401c0*/  MOV R28, R7 ;  /* 0x00000007001c7202 */ /* 0x000fe20000000f00 */
[----:B------:R-:W-:Y:S01]  /*401d0*/  IMAD.MOV.U32 R7, RZ, RZ, R26 ;  /* 0x000000ffff077224 */ /* 0x000fe200078e001a */
[----:B0-----:R-:W-:Y:S02]  /*401e0*/  MOV R4, R2 ;  /* 0x0000000200047202 */ /* 0x001fe40000000f00 */
[----:B------:R-:W-:Y:S01]  /*401f0*/  MOV R5, R0 ;  /* 0x0000000000057202 */ /* 0x000fe20000000f00 */
[----:B------:R-:W2:Y:S01]  /*40200*/  LDL.LU R2, [R1+0x1c1c] ;  /* 0x001c1c0001027983 */ /* 0x000ea20000300800 */
[----:B------:R-:W2:Y:S01]  /*40210*/  LDL.LU R0, [R1+0x1c18] ;  /* 0x001c180001007983 */ /* 0x000ea20000300800 */
[----:B-1----:R-:W-:Y:S02]  /*40220*/  MOV R6, R3 ;  /* 0x0000000300067202 */ /* 0x002fe40000000f00 */
[----:B------:R-:W4:Y:S01]  /*40230*/  LDL.LU R3, [R1+0x1c14] ;  /* 0x001c140001037983 */ /* 0x000f220000300800 */
[----:B------:R-:W4:Y:S02]  /*40240*/  LDL.LU R26, [R1+0x1c10] ;  /* 0x001c1000011a7983 */ /* 0x000f240000300800 */
[----:B------:R-:W-:Y:S01]  /*40250*/  STL [R1+0x1b40], R28 ;  /* 0x001b401c01007387 */ /* 0x000fe20000100800 */
[----:B---3--:R-:W-:Y:S01]  /*40260*/  HMMA.16816.F32.BF16 R8, R8, R24, R12 ;  /* 0x000000180808723c */ /* 0x008fe2000004180c */
[----:B------:R-:W3:Y:S01]  /*40270*/  LDL.LU.64 R14, [R1+0x1c08] ;  /* 0x001c0800010e7983 */ /* 0x000ee20000300a00 */
[----:B------:R-:W3:Y:S11]  /*40280*/  LDL.LU.64 R12, [R1+0x1c00] ;  /* 0x001c0000010c7983 */ /* 0x000ef60000300a00 */
[----:B------:R-:W-:Y:S10]  /*40290*/  @!UPT UIADD3 URZ, URZ, URZ, URZ ;  /* 0x0000003f3f3ff290 */ /* 0x000ff4000fffe03f */
[----:B------:R2:W-:Y:S01]  /*402a0*/  STL.64 [R1+0x100], R8 ;  /* 0x0001000801007387 */ /* 0x0005e20000100a00 */
[----:B------:R0:W-:Y:S01]  /*402b0*/  STL.64 [R1+0x108], R10 ;  /* 0x0001080a01007387 */ /* 0x0001e20000100a00 */
[----:B--2---:R-:W-:Y:S02]  /*402c0*/  MOV R8, R0 ;  /* 0x0000000000087202 */ /* 0x004fe40000000f00 */
[----:B0-----:R-:W-:Y:S01]  /*402d0*/  MOV R10, R2 ;  /* 0x00000002000a7202 */ /* 0x001fe20000000f00 */
[----:B------:R-:W2:Y:S01]  /*402e0*/  LDL.LU R0, [R1+0x1bfc] ;  /* 0x001bfc0001007983 */ /* 0x000ea20000300800 */
[----:B----4-:R-:W-:Y:S02]  /*402f0*/  MOV R9, R3 ;  /* 0x0000000300097202 */ /* 0x010fe40000000f00 */
[----:B------:R-:W4:Y:S02]  /*40300*/  LDL.LU R3, [R1+0x1bf8] ;  /* 0x001bf80001037983 */ /* 0x000f240000300800 */
[----:B------:R-:W2:Y:S01]  /*40310*/  LDL.LU R2, [R1+0x1bf4] ;  /* 0x001bf40001027983 */ /* 0x000ea20000300800 */
[----:B------:R-:W-:-:S02]  /*40320*/  MOV R11, R27 ;  /* 0x0000001b000b7202 */ /* 0x000fc40000000f00 */
        /* <DEDUP_REMOVED lines=10> */
[----:B------:R-:W3:Y:S02]  /*403d0*/  LDL.LU.64 R20, [R1+0x1bd0] ;  /* 0x001bd00001147983 */ /* 0x000ee40000300a00 */
[----:B----4-:R-:W-:Y:S01]  /*403e0*/  IMAD.MOV.U32 R13, RZ, RZ, R3 ;  /* 0x000000ffff0d7224 */ /* 0x010fe200078e0003 */
[----:B--2---:R-:W-:-:S02]  /*403f0*/  MOV R14, R2 ;  /* 0x00000002000e7202 */ /* 0x004fc40000000f00 */
[----:B------:R-:W-:Y:S01]  /*40400*/  MOV R15, R0 ;  /* 0x00000000000f7202 */ /* 0x000fe20000000f00 */
[----:B------:R-:W-:Y:S11]  /*40410*/  HMMA.16816.F32.BF16 R4, R4, R26, R8 ;  /* 0x0000001a0404723c */ /* 0x000ff60000041808 */
[----:B------:R-:W-:Y:S11]  /*40420*/  @!UPT UIADD3 URZ, URZ, URZ, URZ ;  /* 0x0000003f3f3ff290 */ /* 0x000ff6000fffe03f */
[----:B------:R-:W-:Y:S02]  /*40430*/  @!UPT UIADD3 URZ, URZ, URZ, URZ ;  /* 0x0000003f3f3ff290 */ /* 0x000fe4000fffe03f */
[----:B------:R-:W-:Y:S02]  /*40440*/  MOV R0, R4 ;  /* 0x0000000400007202 */ /* 0x000fe40000000f00 */
[----:B------:R-:W-:Y:S02]  /*40450*/  MOV R2, R5 ;  /* 0x0000000500027202 */ /* 0x000fe40000000f00 */
[----:B------:R-:W-:Y:S02]  /*40460*/  MOV R3, R7 ;  /* 0x0000000700037202 */ /* 0x000fe40000000f00 */
[----:B------:R-:W-:Y:S01]  /*40470*/  LOP3.LUT R28, R29, 0x20, RZ, 0x3c, !PT ;  /* 0x000000201d1c7812 */ /* 0x000fe200078e3cff */
[----:B---3--:R-:W-:Y:S01]  /*40480*/  HMMA.16816.F32.BF16 R12, R20, R24, R12 ;  /* 0x00000018140c723c */ /* 0x008fe2000004180c */
[----:B------:R-:W2:Y:S01]  /*40490*/  LDL R25, [R1+0xbc0] ;  /* 0x000bc00001197983 */ /* 0x000ea20000100800 */
[----:B------:R-:W-:Y:S02]  /*404a0*/  STL.64 [R1+0xd0], R16 ;  /* 0x0000d01001007387 */ /* 0x000fe40000100a00 */
[----:B------:R-:W-:Y:S03]  /*404b0*/  STL.64 [R1+0xd8], R18 ;  /* 0x0000d81201007387 */ /* 0x000fe60000100a00 */
[----:B------:R-:W-:Y:S11]  /*404c0*/  IMAD.MOV.U32 R24, RZ, RZ, R6 ;  /* 0x000000ffff187224 */ /* 0x000ff600078e0006 */
[----:B------:R-:W-:Y:S05]  /*404d0*/  @!UPT UIADD3 URZ, URZ, URZ, URZ ;  /* 0x0000003f3f3ff290 */ /* 0x000fea000fffe03f */
[----:B------:R-:W-:Y:S01]  /*404e0*/  STL.64 [R1+0xc0], R12 ;  /* 0x0000c00c01007387 */ /* 0x000fe20000100a00 */
[----:B------:R-:W-:Y:S02]  /*404f0*/  STL.64 [R1+0xc8], R14 ;  /* 0x0000c80e01007387 */ /* 0x000fe40000100a00 */
[----:B------:R-:W-:Y:S02]  /*40500*/  STL.64 [R1+0x70], R4 ;  /* 0x0000700401007387 */ /* 0x000fe40000100a00 */
[----:B------:R-:W-:Y:S02]  /*40510*/  STL.64 [R1+0x78], R6 ;  /* 0x0000780601007387 */ /* 0x000fe40000100a00 */
[----:B------:R-:W0:Y:S04]  /*40520*/  LDSM.16.MT88.4 R4, [R29+0x3e080] ;  /* 0x03e080001d04783b */ /* 0x000e280000004200 */
[----:B------:R1:W-:Y:S01]  /*40530*/  STL [R1+0x1b48], R2 ;  /* 0x001b480201007387 */ /* 0x0003e20000100800 */
[----:B------:R3:W-:Y:S01]  /*40540*/  STL [R1+0x1b44], R0 ;  /* 0x001b440001007387 */ /* 0x0007e20000100800 */
[----:B0-----:R-:W-:-:S02]  /*40550*/  MOV R13, R4 ;  /* 0x00000004000d7202 */ /* 0x001fc40000000f00 */
[----:B------:R-:W-:Y:S02]  /*40560*/  MOV R12, R5 ;  /* 0x00000005000c7202 */ /* 0x000fe40000000f00 */
[----:B-1----:R-:W-:Y:S01]  /*40570*/  MOV R2, R6 ;  /* 0x0000000600027202 */ /* 0x002fe20000000f00 */
[----:B---3--:R-:W-:Y:S02]  /*40580*/  IMAD.MOV.U32 R0, RZ, RZ, R7 ;  /* 0x000000ffff007224 */ /* 0x008fe400078e0007 */
[----:B------:R-:W0:Y:S02]  /*40590*/  LDSM.16.MT88.4 R4, [R29+0x3e100] ;  /* 0x03e100001d04783b */ /* 0x000e240000004200 */
[----:B0-----:R-:W-:Y:S02]  /*405a0*/  MOV R17, R4 ;  /* 0x0000000400117202 */ /* 0x001fe40000000f00 */
[----:B------:R-:W-:Y:S02]  /*405b0*/  MOV R16, R5 ;  /* 0x0000000500107202 */ /* 0x000fe40000000f00 */
[----:B------:R-:W-:-:S02]  /*405c0*/  MOV R15, R6 ;  /* 0x00000006000f7202 */ /* 0x000fc40000000f00 */
[----:B------:R-:W-:Y:S02]  /*405d0*/  MOV R14, R7 ;  /* 0x00000007000e7202 */ /* 0x000fe40000000f00 */
[----:B------:R-:W0:Y:S02]  /*405e0*/  LDSM.16.MT88.4 R4, [R29+0x3e180] ;  /* 0x03e180001d04783b */ /* 0x000e240000004200 */
[----:B0-----:R-:W-:Y:S01]  /*405f0*/  IMAD.MOV.U32 R11, RZ, RZ, R4 ;  /* 0x000000ffff0b7224 */ /* 0x001fe200078e0004 */
[----:B------:R-:W-:Y:S02]  /*40600*/  MOV R10, R5 ;  /* 0x00000005000a7202 */ /* 0x000fe40000000f00 */
[----:B------:R-:W-:Y:S02]  /*40610*/  MOV R9, R6 ;  /* 0x0000000600097202 */ /* 0x000fe40000000f00 */
[----:B------:R-:W-:Y:S02]  /*40620*/  MOV R8, R7 ;  /* 0x0000000700087202 */ /* 0x000fe40000000f00 */
[----:B------:R-:W0:Y:S04]  /*40630*/  LDSM.16.MT88.4 R4, [R28+0x3e000] ;  /* 0x03e000001c04783b */ /* 0x000e280000004200 */
[----:B------:R-:W-:Y:S04]  /*40640*/  STL [R1+0x12c8], R29 ;  /* 0x0012c81d01007387 */ /* 0x000fe80000100800 */
[----:B0-----:R0:W-:Y:S01]  /*40650*/  STL.64 [R1+0x1b68], R6 ;  /* 0x001b680601007387 */ /* 0x0011e20000100a00 */
        /* <DEDUP_REMOVED lines=14> */
[----:B------:R-:W-:Y:S01]  /*40740*/  IMAD.MOV.U32 R6, RZ, RZ, R15 ;  /* 0x000000ffff067224 */ /* 0x000fe200078e000f */
[----:B------:R-:W-:-:S02]  /*40750*/  MOV R7, R14 ;  /* 0x0000000e00077202 */ /* 0x000fc40000000f00 */
[----:B------:R-:W-:Y:S02]  /*40760*/  MOV R4, R17 ;  /* 0x0000001100047202 */ /* 0x000fe40000000f00 */
[----:B------:R-:W-:Y:S02]  /*40770*/  MOV R5, R16 ;  /* 0x0000001000057202 */ /* 0x000fe40000000f00 */
[----:B------:R-:W-:Y:S04]  /*40780*/  LDSM.16.MT88.4 R16, [R28+0x3e180] ;  /* 0x03e180001c10783b */ /* 0x000fe80000004200 */
[----:B------:R-:W-:Y:S01]  /*40790*/  STL.64 [R1+0x1ba8], R6 ;  /* 0x001ba80601007387 */ /* 0x000fe20000100a00 */
[----:B------:R-:W-:Y:S03]  /*407a0*/  STL.64 [R1+0x1ba0], R4 ;  /* 0x001ba00401007387 */ /* 0x000fe60000100a00 */
[----:B--2---:R-:W-:Y:S04]  /*407b0*/  LDSM.16.MT88.4 R20, [R25+0x3e000] ;  /* 0x03e000001914783b */ /* 0x004fe80000004200 */
[----:B----4-:R-:W-:Y:S01]  /*407c0*/  STL.64 [R1+0x1b78], R10 ;  /* 0x001b780a01007387 */ /* 0x010fe20000100a00 */
[----:B---3--:R0:W-:Y:S03]  /*407d0*/  STL.64 [R1+0x1b70], R8 ;  /* 0x001b700801007387 */ /* 0x0081e60000100a00 */
        /* <DEDUP_REMOVED lines=17> */
[----:B------:R-:W3:Y:S01]  /*408f0*/  LDL.LU R11, [R1+0x15c] ;  /* 0x00015c00010b7983 */ /* 0x000ee20000300800 */
[----:B0-----:R-:W-:-:S02]  /*40900*/  MOV R28, R6 ;  /* 0x00000006001c7202 */ /* 0x001fc40000000f00 */
[----:B------:R-:W-:Y:S02]  /*40910*/  MOV R29, R7 ;  /* 0x00000007001d7202 */ /* 0x000fe40000000f00 */
[----:B------:R-:W-:Y:S02]  /*40920*/  MOV R2, R4 ;  /* 0x0000000400027202 */ /* 0x000fe40000000f00 */
        /* <DEDUP_REMOVED lines=25> */
[----:B------:R-:W2:Y:S01]  /*40ac0*/  LDL.LU.64 R6, [R1+0x1bc8] ;  /* 0x001bc80001067983 */ /* 0x000ea20000300a00 */
        /* <DEDUP_REMOVED lines=36> */
[----:B------:R-:W2:Y:S01]  /*40d10*/  LDL.LU R28, [R1+0x1b40] ;  /* 0x001b4000011c7983 */ /* 0x000ea20000300800 */
[-C--:B---3--:R-:W-:Y:S03]  /*40d20*/  HMMA.16816.F32.BF16 R8, R8, R26.reuse, R12 ;  /* 0x0000001a0808723c */ /* 0x088fe6000004180c */
[----:B------:R-:W4:Y:S01]  /*40d30*/  LDL.LU.64 R14, [R1+0x1b38] ;  /* 0x001b3800010e7983 */ /* 0x000f220000300a00 */
[----:B------:R-:W4:Y:S01]  /*40d40*/  LDL.LU.64 R12, [R1+0x1b30] ;  /* 0x001b3000010c7983 */ /* 0x000f220000300a00 */
[----:B------:R-:W-:Y:S11]  /*40d50*/  MOV R7, R29 ;  /* 0x0000001d00077202 */ /* 0x000ff60000000f00 */
[----:B------:R-:W-:Y:S07]  /*40d60*/  @!UPT UIADD3 URZ, URZ, URZ, URZ ;  /* 0x0000003f3f3ff290 */ /* 0x000fee000fffe03f */
[----:B------:R0:W-:Y:S01]  /*40d70*/  STL.64 [R1+0x20], R8 ;  /* 0x0000200801007387 */ /* 0x0001e20000100a00 */
[----:B------:R1:W-:Y:S01]  /*40d80*/  STL.64 [R1+0x28], R10 ;  /* 0x0000280a01007387 */ /* 0x0003e20000100a00 */
[----:B------:R-:W-:Y:S02]  /*40d90*/  MOV R29, R11 ;  /* 0x0000000b001d7202 */ /* 0x000fe40000000f00 */
[----:B0-----:R-:W3:Y:S01]  /*40da0*/  LDL.LU R8, [R1+0x80] ;  /* 0x0000800001087983 */ /* 0x001ee20000300800 */
[----:B------:R-:W3:Y:S02]  /*40db0*/  LDL.LU R9, [R1+0x84] ;  /* 0x0000840001097983 */ /* 0x000ee40000300800 */
[----:B-1----:R-:W3:Y:S02]  /*40dc0*/  LDL.LU R10, [R1+0x88] ;  /* 0x00008800010a7983 */ /* 0x002ee40000300800 */
[----:B------:R-:W3:Y:S01]  /*40dd0*/  LDL.LU R11, [R1+0x8c] ;  /* 0x00008c00010b7983 */ /* 0x000ee20000300800 */
[----:B------:R-:W-:Y:S01]  /*40de0*/  STL [R1+0x1aac], R29 ;  /* 0x001aac1d01007387 */ /* 0x000fe20000100800 */
[-C--:B----4-:R-:W-:Y:S03]  /*40df0*/  HMMA.16816.F32.BF16 R12, R12, R26.reuse, R16 ;  /* 0x0000001a0c0c723c */ /* 0x090fe60000041810 */
[----:B------:R-:W4:Y:S01]  /*40e00*/  LDL.LU.64 R18, [R1+0x1b28] ;  /* 0x001b280001127983 */ /* 0x000f220000300a00 */
[----:B------:R-:W4:Y:S11]  /*40e10*/  LDL.LU.64 R16, [R1+0x1b20] ;  /* 0x001b200001107983 */ /* 0x000f360000300a00 */
[----:B------:R-:W-:Y:S08]  /*40e20*/  @!UPT UIADD3 URZ, URZ, URZ, URZ ;  /* 0x0000003f3f3ff290 */ /* 0x000ff0000fffe03f */
[----:B------:R0:W-:Y:S01]  /*40e30*/  STL.64 [R1+0xb0], R12 ;  /* 0x0000b00c01007387 */ /* 0x0001e20000100a00 */
[----:B------:R1:W-:Y:S03]  /*40e40*/  STL.64 [R1+0xb8], R14 ;  /* 0x0000b80e01007387 */ /* 0x0003e60000100a00 */
[----:B0-----:R-:W2:Y:S01]  /*40e50*/  LDL.LU R12, [R1+0x90] ;  /* 0x00009000010c7983 */ /* 0x001ea20000300800 */
[----:B------:R-:W2:Y:S02]  /*40e60*/  LDL.LU R13, [R1+0x94] ;  /* 0x00009400010d7983 */ /* 0x000ea40000300800 */
[----:B-1----:R-:W2:Y:S02]  /*40e70*/  LDL.LU R14, [R1+0x98] ;  /* 0x00009800010e7983 */ /* 0x002ea40000300800 */
[----:B------:R-:W2:Y:S01]  /*40e80*/  LDL.LU R15, [R1+0x9c] ;  /* 0x00009c00010f7983 */ /* 0x000ea20000300800 */
[-C--:B----4-:R-:W-:Y:S01]  /*40e90*/  HMMA.16816.F32.BF16 R16, R16, R26.reuse, R20 ;  /* 0x0000001a1010723c */ /* 0x090fe20000041814 */
[----:B------:R-:W2:Y:S01]  /*40ea0*/  LDL.LU.64 R22, [R1+0x1b18] ;  /* 0x001b180001167983 */ /* 0x000ea20000300a00 */
[----:B------:R-:W2:Y:S11]  /*40eb0*/  LDL.LU.64 R20, [R1+0x1b10] ;  /* 0x001b100001147983 */ /* 0x000eb60000300a00 */
[----:B------:R-:W-:Y:S10]  /*40ec0*/  @!UPT UIADD3 URZ, URZ, URZ, URZ ;  /* 0x0000003f3f3ff290 */ /* 0x000ff4000fffe03f */
[----:B------:R-:W-:Y:S01]  /*40ed0*/  STL.64 [R1+0xa0], R16 ;  /* 0x0000a01001007387 */ /* 0x000fe20000100a00 */
[----:B------:R2:W-:Y:S02]  /*40ee0*/  STL.64 [R1+0xa8], R18 ;  /* 0x0000a81201007387 */ /* 0x0005e40000100a00 */
[-C--:B--2---:R-:W-:Y:S08]  /*40ef0*/  HMMA.16816.F32.BF16 R16, R20, R26.reuse, R12 ;  /* 0x0000001a1410723c */ /* 0x084ff0000004180c */
[----:B---3--:R-:W-:Y:S11]  /*40f00*/  HMMA.16816.F32.BF16 R12, R4, R26, R8 ;  /* 0x0000001a040c723c */ /* 0x008ff60000041808 */
[----:B------:R-:W-:Y:S11]  /*40f10*/  @!UPT UIADD3 URZ, URZ, URZ, URZ ;  /* 0x0000003f3f3ff290 */ /* 0x000ff6000fffe03f */
[----:B------:R-:W-:Y:S01]  /*40f20*/  @!UPT UIADD3 URZ, URZ, URZ, URZ ;  /* 0x0000003f3f3ff290 */ /* 0x000fe2000fffe03f */
[----:B------:R-:W-:Y:S01]  /*40f30*/  STL [R1+0x1ab8], R13 ;  /* 0x001ab80d01007387 */ /* 0x000fe20000100800 */
[----:B------:R-:W-:Y:S02]  /*40f40*/  STL.64 [R1+0x10], R16 ;  /* 0x0000101001007387 */ /* 0x000fe40000100a00 */
[----:B------:R-:W-:Y:S02]  /*40f50*/  STL.64 [R1+0x18], R18 ;  /* 0x0000181201007387 */ /* 0x000fe40000100a00 */
[----:B------:R-:W-:Y:S01]  /*40f60*/  STL [R1+0x1ab4], R14 ;  /* 0x001ab40e01007387 */ /* 0x000fe20000100800 */
[----:B------:R-:W-:Y:S01]  /*40f70*/  STL [R1+0x1ab0], R15 ;  /* 0x001ab00f01007387 */ /* 0x000fe20000100800 */
[----:B------:R0:W-:Y:S02]  /*40f80*/  STL [R1+0x1ad8], R12 ;  /* 0x001ad80c01007387 */ /* 0x0001e40000100800 */
[----:B------:R-:W-:Y:S02]  /*40f90*/  FMUL R0, R0, c[0x0][0x188] ;  /* 0x0000620000007a20 */ /* 0x000fe40000400000 */
[----:B------:R-:W-:-:S02]  /*40fa0*/  FMUL R2, R2, c[0x0][0x188] ;  /* 0x0000620002027a20 */ /* 0x000fc40000400000 */
[----:B------:R-:W-:Y:S02]  /*40fb0*/  FMUL R4, R24, c[0x0][0x188] ;  /* 0x0000620018047a20 */ /* 0x000fe40000400000 */
[----:B------:R-:W-:Y:S01]  /*40fc0*/  FMUL R3, R3, c[0x0][0x188] ;  /* 0x0000620003037a20 */ /* 0x000fe20000400000 */
[----:B------:R-:W-:Y:S04]  /*40fd0*/  LDSM.16.MT88.4 R16, [R25+0x3e180] ;  /* 0x03e180001910783b */ /* 0x000fe80000004200 */
[----:B0-----:R-:W2:Y:S04]  /*40fe0*/  LDL.LU R12, [R1+0x120] ;  /* 0x00012000010c7983 */ /* 0x001ea80000300800 */
[----:B--2---:R-:W-:Y:S01]  /*40ff0*/  STL [R1+0x1adc], R12 ;  /* 0x001adc0c01007387 */ /* 0x004fe20000100800 */
[----:B------:R-:W2:Y:S03]  /*41000*/  LDL.LU R13, [R1+0x124] ;  /* 0x00012400010d7983 */ /* 0x000ea60000300800 */
[----:B--2---:R-:W-:Y:S01]  /*41010*/  STL [R1+0x1ae0], R13 ;  /* 0x001ae00d01007387 */ /* 0x004fe20000100800 */
[----:B------:R-:W2:Y:S02]  /*41020*/  LDL.LU R14, [R1+0x128] ;  /* 0x00012800010e7983 */ /* 0x000ea40000300800 */
[----:B------:R-:W-:Y:S01]  /*41030*/  IMAD.MOV.U32 R15, RZ, RZ, R28 ;  /* 0x000000ffff0f7224 */ /* 0x000fe200078e001c */
[----:B------:R-:W-:Y:S01]  /*41040*/  FMNMX R2, R0, R2, !PT ;  /* 0x0000000200027209 */ /* 0x000fe20007800000 */
[----:B------:R-:W-:-:S02]  /*41050*/  FMNMX R0, R4, R3, !PT ;  /* 0x0000000304007209 */ /* 0x000fc40007800000 */
[----:B------:R-:W0:Y:S04]  /*41060*/  LDSM.16.MT88.4 R4, [R25+0x3e100] ;  /* 0x03e100001904783b */ /* 0x000e280000004200 */
[----:B--2---:R-:W-:Y:S01]  /*41070*/  STL [R1+0x1ae4], R14 ;  /* 0x001ae40e01007387 */ /* 0x004fe20000100800 */
[----:B------:R-:W2:Y:S02]  /*41080*/  LDL.LU R28, [R1+0x1b08] ;  /* 0x001b0800011c7983 */ /* 0x000ea40000300800 */
[----:B0-----:R-:W-:Y:S02]  /*41090*/  STL.64 [R1+0x1b00], R6 ;  /* 0x001b000601007387 */ /* 0x001fe40000100a00 */
[----:B------:R-:W-:Y:S01]  /*410a0*/  STL.64 [R1+0x1af8], R4 ;  /* 0x001af80401007387 */ /* 0x000fe20000100a00 */
[----:B------:R-:W-:Y:S01]  /*410b0*/  STL.64 [R1+0x1af0], R18 ;  /* 0x001af01201007387 */ /* 0x000fe20000100a00 */
[----:B------:R0:W-:Y:S03]  /*410c0*/  STL.64 [R1+0x1ae8], R16 ;  /* 0x001ae81001007387 */ /* 0x0001e60000100a00 */
[----:B0-----:R-:W3:Y:S01]  /*410d0*/  LDL.LU R16, [R1+0x130] ;  /* 0x0001300001107983 */ /* 0x001ee20000300800 */
[----:B------:R-:W3:Y:S02]  /*410e0*/  LDL.LU R17, [R1+0x134] ;  /* 0x0001340001117983 */ /* 0x000ee40000300800 */
[----:B------:R-:W3:Y:S02]  /*410f0*/  LDL.LU R18, [R1+0x138] ;  /* 0x0001380001127983 */ /* 0x000ee40000300800 */
[----:B------:R-:W3:Y:S01]  /*41100*/  LDL.LU R19, [R1+0x13c] ;  /* 0x00013c0001137983 */ /* 0x000ee20000300800 */
[----:B--2---:R-:W0:Y:S04]  /*41110*/  LDSM.16.MT88.4 R4, [R28+0x3e100] ;  /* 0x03e100001c04783b */ /* 0x004e280000004200 */
[----:B------:R-:W-:Y:S04]  /*41120*/  LDSM.16.MT88.4 R8, [R28+0x3e000] ;  /* 0x03e000001c08783b */ /* 0x000fe80000004200 */
[----:B------:R-:W-:Y:S04]  /*41130*/  LDSM.16.MT88.4 R20, [R28+0x3e080] ;  /* 0x03e080001c14783b */ /* 0x000fe80000004200 */
[----:B0-----:R-:W-:Y:S01]  /*41140*/  STL.64 [R1+0x30], R4 ;  /* 0x0000300401007387 */ /* 0x001fe20000100a00 */
[----:B------:R-:W-:Y:S01]  /*41150*/  STL [R1+0x38], R6 ;  /* 0x0000380601007387 */ /* 0x000fe20000100800 */
[----:B------:R-:W-:-:S02]  /*41160*/  MOV R25, R7 ;  /* 0x0000000700197202 */ /* 0x000fc40000000f00 */
[----:B------:R-:W0:Y:S04]  /*41170*/  LDSM.16.MT88.4 R4, [R28+0x3e180] ;  /* 0x03e180001c04783b */ /* 0x000e280000004200 */
[----:B------:R-:W1:Y:S04]  /*41180*/  SHFL.BFLY PT, R3, R2, 0x2, 0x1f ;  /* 0x0c401f0002037f89 */ /* 0x000e6800000e0000 */
[----:B------:R-:W2:Y:S01]  /*41190*/  SHFL.BFLY PT, R24, R0, 0x2, 0x1f ;  /* 0x0c401f0000187f89 */ /* 0x000ea200000e0000 */
[----:B------:R-:W-:Y:S01]  /*411a0*/  BAR.SYNC.DEFER_BLOCKING 0x0 ;  /* 0x0000000000007b1d */ /* 0x000fe20000010000 */
[----:B0-----:R-:W-:Y:S01]  /*411b0*/  MOV R12, R6 ;  /* 0x00000006000c7202 */ /* 0x001fe20000000f00 */
[----:B------:R-:W-:Y:S01]  /*411c0*/  IMAD.MOV.U32 R29, RZ, RZ, R7 ;  /* 0x000000ffff1d7224 */ /* 0x000fe200078e0007 */
[----:B------:R-:W-:-:S02]  /*411d0*/  MOV R14, R4 ;  /* 0x00000004000e7202 */ /* 0x000fc40000000f00 */
[----:B------:R-:W-:Y:S01]  /*411e0*/  MOV R13, R5 ;  /* 0x00000005000d7202 */ /* 0x000fe20000000f00 */
[----:B------:R-:W3:Y:S01]  /*411f0*/  LDL.LU.64 R6, [R1+0x1b00] ;  /* 0x001b000001067983 */ /* 0x000ee20000300a00 */
[----:B------:R-:W3:Y:S02]  /*41200*/  LDL.LU.64 R4, [R1+0x1af8] ;  /* 0x001af80001047983 */ /* 0x000ee40000300a00 */
[----:B---3--:R-:W-:Y:S01]  /*41210*/  HMMA.16816.F32.BF16 R4, R4, R26, R16 ;  /* 0x0000001a0404723c */ /* 0x008fe20000041810 */
[----:B------:R-:W3:Y:S01]  /*41220*/  LDL.LU.64 R18, [R1+0x1af0] ;  /* 0x001af00001127983 */ /* 0x000ee20000300a00 */
[----:B------:R-:W3:Y:S11]  /*41230*/  LDL.LU.64 R16, [R1+0x1ae8] ;  /* 0x001ae80001107983 */ /* 0x000ef60000300a00 */
[----:B------:R-:W-:Y:S10]  /*41240*/  @!UPT UIADD3 URZ, URZ, URZ, URZ ;  /* 0x0000003f3f3ff290 */ /* 0x000ff4000fffe03f */
[----:B------:R0:W-:Y:S01]  /*41250*/  STL [R1+0x1a80], R4 ;  /* 0x001a800401007387 */ /* 0x0001e20000100800 */
[----:B------:R4:W-:Y:S02]  /*41260*/  STL [R1+0x1a7c], R5 ;  /* 0x001a7c0501007387 */ /* 0x0009e40000100800 */
[----:B------:R1:W-:Y:S02]  /*41270*/  STL [R1+0x1a78], R6 ;  /* 0x001a780601007387 */ /* 0x0003e40000100800 */
[----:B------:R1:W-:Y:S01]  /*41280*/  STL [R1+0x1a74], R7 ;  /* 0x001a740701007387 */ /* 0x0003e20000100800 */
[----:B0-----:R-:W-:Y:S02]  /*41290*/  MOV R4, R14 ;  /* 0x0000000e00047202 */ /* 0x001fe40000000f00 */
[----:B----4-:R-:W-:Y:S01]  /*412a0*/  MOV R5, R13 ;  /* 0x0000000d00057202 */ /* 0x010fe20000000f00 */
[----:B------:R-:W3:Y:S01]  /*412b0*/  LDL.LU R14, [R1+0x1ae4] ;  /* 0x001ae400010e7983 */ /* 0x000ee20000300800 */
[----:B------:R-:W3:Y:S01]  /*412c0*/  LDL.LU R13, [R1+0x1ae0] ;  /* 0x001ae000010d7983 */ /* 0x000ee20000300800 */
[----:B-1----:R-:W-:-:S02]  /*412d0*/  MOV R6, R12 ;  /* 0x0000000c00067202 */ /* 0x002fc40000000f00 */
[----:B------:R-:W3:Y:S01]  /*412e0*/  LDL.LU R12, [R1+0x1adc] ;  /* 0x001adc00010c7983 */ /* 0x000ee20000300800 */
[----:B------:R-:W-:-:S05]  /*412f0*/  MOV R7, R29 ;  /* 0x0000001d00077202 */ /* 0x000fca0000000f00 */
[----:B------:R-:W-:Y:S01]  /*41300*/  STL.64 [R1+0x1ad0], R6 ;  /* 0x001ad00601007387 */ /* 0x000fe20000100a00 */
[----:B------:R0:W-:Y:S03]  /*41310*/  STL.64 [R1+0x1ac8], R4 ;  /* 0x001ac80401007387 */ /* 0x0001e60000100a00 */
[----:B0-----:R-:W4:Y:S01]  /*41320*/  LDL.LU R4, [R1+0xd0] ;  /* 0x0000d00001047983 */ /* 0x001f220000300800 */
[----:B------:R-:W4:Y:S02]  /*41330*/  LDL.LU R5, [R1+0xd4] ;  /* 0x0000d40001057983 */ /* 0x000f240000300800 */
[----:B------:R-:W4:Y:S02]  /*41340*/  LDL.LU R6, [R1+0xd8] ;  /* 0x0000d80001067983 */ /* 0x000f240000300800 */
[----:B------:R-:W4:Y:S01]  /*41350*/  LDL.LU R7, [R1+0xdc] ;  /* 0x0000dc0001077983 */ /* 0x000f220000300800 */
[-C--:B---3--:R-:W-:Y:S01]  /*41360*/  HMMA.16816.F32.BF16 R16, R16, R26.reuse, R12 ;  /* 0x0000001a1010723c */ /* 0x088fe2000004180c */
[----:B------:R-:W3:Y:S11]  /*41370*/  LDL.LU R12, [R1+0x1ad8] ;  /* 0x001ad800010c7983 */ /* 0x000ef60000300800 */
[----:B------:R-:W-:Y:S11]  /*41380*/  @!UPT UIADD3 URZ, URZ, URZ, URZ ;  /* 0x0000003f3f3ff290 */ /* 0x000ff6000fffe03f */
[----:B------:R0:W-:Y:S01]  /*41390*/  STL [R1+0x1a8c], R16 ;  /* 0x001a8c1001007387 */ /* 0x0001e20000100800 */
[----:B------:R1:W-:Y:S02]  /*413a0*/  STL [R1+0x1a88], R17 ;  /* 0x001a881101007387 */ /* 0x0003e40000100800 */
[----:B------:R2:W-:Y:S02]  /*413b0*/  STL [R1+0x1a84], R18 ;  /* 0x001a841201007387 */ /* 0x0005e40000100800 */
[----:B------:R4:W-:Y:S01]  /*413c0*/  STL [R1+0x1a70], R19 ;  /* 0x001a701301007387 */ /* 0x0009e20000100800 */
[----:B0-----:R-:W3:Y:S01]  /*413d0*/  LDL.LU R16, [R1+0x100] ;  /* 0x0001000001107983 */ /* 0x001ee20000300800 */
[----:B-1----:R-:W3:Y:S02]  /*413e0*/  LDL.LU R17, [R1+0x104] ;  /* 0x0001040001117983 */ /* 0x002ee40000300800 */
[----:B--2---:R-:W3:Y:S02]  /*413f0*/  LDL.LU R18, [R1+0x108] ;  /* 0x0001080001127983 */ /* 0x004ee40000300800 */
[----:B----4-:R-:W3:Y:S02]  /*41400*/  LDL.LU R19, [R1+0x10c] ;  /* 0x00010c0001137983 */ /* 0x010ee40000300800 */
[-C--:B---3--:R-:W-:Y:S11]  /*41410*/  HMMA.16816.F32.BF16 R8, R8, R26.reuse, R16 ;  /* 0x0000001a0808723c */ /* 0x088ff60000041810 */
[----:B------:R-:W-:Y:S11]  /*41420*/  @!UPT UIADD3 URZ, URZ, URZ, URZ ;  /* 0x0000003f3f3ff290 */ /* 0x000ff6000fffe03f */
[----:B------:R-:W-:Y:S01]  /*41430*/  @!UPT UIADD3 URZ, URZ, URZ, URZ ;  /* 0x0000003f3f3ff290 */ /* 0x000fe2000fffe03f */
[----:B------:R0:W-:Y:S01]  /*41440*/  STL.64 [R1], R8 ;  /* 0x0000000801007387 */ /* 0x0001e20000100a00 */
[----:B------:R-:W-:Y:S02]  /*41450*/  IMAD.MOV.U32 R14, RZ, RZ, R8 ;  /* 0x000000ffff0e7224 */ /* 0x000fe400078e0008 */
[----:B------:R1:W-:Y:S01]  /*41460*/  STL.64 [R1+0x8], R10 ;  /* 0x0000080a01007387 */ /* 0x0003e20000100a00 */
[----:B------:R-:W-:Y:S02]  /*41470*/  MOV R15, R9 ;  /* 0x00000009000f7202 */ /* 0x000fe40000000f00 */
[----:B------:R-:W-:Y:S02]  /*41480*/  MOV R19, R10 ;  /* 0x0000000a00137202 */ /* 0x000fe40000000f00 */
[----:B------:R-:W-:Y:S01]  /*41490*/  MOV R29, R11 ;  /* 0x0000000b001d7202 */ /* 0x000fe20000000f00 */
[----:B0-----:R-:W2:Y:S01]  /*414a0*/  LDL.LU R8, [R1+0xf0] ;  /* 0x0000f00001087983 */ /* 0x001ea20000300800 */
[----:B------:R-:W2:Y:S02]  /*414b0*/  LDL.LU R9, [R1+0xf4] ;  /* 0x0000f40001097983 */ /* 0x000ea40000300800 */
[----:B-1----:R-:W2:Y:S02]  /*414c0*/  LDL.LU R10, [R1+0xf8] ;  /* 0x0000f800010a7983 */ /* 0x002ea40000300800 */
[----:B------:R-:W2:Y:S01]  /*414d0*/  LDL.LU R11, [R1+0xfc] ;  /* 0x0000fc00010b7983 */ /* 0x000ea20000300800 */
[----:B------:R-:W-:Y:S01]  /*414e0*/  STL.64 [R1+0x1ac0], R14 ;  /* 0x001ac00e01007387 */ /* 0x000fe20000100a00 */
[----:B------:R0:W-:Y:S03]  /*414f0*/  STL [R1+0x1abc], R12 ;  /* 0x001abc0c01007387 */ /* 0x0001e60000100800 */
[----:B0-----:R-:W3:Y:S01]  /*41500*/  LDL.LU R12, [R1+0xc0] ;  /* 0x0000c000010c7983 */ /* 0x001ee20000300800 */
[----:B------:R-:W3:Y:S02]  /*41510*/  LDL.LU R13, [R1+0xc4] ;  /* 0x0000c400010d7983 */ /* 0x000ee40000300800 */
[----:B------:R-:W3:Y:S02]  /*41520*/  LDL.LU R14, [R1+0xc8] ;  /* 0x0000c800010e7983 */ /* 0x000ee40000300800 */
[----:B------:R-:W3:Y:S01]  /*41530*/  LDL.LU R15, [R1+0xcc] ;  /* 0x0000cc00010f7983 */ /* 0x000ee20000300800 */
[----:B--2---:R-:W-:Y:S01]  /*41540*/  HMMA.16816.F32.BF16 R8, R20, R26, R8 ;  /* 0x0000001a1408723c */ /* 0x004fe20000041808 */
[----:B------:R-:W2:Y:S01]  /*41550*/  LDL.LU R20, [R1+0x30] ;  /* 0x0000300001147983 */ /* 0x000ea20000300800 */
[----:B------:R-:W2:Y:S02]  /*41560*/  LDL.LU R21, [R1+0x34] ;  /* 0x0000340001157983 */ /* 0x000ea40000300800 */
[----:B------:R-:W2:Y:S03]  /*41570*/  LDL.LU R22, [R1+0x38] ;  /* 0x0000380001167983 */ /* 0x000ea60000300800 */
[----:B------:R-:W-:-:S07]  /*41580*/  MOV R23, R25 ;  /* 0x0000001900177202 */ /* 0x000fce0000000f00 */
[----:B--2---:R-:W-:Y:S01]  /*41590*/  HMMA.16816.F32.BF16 R20, R20, R26, R4 ;  /* 0x0000001a1414723c */ /* 0x004fe20000041804 */
[----:B------:R-:W3:Y:S01]  /*415a0*/  LDL.LU.64 R6, [R1+0x1ad0] ;  /* 0x001ad00001067983 */ /* 0x000ee20000300a00 */
[----:B------:R-:W3:Y:S01]  /*415b0*/  LDL.LU.64 R4, [R1+0x1ac8] ;  /* 0x001ac80001047983 */ /* 0x000ee20000300a00 */
[----:B------:R-:W-:Y:S02]  /*415c0*/  FMNMX R2, R2, R3, !PT ;  /* 0x0000000302027209 */ /* 0x000fe40007800000 */
[----:B------:R-:W-:-:S03]  /*415d0*/  FMNMX R0, R0, R24, !PT ;  /* 0x0000001800007209 */ /* 0x000fc60007800000 */
[----:B------:R-:W0:Y:S11]  /*415e0*/  SHFL.BFLY PT, R3, R2, 0x1, 0x1f ;  /* 0x0c201f0002037f89 */ /* 0x000e3600000e0000 */
[----:B------:R-:W-:Y:S04]  /*415f0*/  @!UPT UIADD3 URZ, URZ, URZ, URZ ;  /* 0x0000003f3f3ff290 */ /* 0x000fe8000fffe03f */
[----:B------:R1:W-:Y:S04]  /*41600*/  STL [R1+0x1a9c], R20 ;  /* 0x001a9c1401007387 */ /* 0x0003e80000100800 */
[----:B-1----:R-:W2:Y:S01]  /*41610*/  LDL R20, [R1+0x1c] ;  /* 0x00001c0001147983 */ /* 0x002ea20000100800 */
[----:B------:R1:W-:Y:S03]  /*41620*/  STL [R1+0x1a98], R21 ;  /* 0x001a981501007387 */ /* 0x0003e60000100800 */
[----:B-1----:R-:W4:Y:S01]  /*41630*/  LDL R21, [R1+0x18] ;  /* 0x0000180001157983 */ /* 0x002f220000100800 */
[----:B------:R1:W-:Y:S03]  /*41640*/  STL [R1+0x1a94], R22 ;  /* 0x001a941601007387 */ /* 0x0003e60000100800 */
[----:B-1----:R-:W2:Y:S01]  /*41650*/  LDL R22, [R1+0x10] ;  /* 0x0000100001167983 */ /* 0x002ea20000100800 */
[----:B------:R1:W-:Y:S01]  /*41660*/  STL [R1+0x1a90], R23 ;  /* 0x001a901701007387 */ /* 0x0003e20000100800 */
[----:B0-----:R-:W-:-:S02]  /*41670*/  FMNMX R2, R2, R3, !PT ;  /* 0x0000000302027209 */ /* 0x001fc40007800000 */
[----:B-1----:R-:W2:Y:S01]  /*41680*/  LDL R23, [R1+0x14] ;  /* 0x0000140001177983 */ /* 0x002ea20000100800 */
[----:B---3--:R-:W-:Y:S03]  /*41690*/  HMMA.16816.F32.BF16 R24, R4, R26, R12 ;  /* 0x0000001a0418723c */ /* 0x008fe6000004180c */
[----:B------:R-:W3:Y:S01]  /*416a0*/  LDL.LU.64 R14, [R1+0x1ac0] ;  /* 0x001ac000010e7983 */ /* 0x000ee20000300a00 */
[----:B------:R-:W3:Y:S02]  /*416b0*/  LDL.LU R12, [R1+0x1abc] ;  /* 0x001abc00010c7983 */ /* 0x000ee40000300800 */
[----:B------:R-:W3:Y:S02]  /*416c0*/  LDL R16, [R1+0x60] ;  /* 0x0000600001107983 */ /* 0x000ee40000100800 */
[----:B------:R-:W3:Y:S01]  /*416d0*/  LDL R18, [R1+0x64] ;  /* 0x0000640001127983 */ /* 0x000ee20000100800 */
[----:B------:R-:W3:Y:S04]  /*416e0*/  LDL R7, [R1+0x68] ;  /* 0x0000680001077983 */ /* 0x000ee80000100800 */
[----:B------:R-:W3:Y:S04]  /*416f0*/  LDL R17, [R1+0x6c] ;  /* 0x00006c0001117983 */ /* 0x000ee80000100800 */
[----:B------:R-:W3:Y:S04]  /*41700*/  LDL R5, [R1+0x20] ;  /* 0x0000200001057983 */ /* 0x000ee80000100800 */
[----:B------:R-:W3:Y:S04]  /*41710*/  LDL R6, [R1+0x24] ;  /* 0x0000240001067983 */ /* 0x000ee80000100800 */
[----:B------:R-:W3:Y:S04]  /*41720*/  LDL R4, [R1+0x28] ;  /* 0x0000280001047983 */ /* 0x000ee80000100800 */
[----:B------:R0:W-:Y:S04]  /*41730*/  STL [R1+0x1aa8], R25 ;  /* 0x001aa81901007387 */ /* 0x0001e80000100800 */
[----:B0-----:R-:W3:Y:S01]  /*41740*/  LDL R25, [R1+0x4c] ;  /* 0x00004c0001197983 */ /* 0x001ee20000100800 */
[----:B------:R0:W-:Y:S03]  /*41750*/  STL [R1+0x1aa4], R26 ;  /* 0x001aa41a01007387 */ /* 0x0001e60000100800 */
[----:B0-----:R-:W3:Y:S01]  /*41760*/  LDL R26, [R1+0x48] ;  /* 0x00004800011a7983 */ /* 0x001ee20000100800 */
[----:B------:R0:W-:Y:S02]  /*41770*/  STL [R1+0x1aa0], R27 ;  /* 0x001aa01b01007387 */ /* 0x0001e40000100800 */
[----:B------:R-:W3:Y:S01]  /*41780*/  LDL R3, [R1+0x40] ;  /* 0x0000400001037983 */ /* 0x000ee20000100800 */
[----:B0-----:R-:W4:Y:S04]  /*41790*/  LDL R27, [R1+0x44] ;  /* 0x00004400011b7983 */ /* 0x001f280000100800 */
[----:B------:R-:W0:Y:S04]  /*417a0*/  SHFL.BFLY PT, R28, R0, 0x1, 0x1f ;  /* 0x0c201f00001c7f89 */ /* 0x000e2800000e0000 */
[----:B------:R-:W1:Y:S01]  /*417b0*/  S2R R13, SR_TID.X ;  /* 0x00000000000d7919 */ /* 0x000e620000002100 */
[----:B0-----:R-:W-:-:S03]  /*417c0*/  FMNMX R0, R0, R28, !PT ;  /* 0x0000001c00007209 */ /* 0x001fc60007800000 */
[----:B------:R-:W0:Y:S01]  /*417d0*/  S2R R28, SR_TID.X ;  /* 0x00000000001c7919 */ /* 0x000e220000002100 */
[----:B-1----:R-:W-:-:S05]  /*417e0*/  IMAD.SHL.U32 R13, R13, 0x2, RZ ;  /* 0x000000020d0d7824 */ /* 0x002fca00078e00ff */
[----:B------:R-:W-:Y:S02]  /*417f0*/  LOP3.LUT R13, R13, 0x38, RZ, 0xc0, !PT ;  /* 0x000000380d0d7812 */ /* 0x000fe400078ec0ff */
[----:B0-----:R-:W-:-:S04]  /*41800*/  SHF.R.U32.HI R28, RZ, 0x3, R28 ;  /* 0x00000003ff1c7819 */ /* 0x001fc8000001161c */
[----:B------:R-:W-:-:S04]  /*41810*/  LOP3.LUT R28, R28, 0x4, RZ, 0xc0, !PT ;  /* 0x000000041c1c7812 */ /* 0x000fc800078ec0ff */
[----:B------:R-:W-:Y:S01]  /*41820*/  IADD3 R28, R13, R28, RZ ;  /* 0x0000001c0d1c7210 */ /* 0x000fe20007ffe0ff */
[----:B--2---:R-:W-:Y:S01]  /*41830*/  FMUL R22, R22, c[0x0][0x188] ;  /* 0x0000620016167a20 */ /* 0x004fe20000400000 */
[----:B------:R-:W2:Y:S04]  /*41840*/  LDL.LU R13, [R1+0x1ab8] ;  /* 0x001ab800010d7983 */ /* 0x000ea80000300800 */
[----:B------:R-:W-:Y:S01]  /*41850*/  @P0 STS [R28+0x40000], R2 ;  /* 0x040000021c000388 */ /* 0x000fe20000000800 */
[----:B------:R0:W-:Y:S02]  /*41860*/  @P0 STS [R28+0x40040], R0 ;  /* 0x040040001c000388 */ /* 0x0001e40000000800 */
[----:B0-----:R-:W-:Y:S02]  /*41870*/  FMUL R28, R23, c[0x0][0x188] ;  /* 0x00006200171c7a20 */ /* 0x001fe40000400000 */
[----:B------:R-:W-:-:S02]  /*41880*/  FMUL R19, R19, c[0x0][0x188] ;  /* 0x0000620013137a20 */ /* 0x000fc40000400000 */
[----:B---3--:R-:W-:Y:S02]  /*41890*/  FMUL R2, R3, c[0x0][0x188] ;  /* 0x0000620003027a20 */ /* 0x008fe40000400000 */
[----:B------:R-:W-:Y:S02]  /*418a0*/  FMUL R3, R26, c[0x0][0x188] ;  /* 0x000062001a037a20 */ /* 0x000fe40000400000 */
[----:B----4-:R-:W-:-:S05]  /*418b0*/  FMUL R0, R27, c[0x0][0x188] ;  /* 0x000062001b007a20 */ /* 0x010fca0000400000 */
[----:B------:R-:W-:Y:S01]  /*418c0*/  FMNMX R0, R2, R0, !PT ;  /* 0x0000000002007209 */ /* 0x000fe20007800000 */
[----:B------:R-:W-:-:S05]  /*418d0*/  FMUL R2, R25, c[0x0][0x188] ;  /* 0x0000620019027a20 */ /* 0x000fca0000400000 */
[----:B------:R-:W-:Y:S01]  /*418e0*/  FMNMX R2, R3, R2, !PT ;  /* 0x0000000203027209 */ /* 0x000fe20007800000 */
[----:B------:R-:W-:Y:S02]  /*418f0*/  FMNMX R3, R22, R28, !PT ;  /* 0x0000001c16037209 */ /* 0x000fe40007800000 */
[----:B------:R-:W-:Y:S02]  /*41900*/  FMUL R22, R21, c[0x0][0x188] ;  /* 0x0000620015167a20 */ /* 0x000fe40000400000 */
[----:B------:R-:W-:Y:S02]  /*41910*/  FMUL R28, R20, c[0x0][0x188] ;  /* 0x00006200141c7a20 */ /* 0x000fe40000400000 */
[----:B------:R-:W-:Y:S02]  /*41920*/  FMUL R20, R14, c[0x0][0x188] ;  /* 0x000062000e147a20 */ /* 0x000fe40000400000 */
[----:B------:R-:W-:Y:S01]  /*41930*/  FMUL R21, R15, c[0x0][0x188] ;  /* 0x000062000f157a20 */ /* 0x000fe20000400000 */
[----:B------:R-:W3:Y:S01]  /*41940*/  LDL.LU R14, [R1+0x1ab4] ;  /* 0x001ab400010e7983 */ /* 0x000ee20000300800 */
[----:B------:R-:W4:Y:S03]  /*41950*/  LDL.LU R15, [R1+0x1ab0] ;  /* 0x001ab000010f7983 */ /* 0x000f260000300800 */
[----:B------:R-:W-:Y:S01]  /*41960*/  FMNMX R25, R20, R21, !PT ;  /* 0x0000001514197209 */ /* 0x000fe20007800000 */
[----:B------:R-:W-:-:S02]  /*41970*/  FMUL R20, R29, c[0x0][0x188] ;  /* 0x000062001d147a20 */ /* 0x000fc40000400000 */
[----:B------:R-:W3:Y:S03]  /*41980*/  LDL.LU R29, [R1+0x1aac] ;  /* 0x001aac00011d7983 */ /* 0x000ee60000300800 */
[----:B------:R-:W-:Y:S02]  /*41990*/  FMNMX R23, R19, R20, !PT ;  /* 0x0000001413177209 */ /* 0x000fe40007800000 */
[----:B------:R-:W4:Y:S04]  /*419a0*/  LDL R20, [R1+0x150] ;  /* 0x0001500001147983 */ /* 0x000f280000100800 */
[----:B------:R-:W4:Y:S01]  /*419b0*/  LDL R19, [R1+0x154] ;  /* 0x0001540001137983 */ /* 0x000f220000100800 */
[----:B------:R-:W-:-:S02]  /*419c0*/  FMUL R16, R16, c[0x0][0x188] ;  /* 0x0000620010107a20 */ /* 0x000fc40000400000 */
[----:B------:R-:W-:Y:S02]  /*419d0*/  FMUL R18, R18, c[0x0][0x188] ;  /* 0x0000620012127a20 */ /* 0x000fe40000400000 */
[----:B------:R-:W-:Y:S02]  /*419e0*/  FMUL R7, R7, c[0x0][0x188] ;  /* 0x0000620007077a20 */ /* 0x000fe40000400000 */
[----:B------:R-:W-:Y:S02]  /*419f0*/  FMUL R17, R17, c[0x0][0x188] ;  /* 0x0000620011117a20 */ /* 0x000fe40000400000 */
[----:B------:R-:W-:Y:S02]  /*41a00*/  FMUL R5, R5, c[0x0][0x188] ;  /* 0x0000620005057a20 */ /* 0x000fe40000400000 */
[----:B------:R-:W-:Y:S01]  /*41a10*/  FMUL R6, R6, c[0x0][0x188] ;  /* 0x0000620006067a20 */ /* 0x000fe20000400000 */
[----:B------:R-:W-:Y:S01]  /*41a20*/  FMNMX R16, R16, R18, !PT ;  /* 0x0000001210107209 */ /* 0x000fe20007800000 */
[----:B------:R-:W-:Y:S01]  /*41a30*/  FMUL R4, R4, c[0x0][0x188] ;  /* 0x0000620004047a20 */ /* 0x000fe20000400000 */
[----:B------:R-:W-:-:S02]  /*41a40*/  FMNMX R17, R7, R17, !PT ;  /* 0x0000001107117209 */ /* 0x000fc40007800000 */
[----:B------:R-:W-:Y:S01]  /*41a50*/  FMNMX R18, R5, R6, !PT ;  /* 0x0000000605127209 */ /* 0x000fe20007800000 */
[----:B------:R-:W-:Y:S01]  /*41a60*/  FMUL R5, R12, c[0x0][0x188] ;  /* 0x000062000c057a20 */ /* 0x000fe20000400000 */
[----:B------:R0:W-:Y:S01]  /*41a70*/  STL [R1+0x1a44], R12 ;  /* 0x001a440c01007387 */ /* 0x0001e20000100800 */
[----:B------:R-:W-:Y:S01]  /*41a80*/  FMNMX R28, R22, R28, !PT ;  /* 0x0000001c161c7209 */ /* 0x000fe20007800000 */
[----:B--2---:R-:W-:Y:S02]  /*41a90*/  FMUL R6, R13, c[0x0][0x188] ;  /* 0x000062000d067a20 */ /* 0x004fe40000400000 */
[----:B------:R-:W-:Y:S02]  /*41aa0*/  STL [R1+0x1a38], R13 ;  /* 0x001a380d01007387 */ /* 0x000fe40000100800 */
[----:B------:R-:W1:Y:S02]  /*41ab0*/  SHFL.BFLY PT, R13, R0, 0x2, 0x1f ;  /* 0x0c401f00000d7f89 */ /* 0x000e6400000e0000 */
[----:B---3--:R-:W-:Y:S01]  /*41ac0*/  FMUL R7, R29, c[0x0][0x188] ;  /* 0x000062001d077a20 */ /* 0x008fe20000400000 */
[----:B------:R-:W-:Y:S01]  /*41ad0*/  FMNMX R29, R5, R6, !PT ;  /* 0x00000006051d7209 */ /* 0x000fe20007800000 */
[----:B------:R-:W-:Y:S01]  /*41ae0*/  FMUL R5, R8, c[0x0][0x188] ;  /* 0x0000620008057a20 */ /* 0x000fe20000400000 */
[----:B------:R-:W2:Y:S02]  /*41af0*/  SHFL.BFLY PT, R6, R2, 0x2, 0x1f ;  /* 0x0c401f0002067f89 */ /* 0x000ea400000e0000 */
[----:B------:R-:W-:Y:S01]  /*41b00*/  FMNMX R4, R4, R7, !PT ;  /* 0x0000000704047209 */ /* 0x000fe20007800000 */
[----:B------:R-:W-:-:S05]  /*41b10*/  FMUL R7, R9, c[0x0][0x188] ;  /* 0x0000620009077a20 */ /* 0x000fca0000400000 */
[----:B------:R-:W-:Y:S02]  /*41b20*/  FMNMX R22, R5, R7, !PT ;  /* 0x0000000705167209 */ /* 0x000fe40007800000 */
[----:B------:R-:W3:Y:S01]  /*41b30*/  SHFL.BFLY PT, R7, R3, 0x2, 0x1f ;  /* 0x0c401f0003077f89 */ /* 0x000ee200000e0000 */
[----:B0-----:R-:W-:Y:S02]  /*41b40*/  FMUL R12, R14, c[0x0][0x188] ;  /* 0x000062000e0c7a20 */ /* 0x001fe40000400000 */
[----:B----4-:R-:W-:Y:S01]  /*41b50*/  FMUL R21, R15, c[0x0][0x188] ;  /* 0x000062000f157a20 */ /* 0x010fe20000400000 */
[----:B------:R0:W-:Y:S01]  /*41b60*/  STL [R1+0x1a3c], R14 ;  /* 0x001a3c0e01007387 */ /* 0x0001e20000100800 */
[----:B------:R-:W-:Y:S02]  /*41b70*/  STL [R1+0x1a34], R15 ;  /* 0x001a340f01007387 */ /* 0x000fe40000100800 */
[----:B------:R4:W-:Y:S02]  /*41b80*/  STL [R1+0x1a40], R8 ;  /* 0x001a400801007387 */ /* 0x0009e40000100800 */
[----:B------:R1:W-:Y:S01]  /*41b90*/  STL [R1+0x1a48], R9 ;  /* 0x001a480901007387 */ /* 0x0003e20000100800 */
[----:B------:R-:W-:Y:S01]  /*41ba0*/  FMNMX R27, R12, R21, !PT ;  /* 0x000000150c1b7209 */ /* 0x000fe20007800000 */
[----:B------:R-:W-:-:S02]  /*41bb0*/  FMUL R12, R10, c[0x0][0x188] ;  /* 0x000062000a0c7a20 */ /* 0x000fc40000400000 */
[----:B0-----:R-:W-:Y:S02]  /*41bc0*/  FMUL R14, R11, c[0x0][0x188] ;  /* 0x000062000b0e7a20 */ /* 0x001fe40000400000 */
[----:B----4-:R-:W-:Y:S02]  /*41bd0*/  FMUL R8, R20, c[0x0][0x188] ;  /* 0x0000620014087a20 */ /* 0x010fe40000400000 */
[----:B-1----:R-:W-:Y:S01]  /*41be0*/  FMUL R9, R19, c[0x0][0x188] ;  /* 0x0000620013097a20 */ /* 0x002fe20000400000 */
[----:B------:R-:W-:Y:S01]  /*41bf0*/  FMNMX R20, R12, R14, !PT ;  /* 0x0000000e0c147209 */ /* 0x000fe20007800000 */
[----:B------:R-:W0:Y:S03]  /*41c00*/  SHFL.BFLY PT, R5, R28, 0x2, 0x1f ;  /* 0x0c401f001c057f89 */ /* 0x000e2600000e0000 */
[----:B------:R-:W-:Y:S01]  /*41c10*/  FMNMX R12, R8, R9, !PT ;  /* 0x00000009080c7209 */ /* 0x000fe20007800000 */
[----:B------:R-:W-:Y:S01]  /*41c20*/  FMNMX R9, R0, R13, !PT ;  /* 0x0000000d00097209 */ /* 0x000fe20007800000 */
[----:B--2---:R-:W-:Y:S01]  /*41c30*/  FMNMX R13, R2, R6, !PT ;  /* 0x00000006020d7209 */ /* 0x004fe20007800000 */
[----:B------:R-:W-:Y:S01]  /*41c40*/  STL [R1+0x1a4c], R10 ;  /* 0x001a4c0a01007387 */ /* 0x000fe20000100800 */
[----:B------:R-:W-:Y:S03]  /*41c50*/  STL [R1+0x1a50], R11 ;  /* 0x001a500b01007387 */ /* 0x000fe60000100800 */
[----:B------:R-:W1:Y:S01]  /*41c60*/  SHFL.BFLY PT, R0, R23, 0x2, 0x1f ;  /* 0x0c401f0017007f89 */ /* 0x000e6200000e0000 */
[----:B------:R-:W2:Y:S03]  /*41c70*/  SHFL.BFLY PT, R11, R17, 0x2, 0x1f ;  /* 0x0c401f00110b7f89 */ /* 0x000ea600000e0000 */
[----:B------:R-:W4:Y:S01]  /*41c80*/  SHFL.BFLY PT, R19, R12, 0x2, 0x1f ;  /* 0x0c401f000c137f89 */ /* 0x000f2200000e0000 */
[----:B------:R-:W4:Y:S01]  /*41c90*/  SHFL.BFLY PT, R10, R18, 0x2, 0x1f ;  /* 0x0c401f00120a7f89 */ /* 0x000f2200000e0000 */
[----:B---3--:R-:W-:-:S02]  /*41ca0*/  FMNMX R7, R3, R7, !PT ;  /* 0x0000000703077209 */ /* 0x008fc40007800000 */
[----:B------:R-:W3:Y:S04]  /*41cb0*/  SHFL.BFLY PT, R14, R13, 0x1, 0x1f ;  /* 0x0c201f000d0e7f89 */ /* 0x000ee800000e0000 */
[----:B------:R-:W3:Y:S04]  /*41cc0*/  SHFL.BFLY PT, R3, R29, 0x2, 0x1f ;  /* 0x0c401f001d037f89 */ /* 0x000ee800000e0000 */
[----:B------:R-:W3:Y:S04]  /*41cd0*/  SHFL.BFLY PT, R8, R25, 0x2, 0x1f ;  /* 0x0c401f0019087f89 */ /* 0x000ee800000e0000 */
[----:B------:R-:W3:Y:S04]  /*41ce0*/  SHFL.BFLY PT, R6, R4, 0x2, 0x1f ;  /* 0x0c401f0004067f89 */ /* 0x000ee800000e0000 */
[----:B------:R-:W3:Y:S04]  /*41cf0*/  SHFL.BFLY PT, R2, R16, 0x2, 0x1f ;  /* 0x0c401f0010027f89 */ /* 0x000ee800000e0000 */
[----:B------:R-:W3:Y:S04]  /*41d00*/  SHFL.BFLY PT, R26, R22, 0x2, 0x1f ;  /* 0x0c401f00161a7f89 */ /* 0x000ee800000e0000 */
[----:B------:R-:W3:Y:S04]  /*41d10*/  SHFL.BFLY PT, R21, R20, 0x2, 0x1f ;  /* 0x0c401f0014157f89 */ /* 0x000ee800000e0000 */
[----:B------:R-:W3:Y:S01]  /*41d20*/  SHFL.BFLY PT, R15, R9, 0x1, 0x1f ;  /* 0x0c201f00090f7f89 */ /* 0x000ee200000e0000 */
[----:B0-----:R-:W-:-:S03]  /*41d30*/  FMNMX R5, R28, R5, !PT ;  /* 0x000000051c057209 */ /* 0x001fc60007800000 */
[----:B------:R-:W0:Y:S01]  /*41d40*/  SHFL.BFLY PT, R28, R27, 0x2, 0x1f ;  /* 0x0c401f001b1c7f89 */ /* 0x000e2200000e0000 */
[----:B-1----:R-:W-:Y:S02]  /*41d50*/  FMNMX R23, R23, R0, !PT ;  /* 0x0000000017177209 */ /* 0x002fe40007800000 */
[----:B--2---:R-:W-:Y:S02]  /*41d60*/  FMNMX R17, R17, R11, !PT ;  /* 0x0000000b11117209 */ /* 0x004fe40007800000 */
[----:B----4-:R-:W-:Y:S02]  /*41d70*/  FMNMX R0, R12, R19, !PT ;  /* 0x000000130c007209 */ /* 0x010fe40007800000 */
[----:B------:R-:W-:Y:S01]  /*41d80*/  FMNMX R18, R18, R10, !PT ;  /* 0x0000000a12127209 */ /* 0x000fe20007800000 */
[----:B------:R-:W1:Y:S01]  /*41d90*/  SHFL.BFLY PT, R11, R7, 0x1, 0x1f ;  /* 0x0c201f00070b7f89 */ /* 0x000e6200000e0000 */
[----:B---3--:R-:W-:Y:S02]  /*41da0*/  FMNMX R19, R13, R14, !PT ;  /* 0x0000000e0d137209 */ /* 0x008fe40007800000 */
[----:B------:R-:W-:Y:S01]  /*41db0*/  FMNMX R10, R29, R3, !PT ;  /* 0x000000031d0a7209 */ /* 0x000fe20007800000 */
[----:B------:R-:W2:Y:S01]  /*41dc0*/  S2R R13, SR_TID.X ;  /* 0x00000000000d7919 */ /* 0x000ea20000002100 */
[----:B------:R-:W3:Y:S01]  /*41dd0*/  S2R R29, SR_TID.X ;  /* 0x00000000001d7919 */ /* 0x000ee20000002100 */
[----:B------:R-:W-:-:S02]  /*41de0*/  FMNMX R8, R25, R8, !PT ;  /* 0x0000000819087209 */ /* 0x000fc40007800000 */
[----:B------:R-:W-:Y:S02]  /*41df0*/  FMNMX R4, R4, R6, !PT ;  /* 0x0000000604047209 */ /* 0x000fe40007800000 */
[----:B------:R-:W-:Y:S01]  /*41e00*/  FMNMX R16, R16, R2, !PT ;  /* 0x0000000210107209 */ /* 0x000fe20007800000 */
[----:B------:R-:W3:Y:S04]  /*41e10*/  SHFL.BFLY PT, R6, R5, 0x1, 0x1f ;  /* 0x0c201f0005067f89 */ /* 0x000ee800000e0000 */
[----:B------:R-:W3:Y:S01]  /*41e20*/  SHFL.BFLY PT, R12, R8, 0x1, 0x1f ;  /* 0x0c201f00080c7f89 */ /* 0x000ee200000e0000 */
[----:B------:R-:W-:Y:S02]  /*41e30*/  FMNMX R3, R22, R26, !PT ;  /* 0x0000001a16037209 */ /* 0x000fe40007800000 */
[----:B------:R-:W3:Y:S01]  /*41e40*/  SHFL.BFLY PT, R26, R23, 0x1, 0x1f ;  /* 0x0c201f00171a7f89 */ /* 0x000ee200000e0000 */
[----:B------:R-:W-:-:S02]  /*41e50*/  FMNMX R2, R20, R21, !PT ;  /* 0x0000001514027209 */ /* 0x000fc40007800000 */
[----:B------:R-:W-:Y:S02]  /*41e60*/  FMNMX R9, R9, R15, !PT ;  /* 0x0000000f09097209 */ /* 0x000fe40007800000 */
[----:B0-----:R-:W-:Y:S01]  /*41e70*/  FMNMX R28, R27, R28, !PT ;  /* 0x0000001c1b1c7209 */ /* 0x001fe20007800000 */
[----:B------:R-:W-:Y:S04]  /*41e80*/  SHFL.BFLY PT, R20, R17, 0x1, 0x1f ;  /* 0x0c201f0011147f89 */ /* 0x000fe800000e0000 */
[----:B------:R-:W0:Y:S04]  /*41e90*/  SHFL.BFLY PT, R27, R16, 0x1, 0x1f ;  /* 0x0c201f00101b7f89 */ /* 0x000e2800000e0000 */
[----:B------:R-:W0:Y:S04]  /*41ea0*/  SHFL.BFLY PT, R21, R18, 0x1, 0x1f ;  /* 0x0c201f0012157f89 */ /* 0x000e2800000e0000 */
[----:B------:R-:W0:Y:S04]  /*41eb0*/  SHFL.BFLY PT, R22, R4, 0x1, 0x1f ;  /* 0x0c201f0004167f89 */ /* 0x000e2800000e0000 */
[----:B------:R-:W4:Y:S01]  /*41ec0*/  LDL.LU R25, [R1+0x1aa8] ;  /* 0x001aa80001197983 */ /* 0x000f220000300800 */
[----:B-1----:R-:W-:-:S02]  /*41ed0*/  FMNMX R15, R7, R11, !PT ;  /* 0x0000000b070f7209 */ /* 0x002fc40007800000 */
[----:B--2---:R-:W-:Y:S01]  /*41ee0*/  SHF.L.U32 R11, R13, 0x1, RZ ;  /* 0x000000010d0b7819 */ /* 0x004fe200000006ff */
[----:B---3--:R-:W-:-:S03]  /*41ef0*/  SHF.R.U32.HI R13, RZ, 0x3, R29 ;  /* 0x00000003ff0d7819 */ /* 0x008fc6000001161d */
[----:B------:R-:W-:Y:S02]  /*41f00*/  LOP3.LUT R11, R11, 0x38, RZ, 0xc0, !PT ;  /* 0x000000380b0b7812 */ /* 0x000fe400078ec0ff */
[----:B------:R-:W-:Y:S02]  /*41f10*/  LOP3.LUT R13, R13, 0x4, RZ, 0xc0, !PT ;  /* 0x000000040d0d7812 */ /* 0x000fe400078ec0ff */
[----:B------:R-:W-:Y:S02]  /*41f20*/  FMNMX R14, R5, R6, !PT ;  /* 0x00000006050e7209 */ /* 0x000fe40007800000 */
[----:B------:R-:W-:Y:S01]  /*41f30*/  IADD3 R13, R11, R13, RZ ;  /* 0x0000000d0b0d7210 */ /* 0x000fe20007ffe0ff */
[----:B------:R-:W1:Y:S01]  /*41f40*/  SHFL.BFLY PT, R5, R10, 0x1, 0x1f ;  /* 0x0c201f000a057f89 */ /* 0x000e6200000e0000 */
[----:B------:R-:W-:-:S03]  /*41f50*/  FMNMX R8, R8, R12, !PT ;  /* 0x0000000c08087209 */ /* 0x000fc60007800000 */
[----:B------:R-:W-:Y:S04]  /*41f60*/  STL [R1+0x1a68], R29 ;  /* 0x001a681d01007387 */ /* 0x000fe80000100800 */
[----:B------:R2:W-:Y:S01]  /*41f70*/  @P0 STS [R13+0x40080], R9 ;  /* 0x040080090d000388 */ /* 0x0005e20000000800 */
[----:B------:R-:W3:Y:S02]  /*41f80*/  LDL R12, [R1+0x15c] ;  /* 0x00015c00010c7983 */ /* 0x000ee40000100800 */
[----:B------:R0:W-:Y:S01]  /*41f90*/  @P0 STS [R13+0x400c0], R19 ;  /* 0x0400c0130d000388 */ /* 0x0001e20000000800 */
[----:B------:R-:W1:Y:S01]  /*41fa0*/  SHFL.BFLY PT, R6, R28, 0x1, 0x1f ;  /* 0x0c201f001c067f89 */ /* 0x000e6200000e0000 */
[----:B------:R0:W-:Y:S03]  /*41fb0*/  @P0 STS [R13+0x40100], R15 ;  /* 0x0401000f0d000388 */ /* 0x0001e60000000800 */
[----:B------:R-:W1:Y:S01]  /*41fc0*/  SHFL.BFLY PT, R7, R3, 0x1, 0x1f ;  /* 0x0c201f0003077f89 */ /* 0x000e6200000e0000 */
[----:B------:R0:W-:Y:S02]  /*41fd0*/  @P0 STS [R13+0x40140], R14 ;  /* 0x0401400e0d000388 */ /* 0x0001e40000000800 */
[----:B------:R0:W-:Y:S01]  /*41fe0*/  @P0 STS [R13+0x40180], R8 ;  /* 0x040180080d000388 */ /* 0x0001e20000000800 */
[----:B--2---:R-:W2:Y:S04]  /*41ff0*/  LDL R9, [R1+0x158] ;  /* 0x0001580001097983 */ /* 0x004ea80000100800 */
[----:B0-----:R-:W4:Y:S04]  /*42000*/  LDL R19, [R1+0xbc] ;  /* 0x0000bc0001137983 */ /* 0x001f280000100800 */
[----:B------:R-:W4:Y:S01]  /*42010*/  LDL R15, [R1+0xb4] ;  /* 0x0000b400010f7983 */ /* 0x000f220000100800 */
[----:B------:R-:W-:-:S02]  /*42020*/  FMNMX R23, R23, R26, !PT ;  /* 0x0000001a17177209 */ /* 0x000fc40007800000 */
[----:B------:R-:W-:Y:S01]  /*42030*/  FMNMX R16, R16, R27, !PT ;  /* 0x0000001b10107209 */ /* 0x000fe20007800000 */
[----:B------:R-:W4:Y:S04]  /*42040*/  LDL R14, [R1+0xb8] ;  /* 0x0000b800010e7983 */ /* 0x000f280000100800 */
[----:B------:R-:W4:Y:S01]  /*42050*/  LDL R8, [R1+0xb0] ;  /* 0x0000b00001087983 */ /* 0x000f220000100800 */
[----:B------:R-:W4:Y:S02]  /*42060*/  LDL.LU R26, [R1+0x1aa4] ;  /* 0x001aa400011a7983 */ /* 0x000f240000300800 */
[----:B------:R-:W4:Y:S01]  /*42070*/  LDL.LU R27, [R1+0x1aa0] ;  /* 0x001aa000011b7983 */ /* 0x000f220000300800 */
[----:B------:R-:W-:Y:S02]  /*42080*/  FMNMX R17, R17, R20, !PT ;  /* 0x0000001411117209 */ /* 0x000fe40007800000 */
[----:B------:R-:W-:Y:S01]  /*42090*/  FMNMX R18, R18, R21, !PT ;  /* 0x0000001512127209 */ /* 0x000fe20007800000 */
[----:B------:R-:W4:Y:S01]  /*420a0*/  LDL.LU R20, [R1+0x1a9c] ;  /* 0x001a9c0001147983 */ /* 0x000f220000300800 */
[----:B------:R-:W4:Y:S01]  /*420b0*/  LDL.LU R21, [R1+0x1a98] ;  /* 0x001a980001157983 */ /* 0x000f220000300800 */
[----:B------:R-:W-:-:S02]  /*420c0*/  FMNMX R4, R4, R22, !PT ;  /* 0x0000001604047209 */ /* 0x000fc40007800000 */
[----:B------:R0:W-:Y:S04]  /*420d0*/  @P0 STS [R13+0x401c0], R23 ;  /* 0x0401c0170d000388 */ /* 0x0001e80000000800 */
[----:B------:R-:W4:Y:S01]  /*420e0*/  LDL.LU R22, [R1+0x1a94] ;  /* 0x001a940001167983 */ /* 0x000f220000300800 */
[----:B------:R1:W-:Y:S02]  /*420f0*/  @P0 STS [R13+0x40200], R16 ;  /* 0x040200100d000388 */ /* 0x0003e40000000800 */
[----:B------:R1:W-:Y:S02]  /*42100*/  @P0 STS [R13+0x40240], R17 ;  /* 0x040240110d000388 */ /* 0x0003e40000000800 */
[----:B------:R1:W-:Y:S01]  /*42110*/  @P0 STS [R13+0x40280], R18 ;  /* 0x040280120d000388 */ /* 0x0003e20000000800 */
[----:B------:R1:W-:Y:S04]  /*42120*/  @P0 STS [R13+0x402c0], R4 ;  /* 0x0402c0040d000388 */ /* 0x0003e80000000800 */
[----:B0-----:R-:W4:Y:S01]  /*42130*/  LDL.LU R23, [R1+0x1a90] ;  /* 0x001a900001177983 */ /* 0x001f220000300800 */
[----:B-1----:R-:W4:Y:S03]  /*42140*/  LDL.LU R16, [R1+0x1a8c] ;  /* 0x001a8c0001107983 */ /* 0x002f260000300800 */
[----:B------:R-:W4:Y:S04]  /*42150*/  LDL.LU R17, [R1+0x1a88] ;  /* 0x001a880001117983 */ /* 0x000f280000300800 */
[----:B------:R-:W4:Y:S01]  /*42160*/  LDL.LU R18, [R1+0x1a84] ;  /* 0x001a840001127983 */ /* 0x000f220000300800 */
[----:B------:R-:W4:Y:S01]  /*42170*/  LDL.LU R4, [R1+0x1a80] ;  /* 0x001a800001047983 */ /* 0x000f220000300800 */
[----:B------:R-:W-:-:S02]  /*42180*/  FMNMX R10, R10, R5, !PT ;  /* 0x000000050a0a7209 */ /* 0x000fc40007800000 */
[----:B------:R-:W4:Y:S01]  /*42190*/  LDL.LU R5, [R1+0x1a7c] ;  /* 0x001a7c0001057983 */ /* 0x000f220000300800 */
[----:B------:R-:W-:Y:S02]  /*421a0*/  FMNMX R28, R28, R6, !PT ;  /* 0x000000061c1c7209 */ /* 0x000fe40007800000 */
[----:B------:R-:W4:Y:S01]  /*421b0*/  LDL.LU R6, [R1+0x1a78] ;  /* 0x001a780001067983 */ /* 0x000f220000300800 */
[----:B------:R-:W-:Y:S02]  /*421c0*/  FMNMX R3, R3, R7, !PT ;  /* 0x0000000703037209 */ /* 0x000fe40007800000 */
[----:B------:R-:W4:Y:S04]  /*421d0*/  LDL.LU R7, [R1+0x1a74] ;  /* 0x001a740001077983 */ /* 0x000f280000300800 */
[----:B------:R-:W0:Y:S04]  /*421e0*/  SHFL.BFLY PT, R29, R2, 0x1, 0x1f ;  /* 0x0c201f00021d7f89 */ /* 0x000e2800000e0000 */
[----:B------:R-:W1:Y:S04]  /*421f0*/  SHFL.BFLY PT, R11, R0, 0x1, 0x1f ;  /* 0x0c201f00000b7f89 */ /* 0x000e6800000e0000 */
[----:B------:R0:W-:Y:S01]  /*42200*/  @P0 STS [R13+0x40300], R10 ;  /* 0x0403000a0d000388 */ /* 0x0001e20000000800 */
[----:B------:R-:W-:Y:S02]  /*42210*/  @P0 STS [R13+0x40340], R28 ;  /* 0x0403401c0d000388 */ /* 0x000fe40000000800 */
[----:B------:R-:W-:Y:S02]  /*42220*/  @P0 STS [R13+0x40380], R3 ;  /* 0x040380030d000388 */ /* 0x000fe40000000800 */
[----:B------:R-:W-:Y:S01]  /*42230*/  STL [R1+0x1a6c], R13 ;  /* 0x001a6c0d01007387 */ /* 0x000fe20000100800 */
[----:B0-----:R-:W4:Y:S01]  /*42240*/  LDL R10, [R1+0x148] ;  /* 0x00014800010a7983 */ /* 0x001f220000100800 */
[----:B------:R-:W-:-:S02]  /*42250*/  FMNMX R2, R2, R29, !PT ;  /* 0x0000001d02027209 */ /* 0x000fc40007800000 */
[----:B-1----:R-:W-:Y:S01]  /*42260*/  FMNMX R0, R0, R11, !PT ;  /* 0x0000000b00007209 */ /* 0x002fe20007800000 */
[----:B------:R-:W4:Y:S04]  /*42270*/  LDL R29, [R1+0xa0] ;  /* 0x0000a000011d7983 */ /* 0x000f280000100800 */
[----:B------:R-:W-:Y:S01]  /*42280*/  @P0 STS [R13+0x403c0], R2 ;  /* 0x0403c0020d000388 */ /* 0x000fe20000000800 */
[----:B------:R0:W-:Y:S03]  /*42290*/  @P0 STS [R13+0x40400], R0 ;  /* 0x040400000d000388 */ /* 0x0001e60000000800 */
[----:B------:R-:W4:Y:S04]  /*422a0*/  LDL R11, [R1+0xa4] ;  /* 0x0000a400010b7983 */ /* 0x000f280000100800 */
[----:B0-----:R-:W4:Y:S01]  /*422b0*/  LDL R13, [R1+0x144] ;  /* 0x00014400010d7983 */ /* 0x001f220000100800 */
[----:B---3--:R-:W-:-:S03]  /*422c0*/  FMUL R0, R12, c[0x0][0x188] ;  /* 0x000062000c007a20 */ /* 0x008fc60000400000 */
[----:B------:R-:W3:Y:S01]  /*422d0*/  LDL R12, [R1+0x14c] ;  /* 0x00014c00010c7983 */ /* 0x000ee20000100800 */
[----:B--2---:R-:W-:Y:S02]  /*422e0*/  FMUL R2, R9, c[0x0][0x188] ;  /* 0x0000620009027a20 */ /* 0x004fe40000400000 */
[----:B----4-:R-:W-:Y:S01]  /*422f0*/  FMUL R28, R19, c[0x0][0x188] ;  /* 0x00006200131c7a20 */ /* 0x010fe20000400000 */
[----:B------:R-:W2:Y:S02]  /*42300*/  LDL R9, [R1+0xa8] ;  /* 0x0000a80001097983 */ /* 0x000ea40000100800 */
[----:B------:R-:W-:Y:S01]  /*42310*/  FMNMX R0, R2, R0, !PT ;  /* 0x0000000002007209 */ /* 0x000fe20007800000 */
[----:B------:R-:W-:Y:S02]  /*42320*/  FMUL R2, R15, c[0x0][0x188] ;  /* 0x000062000f027a20 */ /* 0x000fe40000400000 */
[----:B------:R-:W-:Y:S02]  /*42330*/  FMUL R3, R8, c[0x0][0x188] ;  /* 0x0000620008037a20 */ /* 0x000fe40000400000 */
[----:B------:R-:W-:-:S03]  /*42340*/  FMUL R8, R14, c[0x0][0x188] ;  /* 0x000062000e087a20 */ /* 0x000fc60000400000 */
[----:B------:R-:W-:Y:S02]  /*42350*/  FMNMX R2, R3, R2, !PT ;  /* 0x0000000203027209 */ /* 0x000fe40007800000 */
[----:B------:R-:W-:Y:S02]  /*42360*/  FMNMX R3, R8, R28, !PT ;  /* 0x0000001c08037209 */ /* 0x000fe40007800000 */
[----:B------:R-:W4:Y:S01]  /*42370*/  LDL R8, [R1+0xac] ;  /* 0x0000ac0001087983 */ /* 0x000f220000100800 */
[----:B------:R-:W-:-:S03]  /*42380*/  FMUL R19, R4, c[0x0][0x188] ;  /* 0x0000620004137a20 */ /* 0x000fc60000400000 */
[----:B------:R0:W-:Y:S01]  /*42390*/  STL [R1+0x1a10], R4 ;  /* 0x001a100401007387 */ /* 0x0001e20000100800 */
[----:B------:R-:W-:-:S03]  /*423a0*/  FMUL R28, R5, c[0x0][0x188] ;  /* 0x00006200051c7a20 */ /* 0x000fc60000400000 */
[----:B0-----:R-:W2:Y:S01]  /*423b0*/  LDL R4, [R1+0x140] ;  /* 0x0001400001047983 */ /* 0x001ea20000100800 */
[----:B------:R0:W-:Y:S02]  /*423c0*/  STL [R1+0x1a14], R5 ;  /* 0x001a140501007387 */ /* 0x0001e40000100800 */
[----:B------:R-:W-:Y:S02]  /*423d0*/  STL [R1+0x1a0c], R6 ;  /* 0x001a0c0601007387 */ /* 0x000fe40000100800 */
[----:B------:R1:W-:Y:S01]  /*423e0*/  STL [R1+0x1a08], R7 ;  /* 0x001a080701007387 */ /* 0x0003e20000100800 */
[----:B------:R-:W-:Y:S02]  /*423f0*/  FMNMX R28, R19, R28, !PT ;  /* 0x0000001c131c7209 */ /* 0x000fe40007800000 */
[----:B------:R-:W4:Y:S01]  /*42400*/  LDL.LU R19, [R1+0x1a70] ;  /* 0x001a700001137983 */ /* 0x000f220000300800 */
[----:B------:R-:W-:Y:S02]  /*42410*/  FMUL R14, R6, c[0x0][0x188] ;  /* 0x00006200060e7a20 */ /* 0x000fe40000400000 */
[----:B------:R-:W-:-:S02]  /*42420*/  FMUL R15, R7, c[0x0][0x188] ;  /* 0x00006200070f7a20 */ /* 0x000fc40000400000 */
[----:B------:R-:W-:Y:S03]  /*42430*/  STL [R1+0x1a00], R20 ;  /* 0x001a001401007387 */ /* 0x000fe60000100800 */
[----:B0-----:R-:W-:Y:S01]  /*42440*/  FMNMX R5, R14, R15, !PT ;  /* 0x0000000f0e057209 */ /* 0x001fe20007800000 */
[----:B-1----:R-:W-:Y:S02]  /*42450*/  FMUL R7, R20, c[0x0][0x188] ;  /* 0x0000620014077a20 */ /* 0x002fe40000400000 */
[----:B------:R-:W-:Y:S02]  /*42460*/  FMUL R14, R21, c[0x0][0x188] ;  /* 0x00006200150e7a20 */ /* 0x000fe40000400000 */
[----:B------:R-:W-:Y:S01]  /*42470*/  FMUL R6, R23, c[0x0][0x188] ;  /* 0x0000620017067a20 */ /* 0x000fe20000400000 */
[----:B------:R0:W-:Y:S02]  /*42480*/  STL [R1+0x30], R5 ;  /* 0x0000300501007387 */ /* 0x0001e40000100800 */
[----:B------:R-:W-:Y:S01]  /*42490*/  FMNMX R15, R7, R14, !PT ;  /* 0x0000000e070f7209 */ /* 0x000fe20007800000 */
[----:B0-----:R-:W-:-:S05]  /*424a0*/  FMUL R5, R22, c[0x0][0x188] ;  /* 0x0000620016057a20 */ /* 0x001fca0000400000 */
[----:B------:R-:W-:Y:S01]  /*424b0*/  FMNMX R14, R5, R6, !PT ;  /* 0x00000006050e7209 */ /* 0x000fe20007800000 */
[----:B------:R-:W-:Y:S01]  /*424c0*/  FMUL R7, R13, c[0x0][0x188] ;  /* 0x000062000d077a20 */ /* 0x000fe20000400000 */
[----:B------:R0:W-:Y:S01]  /*424d0*/  STL [R1+0x1a04], R21 ;  /* 0x001a041501007387 */ /* 0x0001e20000100800 */
[----:B------:R-:W-:Y:S02]  /*424e0*/  STL [R1+0x19fc], R22 ;  /* 0x0019fc1601007387 */ /* 0x000fe40000100800 */
[----:B------:R-:W-:Y:S01]  /*424f0*/  STL [R1+0x1a18], R23 ;  /* 0x001a181701007387 */ /* 0x000fe20000100800 */
[----:B0-----:R-:W4:Y:S01]  /*42500*/  LDL.LU R21, [R1+0x30] ;  /* 0x0000300001157983 */ /* 0x001f220000300800 */
[----:B------:R-:W-:Y:S02]  /*42510*/  FMUL R13, R17, c[0x0][0x188] ;  /* 0x00006200110d7a20 */ /* 0x000fe40000400000 */
[----:B------:R-:W-:Y:S02]  /*42520*/  STL [R1+0x19e8], R16 ;  /* 0x0019e81001007387 */ /* 0x000fe40000100800 */
[----:B------:R-:W-:Y:S01]  /*42530*/  STL [R1+0x19e4], R17 ;  /* 0x0019e41101007387 */ /* 0x000fe20000100800 */
[----:B------:R-:W-:Y:S01]  /*42540*/  STL [R1+0x19ec], R18 ;  /* 0x0019ec1201007387 */ /* 0x000fe20000100800 */
[----:B---3--:R-:W-:-:S02]  /*42550*/  FMUL R5, R12, c[0x0][0x188] ;  /* 0x000062000c057a20 */ /* 0x008fc40000400000 */
[----:B--2---:R-:W-:Y:S02]  /*42560*/  FMUL R6, R4, c[0x0][0x188] ;  /* 0x0000620004067a20 */ /* 0x004fe40000400000 */
[----:B------:R-:W-:-:S03]  /*42570*/  FMUL R4, R10, c[0x0][0x188] ;  /* 0x000062000a047a20 */ /* 0x000fc60000400000 */
[----:B------:R-:W-:Y:S02]  /*42580*/  FMNMX R12, R6, R7, !PT ;  /* 0x00000007060c7209 */ /* 0x000fe40007800000 */
[----:B------:R-:W-:Y:S01]  /*42590*/  FMNMX R10, R4, R5, !PT ;  /* 0x00000005040a7209 */ /* 0x000fe20007800000 */
[----:B------:R-:W-:Y:S02]  /*425a0*/  FMUL R6, R29, c[0x0][0x188] ;  /* 0x000062001d067a20 */ /* 0x000fe40000400000 */
[----:B------:R-:W-:Y:S02]  /*425b0*/  FMUL R7, R11, c[0x0][0x188] ;  /* 0x000062000b077a20 */ /* 0x000fe40000400000 */
[----:B------:R-:W-:Y:S02]  /*425c0*/  FMUL R4, R9, c[0x0][0x188] ;  /* 0x0000620009047a20 */ /* 0x000fe40000400000 */
[----:B----4-:R-:W-:Y:S01]  /*425d0*/  FMUL R5, R8, c[0x0][0x188] ;  /* 0x0000620008057a20 */ /* 0x010fe20000400000 */
[----:B------:R-:W-:Y:S01]  /*425e0*/  FMNMX R6, R6, R7, !PT ;  /* 0x0000000706067209 */ /* 0x000fe20007800000 */
[----:B------:R-:W-:-:S03]  /*425f0*/  FMUL R7, R19, c[0x0][0x188] ;  /* 0x0000620013077a20 */ /* 0x000fc60000400000 */
[----:B------:R-:W-:Y:S01]  /*42600*/  FMNMX R4, R4, R5, !PT ;  /* 0x0000000504047209 */ /* 0x000fe20007800000 */
[----:B------:R-:W-:-:S05]  /*42610*/  FMUL R5, R18, c[0x0][0x188] ;  /* 0x0000620012057a20 */ /* 0x000fca0000400000 */
[----:B------:R-:W-:Y:S02]  /*42620*/  FMNMX R29, R5, R7, !PT ;  /* 0x00000007051d7209 */ /* 0x000fe40007800000 */
[----:B------:R-:W0:Y:S01]  /*42630*/  SHFL.BFLY PT, R5, R28, 0x2, 0x1f ;  /* 0x0c401f001c057f89 */ /* 0x000e2200000e0000 */
[----:B------:R-:W-:-:S05]  /*42640*/  FMUL R11, R16, c[0x0][0x188] ;  /* 0x00006200100b7a20 */ /* 0x000fca0000400000 */
[----:B------:R-:W-:Y:S02]  /*42650*/  FMNMX R13, R11, R13, !PT ;  /* 0x0000000d0b0d7209 */ /* 0x000fe40007800000 */
[----:B0-----:R-:W-:-:S03]  /*42660*/  FMNMX R5, R28, R5, !PT ;  /* 0x000000051c057209 */ /* 0x001fc60007800000 */
[----:B------:R-:W0:Y:S04]  /*42670*/  SHFL.BFLY PT, R28, R13, 0x2, 0x1f ;  /* 0x0c401f000d1c7f89 */ /* 0x000e2800000e0000 */
[----:B------:R1:W-:Y:S01]  /*42680*/  STL [R1+0x19f0], R19 ;  /* 0x0019f01301007387 */ /* 0x0003e20000100800 */
[----:B------:R-:W-:Y:S02]  /*42690*/  STL [R1+0x19e0], R24 ;  /* 0x0019e01801007387 */ /* 0x000fe40000100800 */
[----:B------:R-:W-:Y:S02]  /*426a0*/  STL [R1+0x19dc], R25 ;  /* 0x0019dc1901007387 */ /* 0x000fe40000100800 */
[----:B------:R-:W-:Y:S01]  /*426b0*/  STL [R1+0x19f4], R26 ;  /* 0x0019f41a01007387 */ /* 0x000fe20000100800 */
[----:B------:R-:W-:Y:S01]  /*426c0*/  STL [R1+0x19f8], R27 ;  /* 0x0019f81b01007387 */ /* 0x000fe20000100800 */
[----:B0-----:R-:W-:-:S03]  /*426d0*/  FMNMX R28, R13, R28, !PT ;  /* 0x0000001c0d1c7209 */ /* 0x001fc60007800000 */
[----:B------:R-:W2:Y:S04]  /*426e0*/  LDL.LU R13, [R1+0x1a6c] ;  /* 0x001a6c00010d7983 */ /* 0x000ea80000300800 */
[----:B------:R-:W0:Y:S04]  /*426f0*/  SHFL.BFLY PT, R9, R0, 0x2, 0x1f ;  /* 0x0c401f0000097f89 */ /* 0x000e2800000e0000 */
[----:B------:R-:W3:Y:S01]  /*42700*/  SHFL.BFLY PT, R8, R2, 0x2, 0x1f ;  /* 0x0c401f0002087f89 */ /* 0x000ee200000e0000 */
[----:B------:R-:W-:Y:S02]  /*42710*/  FMUL R17, R24, c[0x0][0x188] ;  /* 0x0000620018117a20 */ /* 0x000fe40000400000 */
[----:B------:R-:W-:-:S02]  /*42720*/  FMUL R18, R25, c[0x0][0x188] ;  /* 0x0000620019127a20 */ /* 0x000fc40000400000 */
[----:B------:R-:W-:Y:S02]  /*42730*/  FMUL R11, R26, c[0x0][0x188] ;  /* 0x000062001a0b7a20 */ /* 0x000fe40000400000 */
[----:B------:R-:W-:Y:S01]  /*42740*/  FMUL R16, R27, c[0x0][0x188] ;  /* 0x000062001b107a20 */ /* 0x000fe20000400000 */
[----:B------:R-:W4:Y:S01]  /*42750*/  SHFL.BFLY PT, R7, R3, 0x2, 0x1f ;  /* 0x0c401f0003077f89 */ /* 0x000f2200000e0000 */
[----:B------:R-:W-:-:S03]  /*42760*/  FMNMX R22, R17, R18, !PT ;  /* 0x0000001211167209 */ /* 0x000fc60007800000 */
[----:B-1----:R-:W-:Y:S02]  /*42770*/  FMNMX R19, R11, R16, !PT ;  /* 0x000000100b137209 */ /* 0x002fe40007800000 */
[----:B------:R-:W1:Y:S01]  /*42780*/  SHFL.BFLY PT, R11, R10, 0x2, 0x1f ;  /* 0x0c401f000a0b7f89 */ /* 0x000e6200000e0000 */
[----:B0-----:R-:W-:Y:S01]  /*42790*/  FMNMX R17, R0, R9, !PT ;  /* 0x0000000900117209 */ /* 0x001fe20007800000 */
[----:B---3--:R-:W-:Y:S02]  /*427a0*/  FMNMX R9, R2, R8, !PT ;  /* 0x0000000802097209 */ /* 0x008fe40007800000 */
[----:B------:R-:W0:Y:S04]  /*427b0*/  SHFL.BFLY PT, R8, R6, 0x2, 0x1f ;  /* 0x0c401f0006087f89 */ /* 0x000e2800000e0000 */
[----:B------:R-:W3:Y:S04]  /*427c0*/  SHFL.BFLY PT, R16, R21, 0x2, 0x1f ;  /* 0x0c401f0015107f89 */ /* 0x000ee800000e0000 */
[----:B------:R-:W3:Y:S01]  /*427d0*/  SHFL.BFLY PT, R0, R15, 0x2, 0x1f ;  /* 0x0c401f000f007f89 */ /* 0x000ee200000e0000 */
[----:B----4-:R-:W-:-:S03]  /*427e0*/  FMNMX R7, R3, R7, !PT ;  /* 0x0000000703077209 */ /* 0x010fc60007800000 */
[----:B------:R-:W4:Y:S01]  /*427f0*/  SHFL.BFLY PT, R2, R14, 0x2, 0x1f ;  /* 0x0c401f000e027f89 */ /* 0x000f2200000e0000 */
[----:B------:R-:W4:Y:S03]  /*42800*/  SHFL.BFLY PT, R3, R4, 0x2, 0x1f ;  /* 0x0c401f0004037f89 */ /* 0x000f2600000e0000 */
[----:B------:R-:W4:Y:S04]  /*42810*/  SHFL.BFLY PT, R23, R22, 0x2, 0x1f ;  /* 0x0c401f0016177f89 */ /* 0x000f2800000e0000 */
[----:B------:R-:W4:Y:S01]  /*42820*/  SHFL.BFLY PT, R20, R19, 0x2, 0x1f ;  /* 0x0c401f0013147f89 */ /* 0x000f2200000e0000 */
[----:B-1----:R-:W-:-:S03]  /*42830*/  FMNMX R11, R10, R11, !PT ;  /* 0x0000000b0a0b7209 */ /* 0x002fc60007800000 */
[----:B------:R-:W1:Y:S04]  /*42840*/  SHFL.BFLY PT, R25, R12, 0x2, 0x1f ;  /* 0x0c401f000c197f89 */ /* 0x000e6800000e0000 */
[----:B------:R-:W1:Y:S01]  /*42850*/  SHFL.BFLY PT, R18, R17, 0x1, 0x1f ;  /* 0x0c201f0011127f89 */ /* 0x000e6200000e0000 */
[----:B0-----:R-:W-:-:S03]  /*42860*/  FMNMX R10, R6, R8, !PT ;  /* 0x00000008060a7209 */ /* 0x001fc60007800000 */
[----:B------:R-:W0:Y:S01]  /*42870*/  SHFL.BFLY PT, R6, R5, 0x1, 0x1f ;  /* 0x0c201f0005067f89 */ /* 0x000e2200000e0000 */
[----:B---3--:R-:W-:-:S03]  /*42880*/  FMNMX R21, R21, R16, !PT ;  /* 0x0000001015157209 */ /* 0x008fc60007800000 */
[----:B------:R-:W3:Y:S01]  /*42890*/  SHFL.BFLY PT, R24, R29, 0x2, 0x1f ;  /* 0x0c401f001d187f89 */ /* 0x000ee200000e0000 */
[----:B------:R-:W-:Y:S01]  /*428a0*/  FMNMX R15, R15, R0, !PT ;  /* 0x000000000f0f7209 */ /* 0x000fe20007800000 */
[----:B------:R-:W3:Y:S01]  /*428b0*/  SHFL.BFLY PT, R16, R9, 0x1, 0x1f ;  /* 0x0c201f0009107f89 */ /* 0x000ee200000e0000 */
[----:B----4-:R-:W-:Y:S02]  /*428c0*/  FMNMX R14, R14, R2, !PT ;  /* 0x000000020e0e7209 */ /* 0x010fe40007800000 */
[----:B------:R-:W-:Y:S01]  /*428d0*/  FMNMX R4, R4, R3, !PT ;  /* 0x0000000304047209 */ /* 0x000fe20007800000 */
[----:B------:R-:W4:Y:S01]  /*428e0*/  SHFL.BFLY PT, R8, R7, 0x1, 0x1f ;  /* 0x0c201f0007087f89 */ /* 0x000f2200000e0000 */
[----:B------:R-:W-:Y:S02]  /*428f0*/  FMNMX R2, R22, R23, !PT ;  /* 0x0000001716027209 */ /* 0x000fe40007800000 */
[----:B------:R-:W-:Y:S01]  /*42900*/  FMNMX R0, R19, R20, !PT ;  /* 0x0000001413007209 */ /* 0x000fe20007800000 */
[----:B------:R-:W4:Y:S04]  /*42910*/  SHFL.BFLY PT, R26, R21, 0x1, 0x1f ;  /* 0x0c201f00151a7f89 */ /* 0x000f2800000e0000 */
[----:B------:R-:W4:Y:S04]  /*42920*/  SHFL.BFLY PT, R20, R15, 0x1, 0x1f ;  /* 0x0c201f000f147f89 */ /* 0x000f2800000e0000 */
[----:B------:R-:W4:Y:S01]  /*42930*/  SHFL.BFLY PT, R19, R14, 0x1, 0x1f ;  /* 0x0c201f000e137f89 */ /* 0x000f2200000e0000 */
[----:B-1----:R-:W-:Y:S01]  /*42940*/  FMNMX R12, R12, R25, !PT ;  /* 0x000000190c0c7209 */ /* 0x002fe20007800000 */
[----:B------:R-:W-:Y:S01]  /*42950*/  FMNMX R25, R17, R18, !PT ;  /* 0x0000001211197209 */ /* 0x000fe20007800000 */
[----:B0-----:R-:W-:-:S02]  /*42960*/  FMNMX R22, R5, R6, !PT ;  /* 0x0000000605167209 */ /* 0x001fc40007800000 */
[----:B------:R-:W0:Y:S04]  /*42970*/  SHFL.BFLY PT, R5, R4, 0x1, 0x1f ;  /* 0x0c201f0004057f89 */ /* 0x000e2800000e0000 */
[----:B------:R-:W1:Y:S01]  /*42980*/  SHFL.BFLY PT, R18, R12, 0x1, 0x1f ;  /* 0x0c201f000c127f89 */ /* 0x000e6200000e0000 */
[----:B---3--:R-:W-:Y:S01]  /*42990*/  FMNMX R3, R29, R24, !PT ;  /* 0x000000181d037209 */ /* 0x008fe20007800000 */
[----:B------:R-:W-:Y:S02]  /*429a0*/  FMNMX R24, R9, R16, !PT ;  /* 0x0000001009187209 */ /* 0x000fe40007800000 */
[----:B------:R-:W3:Y:S01]  /*429b0*/  LDL.LU R29, [R1+0x1a68] ;  /* 0x001a6800011d7983 */ /* 0x000ee20000300800 */
[----:B----4-:R-:W-:Y:S02]  /*429c0*/  FMNMX R23, R7, R8, !PT ;  /* 0x0000000807177209 */ /* 0x010fe40007800000 */
[----:B------:R-:W-:-:S02]  /*429d0*/  FMNMX R21, R21, R26, !PT ;  /* 0x0000001a15157209 */ /* 0x000fc40007800000 */
[----:B------:R-:W-:Y:S02]  /*429e0*/  FMNMX R15, R15, R20, !PT ;  /* 0x000000140f0f7209 */ /* 0x000fe40007800000 */
[----:B------:R-:W-:Y:S02]  /*429f0*/  FMNMX R14, R14, R19, !PT ;  /* 0x000000130e0e7209 */ /* 0x000fe40007800000 */
[----:B0-----:R-:W-:Y:S02]  /*42a00*/  FMNMX R4, R4, R5, !PT ;  /* 0x0000000504047209 */ /* 0x001fe40007800000 */
[----:B------:R-:W4:Y:S01]  /*42a10*/  LDL R5, [R1+0x748] ;  /* 0x0007480001057983 */ /* 0x000f220000100800 */
[----:B-1----:R-:W-:-:S03]  /*42a20*/  FMNMX R12, R12, R18, !PT ;  /* 0x000000120c0c7209 */ /* 0x002fc60007800000 */
[----:B------:R-:W0:Y:S04]  /*42a30*/  SHFL.BFLY PT, R8, R3, 0x1, 0x1f ;  /* 0x0c201f0003087f89 */ /* 0x000e2800000e0000 */
[----:B------:R-:W1:Y:S04]  /*42a40*/  SHFL.BFLY PT, R7, R2, 0x1, 0x1f ;  /* 0x0c201f0002077f89 */ /* 0x000e6800000e0000 */
[----:B------:R-:W1:Y:S01]  /*42a50*/  SHFL.BFLY PT, R9, R28, 0x1, 0x1f ;  /* 0x0c201f001c097f89 */ /* 0x000e6200000e0000 */
[----:B0-----:R-:W-:Y:S02]  /*42a60*/  FMNMX R3, R3, R8, !PT ;  /* 0x0000000803037209 */ /* 0x001fe40007800000 */
[----:B-1----:R-:W-:-:S02]  /*42a70*/  FMNMX R2, R2, R7, !PT ;  /* 0x0000000702027209 */ /* 0x002fc40007800000 */
[----:B------:R-:W-:Y:S01]  /*42a80*/  FMNMX R28, R28, R9, !PT ;  /* 0x000000091c1c7209 */ /* 0x000fe20007800000 */
[----:B------:R-:W0:Y:S04]  /*42a90*/  SHFL.BFLY PT, R17, R11, 0x1, 0x1f ;  /* 0x0c201f000b117f89 */ /* 0x000e2800000e0000 */
[----:B------:R-:W1:Y:S04]  /*42aa0*/  SHFL.BFLY PT, R16, R10, 0x1, 0x1f ;  /* 0x0c201f000a107f89 */ /* 0x000e6800000e0000 */
[----:B------:R-:W1:Y:S01]  /*42ab0*/  SHFL.BFLY PT, R6, R0, 0x1, 0x1f ;  /* 0x0c201f0000067f89 */ /* 0x000e6200000e0000 */
[----:B0-----:R-:W-:-:S02]  /*42ac0*/  FMNMX R11, R11, R17, !PT ;  /* 0x000000110b0b7209 */ /* 0x001fc40007800000 */
[----:B-1----:R-:W-:Y:S02]  /*42ad0*/  FMNMX R10, R10, R16, !PT ;  /* 0x000000100a0a7209 */ /* 0x002fe40007800000 */
[----:B------:R-:W-:Y:S01]  /*42ae0*/  FMNMX R0, R0, R6, !PT ;  /* 0x0000000600007209 */ /* 0x000fe20007800000 */
[----:B--2---:R-:W-:Y:S01]  /*42af0*/  @P0 STS [R13+0x40440], R25 ;  /* 0x040440190d000388 */ /* 0x004fe20000000800 */
[----:B------:R-:W-:Y:S02]  /*42b00*/  @P0 STS [R13+0x40480], R24 ;  /* 0x040480180d000388 */ /* 0x000fe40000000800 */
[----:B------:R-:W-:Y:S02]  /*42b10*/  @P0 STS [R13+0x404c0], R23 ;  /* 0x0404c0170d000388 */ /* 0x000fe40000000800 */
[----:B------:R-:W-:Y:S01]  /*42b20*/  @P0 STS [R13+0x40500], R22 ;  /* 0x040500160d000388 */ /* 0x000fe20000000800 */
[----:B------:R-:W-:Y:S01]  /*42b30*/  @P0 STS [R13+0x40540], R21 ;  /* 0x040540150d000388 */ /* 0x000fe20000000800 */
[----:B------:R-:W-:Y:S02]  /*42b40*/  @P0 STS [R13+0x40580], R15 ;  /* 0x0405800f0d000388 */ /* 0x000fe40000000800 */
[----:B------:R0:W-:Y:S02]  /*42b50*/  @P0 STS [R13+0x405c0], R14 ;  /* 0x0405c00e0d000388 */ /* 0x0001e40000000800 */
[----:B------:R1:W-:Y:S01]  /*42b60*/  @P0 STS [R13+0x40600], R12 ;  /* 0x0406000c0d000388 */ /* 0x0003e20000000800 */
[----:B0-----:R-:W2:Y:S01]  /*42b70*/  LDL.LU R14, [R1+0x70] ;  /* 0x00007000010e7983 */ /* 0x001ea20000300800 */
[----:B-1----:R-:W3:Y:S02]  /*42b80*/  LDL.LU R12, [R1+0x74] ;  /* 0x00007400010c7983 */ /* 0x002ee40000300800 */
[----:B------:R-:W3:Y:S02]  /*42b90*/  LDL R8, [R1+0x74c] ;  /* 0x00074c0001087983 */ /* 0x000ee40000100800 */
[----:B------:R-:W3:Y:S01]  /*42ba0*/  LDL.LU R7, [R1+0x78] ;  /* 0x0000780001077983 */ /* 0x000ee20000300800 */
[----:B------:R-:W3:Y:S04]  /*42bb0*/  LDL.LU R9, [R1+0x7c] ;  /* 0x00007c0001097983 */ /* 0x000ee80000300800 */
[----:B------:R0:W-:Y:S01]  /*42bc0*/  @P0 STS [R13+0x40640], R11 ;  /* 0x0406400b0d000388 */ /* 0x0001e20000000800 */
[----:B------:R1:W-:Y:S02]  /*42bd0*/  @P0 STS [R13+0x40680], R10 ;  /* 0x0406800a0d000388 */ /* 0x0003e40000000800 */
[----:B------:R-:W-:Y:S01]  /*42be0*/  @P0 STS [R13+0x406c0], R4 ;  /* 0x0406c0040d000388 */ /* 0x000fe20000000800 */
[----:B------:R-:W1:Y:S01]  /*42bf0*/  S2R R15, SR_TID.X ;  /* 0x00000000000f7919 */ /* 0x000e620000002100 */
[----:B------:R-:W-:Y:S02]  /*42c00*/  @P0 STS [R13+0x40700], R28 ;  /* 0x0407001c0d000388 */ /* 0x000fe40000000800 */
[----:B------:R-:W-:Y:S02]  /*42c10*/  @P0 STS [R13+0x40740], R3 ;  /* 0x040740030d000388 */ /* 0x000fe40000000800 */
[----:B------:R-:W-:Y:S01]  /*42c20*/  @P0 STS [R13+0x40780], R2 ;  /* 0x040780020d000388 */ /* 0x000fe20000000800 */
[----:B------:R-:W-:Y:S01]  /*42c30*/  @P0 STS [R13+0x407c0], R0 ;  /* 0x0407c0000d000388 */ /* 0x000fe20000000800 */
[----:B------:R-:W-:Y:S06]  /*42c40*/  BAR.SYNC.DEFER_BLOCKING 0x0 ;  /* 0x0000000000007b1d */ /* 0x000fec0000010000 */
[----:B------:R-:W3:Y:S01]  /*42c50*/  LDL R6, [R1+0x750] ;  /* 0x0007500001067983 */ /* 0x000ee20000100800 */
[----:B0-----:R-:W3:Y:S01]  /*42c60*/  LDL.LU R11, [R1+0x40] ;  /* 0x00004000010b7983 */ /* 0x001ee20000300800 */
[----:B-1----:R-:W-:-:S05]  /*42c70*/  LOP3.LUT R10, R15, 0xff, RZ, 0xc0, !PT ;  /* 0x000000ff0f0a7812 */ /* 0x002fca00078ec0ff */
[----:B------:R-:W0:Y:S04]  /*42c80*/  LDS R2, [R10.X4+0x40000] ;  /* 0x040000000a027984 */ /* 0x000e280000004800 */
[----:B------:R-:W1:Y:S04]  /*42c90*/  LDS R0, [R10.X4+0x40400] ;  /* 0x040400000a007984 */ /* 0x000e680000004800 */
[----:B0-----:R-:W0:Y:S04]  /*42ca0*/  SHFL.BFLY PT, R3, R2, 0x1, 0x1f ;  /* 0x0c201f0002037f89 */ /* 0x001e2800000e0000 */
[----:B-1----:R-:W1:Y:S01]  /*42cb0*/  SHFL.BFLY PT, R28, R0, 0x1, 0x1f ;  /* 0x0c201f00001c7f89 */ /* 0x002e6200000e0000 */
[----:B------:R-:W-:-:S02]  /*42cc0*/  SHF.L.U32 R4, R15, 0x1, RZ ;  /* 0x000000010f047819 */ /* 0x000fc400000006ff */
[----:B0-----:R-:W-:Y:S02]  /*42cd0*/  FMNMX R2, R2, R3, !PT ;  /* 0x0000000302027209 */ /* 0x001fe40007800000 */
[----:B-1----:R-:W-:-:S03]  /*42ce0*/  FMNMX R0, R0, R28, !PT ;  /* 0x0000001c00007209 */ /* 0x002fc60007800000 */
[----:B------:R-:W-:Y:S02]  /*42cf0*/  @!P1 STS [R10.X4+0x40000], R2 ;  /* 0x040000020a009388 */ /* 0x000fe40000004800 */
[----:B------:R-:W-:Y:S02]  /*42d00*/  @!P1 STS [R10.X4+0x40400], R0 ;  /* 0x040400000a009388 */ /* 0x000fe40000004800 */
[----:B------:R-:W-:Y:S01]  /*42d10*/  BAR.SYNC.DEFER_BLOCKING 0x0 ;  /* 0x0000000000007b1d */ /* 0x000fe20000010000 */
[----:B------:R-:W-:-:S05]  /*42d20*/  LOP3.LUT R4, R4, 0x38, RZ, 0xc0, !PT ;  /* 0x0000003804047812 */ /* 0x000fca00078ec0ff */
[----:B------:R-:W4:Y:S04]  /*42d30*/  LDS R0, [R4+0x40000] ;  /* 0x0400000004007984 */ /* 0x000f280000000800 */
[----:B------:R-:W-:Y:S04]  /*42d40*/  LDS R28, [R4+0x400c0] ;  /* 0x0400c000041c7984 */ /* 0x000fe80000000800 */
[----:B------:R-:W-:Y:S04]  /*42d50*/  LDS R21, [R4+0x40380] ;  /* 0x0403800004157984 */ /* 0x000fe80000000800 */
[----:B------:R-:W-:Y:S04]  /*42d60*/  LDS R20, [R4+0x403c0] ;  /* 0x0403c00004147984 */ /* 0x000fe80000000800 */
[----:B------:R-:W-:Y:S01]  /*42d70*/  LDS R23, [R4+0x40440] ;  /* 0x0404400004177984 */ /* 0x000fe20000000800 */
[----:B----4-:R-:W-:-:S03]  /*42d80*/  FMNMX R3, R0, R5, !PT ;  /* 0x0000000500037209 */ /* 0x010fc60007800000 */
[----:B------:R-:W4:Y:S02]  /*42d90*/  LDL.LU R5, [R1+0x44] ;  /* 0x0000440001057983 */ /* 0x000f240000300800 */
[----:B------:R-:W-:Y:S02]  /*42da0*/  STL [R1+0xab8], R3 ;  /* 0x000ab80301007387 */ /* 0x000fe40000100800 */
[----:B------:R-:W4:Y:S02]  /*42db0*/  LDL.LU R15, [R1+0x48] ;  /* 0x00004800010f7983 */ /* 0x000f240000300800 */
[----:B--2---:R-:W-:Y:S02]  /*42dc0*/  FFMA R0, R14, c[0x0][0x188], -R3 ;  /* 0x000062000e007a23 */ /* 0x004fe40000000803 */
[----:B------:R-:W2:Y:S02]  /*42dd0*/  LDL.LU R14, [R1+0x4c] ;  /* 0x00004c00010e7983 */ /* 0x000ea40000300800 */
[----:B------:R-:W-:-:S02]  /*42de0*/  FMUL R2, R0, 1.4426950216293334961 ;  /* 0x3fb8aa3b00027820 */ /* 0x000fc40000400000 */
[----:B---3--:R-:W-:Y:S02]  /*42df0*/  FFMA R0, R12, c[0x0][0x188], -R3 ;  /* 0x000062000c007a23 */ /* 0x008fe40000000803 */
[----:B------:R-:W-:Y:S01]  /*42e00*/  LDS R3, [R4+0x40080] ;  /* 0x0400800004037984 */ /* 0x000fe20000000800 */
[----:B------:R0:W1:Y:S01]  /*42e10*/  MUFU.EX2 R10, R2 ;  /* 0x00000002000a7308 */ /* 0x0000620000000800 */
[----:B------:R-:W-:-:S07]  /*42e20*/  FMUL R0, R0, 1.4426950216293334961 ;  /* 0x3fb8aa3b00007820 */ /* 0x000fce0000400000 */
[----:B------:R-:W3:Y:S01]  /*42e30*/  MUFU.EX2 R12, R0 ;  /* 0x00000000000c7308 */ /* 0x000ee20000000800 */
[----:B0-----:R-:W0:Y:S04]  /*42e40*/  LDS R2, [R4+0x40040] ;  /* 0x0400400004027984 */ /* 0x001e280000000800 */
[----:B-1----:R1:W-:Y:S01]  /*42e50*/  STL [R1+0xbb8], R10 ;  /* 0x000bb80a01007387 */ /* 0x0023e20000100800 */
[----:B---3--:R3:W-:Y:S02]  /*42e60*/  STL [R1+0xbb4], R12 ;  /* 0x000bb40c01007387 */ /* 0x0087e40000100800 */
[----:B------:R-:W-:Y:S02]  /*42e70*/  FADD R0, R10, R12 ;  /* 0x0000000c0a007221 */ /* 0x000fe40000000000 */
[----:B-1----:R-:W2:Y:S01]  /*42e80*/  LDL R10, [R1+0x75c] ;  /* 0x00075c00010a7983 */ /* 0x002ea20000100800 */
[----:B---3--:R-:W3:Y:S01]  /*42e90*/  LDL.LU R12, [R1+0x10] ;  /* 0x00001000010c7983 */ /* 0x008ee20000300800 */
[----:B0-----:R-:W-:-:S02]  /*42ea0*/  FMNMX R16, R2, R8, !PT ;  /* 0x0000000802107209 */ /* 0x001fc40007800000 */
[----:B------:R-:W0:Y:S01]  /*42eb0*/  SHFL.BFLY PT, R17, R0, 0x2, 0x1f ;  /* 0x0c401f0000117f89 */ /* 0x000e2200000e0000 */
[----:B------:R-:W-:-:S03]  /*42ec0*/  FMNMX R6, R3, R6, !PT ;  /* 0x0000000603067209 */ /* 0x000fc60007800000 */
[----:B------:R-:W-:Y:S01]  /*42ed0*/  LDS R8, [R4+0x40100] ;  /* 0x0401000004087984 */ /* 0x000fe20000000800 */
[----:B------:R-:W-:-:S03]  /*42ee0*/  FFMA R2, R7, c[0x0][0x188], -R16 ;  /* 0x0000620007027a23 */ /* 0x000fc60000000810 */
[----:B------:R-:W-:Y:S01]  /*42ef0*/  STL [R1+0xab4], R16 ;  /* 0x000ab41001007387 */ /* 0x000fe20000100800 */
[----:B------:R-:W-:Y:S02]  /*42f00*/  FMUL R7, R2, 1.4426950216293334961 ;  /* 0x3fb8aa3b02077820 */ /* 0x000fe40000400000 */
[----:B------:R-:W-:Y:S02]  /*42f10*/  FFMA R2, R9, c[0x0][0x188], -R16 ;  /* 0x0000620009027a23 */ /* 0x000fe40000000810 */
[----:B------:R-:W3:Y:S02]  /*42f20*/  LDL R9, [R1+0x768] ;  /* 0x0007680001097983 */ /* 0x000ee40000100800 */
[----:B------:R-:W-:Y:S02]  /*42f30*/  FMUL R3, R2, 1.4426950216293334961 ;  /* 0x3fb8aa3b02037820 */ /* 0x000fe40000400000 */
[----:B------:R-:W-:Y:S02]  /*42f40*/  FFMA R2, R11, c[0x0][0x188], -R6 ;  /* 0x000062000b027a23 */ /* 0x000fe40000000806 */
[----:B------:R1:W-:Y:S01]  /*42f50*/  MUFU.EX2 R11, R3 ;  /* 0x00000003000b7308 */ /* 0x0003e20000000800 */
[----:B0-----:R-:W-:-:S07]  /*42f60*/  FADD R0, R0, R17 ;  /* 0x0000001100007221 */ /* 0x001fce0000000000 */
[----:B------:R-:W0:Y:S01]  /*42f70*/  MUFU.EX2 R7, R7 ;  /* 0x0000000700077308 */ /* 0x000e220000000800 */
[----:B-1----:R-:W1:Y:S04]  /*42f80*/  SHFL.BFLY PT, R3, R0, 0x1, 0x1f ;  /* 0x0c201f0000037f89 */ /* 0x002e6800000e0000 */
[----:B------:R0:W-:Y:S04]  /*42f90*/  STL [R1+0xab0], R6 ;  /* 0x000ab00601007387 */ /* 0x0001e80000100800 */
[----:B0-----:R-:W-:Y:S01]  /*42fa0*/  STL [R1+0xbb0], R7 ;  /* 0x000bb00701007387 */ /* 0x001fe20000100800 */
[----:B------:R-:W-:Y:S01]  /*42fb0*/  STL [R1+0xbac], R11 ;  /* 0x000bac0b01007387 */ /* 0x000fe20000100800 */
[----:B--2---:R-:W-:Y:S01]  /*42fc0*/  FMNMX R10, R28, R10, !PT ;  /* 0x0000000a1c0a7209 */ /* 0x004fe20007800000 */
[----:B------:R-:W-:-:S02]  /*42fd0*/  FMUL R28, R2, 1.4426950216293334961 ;  /* 0x3fb8aa3b021c7820 */ /* 0x000fc40000400000 */
[----:B----4-:R-:W-:Y:S02]  /*42fe0*/  FFMA R2, R5, c[0x0][0x188], -R6 ;  /* 0x0000620005027a23 */ /* 0x010fe40000000806 */
[----:B------:R0:W2:Y:S02]  /*42ff0*/  MUFU.EX2 R5, R28 ;  /* 0x0000001c00057308 */ /* 0x0000a40000000800 */
[----:B0-----:R-:W-:Y:S02]  /*43000*/  FMUL R28, R2, 1.4426950216293334961 ;  /* 0x3fb8aa3b021c7820 */ /* 0x001fe40000400000 */
[----:B------:R-:W-:Y:S01]  /*43010*/  FFMA R2, R15, c[0x0][0x188], -R10 ;  /* 0x000062000f027a23 */ /* 0x000fe2000000080a */
[----:B------:R0:W-:Y:S04]  /*43020*/  STL [R1+0xaac], R10 ;  /* 0x000aac0a01007387 */ /* 0x0001e80000100800 */
[----:B------:R-:W-:Y:S01]  /*43030*/  LDS R15, [R4+0x40340] ;  /* 0x04034000040f7984 */ /* 0x000fe20000000800 */
[----:B------:R4:W1:Y:S02]  /*43040*/  MUFU.EX2 R6, R28 ;  /* 0x0000001c00067308 */ /* 0x0008640000000800 */
[----:B----4-:R-:W-:-:S02]  /*43050*/  FMUL R28, R2, 1.4426950216293334961 ;  /* 0x3fb8aa3b021c7820 */ /* 0x010fc40000400000 */
[----:B------:R-:W-:Y:S01]  /*43060*/  FFMA R2, R14, c[0x0][0x188], -R10 ;  /* 0x000062000e027a23 */ /* 0x000fe2000000080a */
[----:B--2---:R-:W-:Y:S04]  /*43070*/  STL [R1+0xba8], R5 ;  /* 0x000ba80501007387 */ /* 0x004fe80000100800 */
[----:B------:R-:W-:Y:S01]  /*43080*/  LDS R14, [R4+0x40300] ;  /* 0x04030000040e7984 */ /* 0x000fe20000000800 */
[----:B------:R-:W-:Y:S01]  /*43090*/  FMUL R2, R2, 1.4426950216293334961 ;  /* 0x3fb8aa3b02027820 */ /* 0x000fe20000400000 */
[----:B0-----:R1:W0:Y:S02]  /*430a0*/  MUFU.EX2 R10, R28 ;  /* 0x0000001c000a7308 */ /* 0x0012240000000800 */
[----:B-1----:R-:W-:-:S06]  /*430b0*/  FADD R28, R0, R3 ;  /* 0x00000003001c7221 */ /* 0x002fcc0000000000 */
[----:B------:R1:W2:Y:S01]  /*430c0*/  MUFU.EX2 R0, R2 ;  /* 0x0000000200007308 */ /* 0x0002a20000000800 */
[----:B---3--:R-:W-:Y:S01]  /*430d0*/  FMNMX R8, R8, R9, !PT ;  /* 0x0000000908087209 */ /* 0x008fe20007800000 */
[----:B------:R-:W-:Y:S01]  /*430e0*/  STL [R1+0xba4], R6 ;  /* 0x000ba40601007387 */ /* 0x000fe20000100800 */
[----:B0-----:R-:W-:Y:S03]  /*430f0*/  STL [R1+0xba0], R10 ;  /* 0x000ba00a01007387 */ /* 0x001fe60000100800 */
[----:B------:R-:W-:Y:S04]  /*43100*/  LDS R10, [R4+0x40200] ;  /* 0x04020000040a7984 */ /* 0x000fe80000000800 */
[----:B------:R-:W-:Y:S04]  /*43110*/  LDS R9, [R4+0x40180] ;  /* 0x0401800004097984 */ /* 0x000fe80000000800 */
[----:B------:R-:W-:Y:S04]  /*43120*/  STL [R1+0xaa8], R8 ;  /* 0x000aa80801007387 */ /* 0x000fe80000100800 */
[----:B-1----:R-:W0:Y:S04]  /*43130*/  LDS R2, [R4+0x40140] ;  /* 0x0401400004027984 */ /* 0x002e280000000800 */
[----:B--2---:R-:W-:Y:S02]  /*43140*/  STL [R1+0xb9c], R0 ;  /* 0x000b9c0001007387 */ /* 0x004fe40000100800 */
[----:B------:R-:W1:Y:S04]  /*43150*/  LDS R0, [R4+0x401c0] ;  /* 0x0401c00004007984 */ /* 0x000e680000000800 */
[----:B------:R-:W-:-:S02]  /*43160*/  FFMA R3, R12, c[0x0][0x188], -R8 ;  /* 0x000062000c037a23 */ /* 0x000fc40000000808 */
[----:B------:R-:W2:Y:S04]  /*43170*/  LDS R12, [R4+0x40280] ;  /* 0x04028000040c7984 */ /* 0x000ea80000000800 */
[----:B------:R-:W-:Y:S04]  /*43180*/  LDS R8, [R4+0x402c0] ;  /* 0x0402c00004087984 */ /* 0x000fe80000000800 */
[----:B0-----:R0:W-:Y:S01]  /*43190*/  STL [R1+0x10], R2 ;  /* 0x0000100201007387 */ /* 0x0011e20000100800 */
[----:B------:R-:W-:Y:S03]  /*431a0*/  STL [R1+0x1a64], R10 ;  /* 0x001a640a01007387 */ /* 0x000fe60000100800 */
[----:B-1----:R-:W-:Y:S02]  /*431b0*/  STL [R1+0x3c], R0 ;  /* 0x00003c0001007387 */ /* 0x002fe40000100800 */
[----:B------:R-:W1:Y:S04]  /*431c0*/  LDS R0, [R4+0x40240] ;  /* 0x0402400004007984 */ /* 0x000e680000000800 */
[----:B--2---:R-:W-:Y:S02]  /*431d0*/  STL [R1+0x1a54], R12 ;  /* 0x001a540c01007387 */ /* 0x004fe40000100800 */
[----:B0-----:R-:W-:-:S02]  /*431e0*/  FADD R2, R7, R11 ;  /* 0x0000000b07027221 */ /* 0x001fc40000000000 */
[----:B------:R-:W0:Y:S04]  /*431f0*/  LDS R7, [R4+0x40400] ;  /* 0x0404000004077984 */ /* 0x000e280000000800 */
[----:B-1----:R1:W-:Y:S02]  /*43200*/  STL [R1+0x44], R0 ;  /* 0x0000440001007387 */ /* 0x0023e40000100800 */
[----:B-1----:R-:W-:Y:S02]  /*43210*/  FADD R0, R5, R6 ;  /* 0x0000000605007221 */ /* 0x002fe40000000000 */
[----:B------:R-:W1:Y:S04]  /*43220*/  LDS R5, [R4+0x40480] ;  /* 0x0404800004057984 */ /* 0x000e680000000800 */
[----:B------:R-:W-:Y:S01]  /*43230*/  STL [R1+0x1a58], R8 ;  /* 0x001a580801007387 */ /* 0x000fe20000100800 */
[----:B------:R2:W-:Y:S02]  /*43240*/  STL [R1+0x1a5c], R14 ;  /* 0x001a5c0e01007387 */ /* 0x0005e40000100800 */
[----:B------:R-:W-:Y:S02]  /*43250*/  STL [R1+0x1a60], R15 ;  /* 0x001a600f01007387 */ /* 0x000fe40000100800 */
[----:B0-----:R-:W-:Y:S01]  /*43260*/  STL [R1+0x70], R7 ;  /* 0x0000700701007387 */ /* 0x001fe20000100800 */
[----:B------:R-:W-:Y:S04]  /*43270*/  SHFL.BFLY PT, R6, R2, 0x2, 0x1f ;  /* 0x0c401f0002067f89 */ /* 0x000fe800000e0000 */
[----:B-1----:R0:W-:Y:S01]  /*43280*/  STL [R1+0x1a1c], R5 ;  /* 0x001a1c0501007387 */ /* 0x0021e20000100800 */
[----:B--2---:R-:W2:Y:S02]  /*43290*/  LDL.LU R14, [R1+0x14] ;  /* 0x00001400010e7983 */ /* 0x004ea40000300800 */
[----:B------:R-:W3:Y:S02]  /*432a0*/  LDL.LU R11, [R1+0x18] ;  /* 0x00001800010b7983 */ /* 0x000ee40000300800 */
[----:B------:R-:W4:Y:S01]  /*432b0*/  LDL R10, [R1+0x774] ;  /* 0x00077400010a7983 */ /* 0x000f220000100800 */
[----:B------:R-:W2:Y:S01]  /*432c0*/  LDL.LU R8, [R1+0x1c] ;  /* 0x00001c0001087983 */ /* 0x000ea20000300800 */
[----:B------:R-:W2:Y:S02]  /*432d0*/  LDL.LU R12, [R1] ;  /* 0x00000000010c7983 */ /* 0x000ea40000300800 */
[----:B0-----:R-:W-:-:S05]  /*432e0*/  IMAD.SHL.U32 R5, R29, 0x2, RZ ;  /* 0x000000021d057824 */ /* 0x001fca00078e00ff */
[----:B------:R-:W-:-:S05]  /*432f0*/  LOP3.LUT R5, R5, 0x38, RZ, 0xc0, !PT ;  /* 0x0000003805057812 */ /* 0x000fca00078ec0ff */
[----:B------:R-:W0:Y:S04]  /*43300*/  LDS R4, [R5+0x404c0] ;  /* 0x0404c00005047984 */ /* 0x000e280000000800 */
[----:B------:R-:W1:Y:S04]  /*43310*/  LDS R6, [R5+0x40500] ;  /* 0x0405000005067984 */ /* 0x000e680000000800 */
[----:B------:R-:W1:Y:S04]  /*43320*/  LDS R7, [R5+0x40540] ;  /* 0x0405400005077984 */ /* 0x000e680000000800 */
[----:B------:R-:W1:Y:S04]  /*43330*/  LDS R22, [R5+0x40580] ;  /* 0x0405800005167984 */ /* 0x000e680000000800 */
[----:B------:R-:W1:Y:S04]  /*43340*/  LDS R27, [R5+0x405c0] ;  /* 0x0405c000051b7984 */ /* 0x000e680000000800 */
[----:B------:R-:W-:Y:S04]  /*43350*/  LDS R18, [R5+0x40600] ;  /* 0x0406000005127984 */ /* 0x000fe80000000800 */
[----:B------:R-:W-:Y:S04]  /*43360*/  LDS R26, [R5+0x40640] ;  /* 0x04064000051a7984 */ /* 0x000fe80000000800 */
[----:B------:R-:W-:Y:S04]  /*43370*/  LDS R19, [R5+0x40680] ;  /* 0x0406800005137984 */ /* 0x000fe80000000800 */
[----:B------:R-:W-:Y:S04]  /*43380*/  LDS R16, [R5+0x406c0] ;  /* 0x0406c00005107984 */ /* 0x000fe80000000800 */
[----:B------:R-:W-:Y:S04]  /*43390*/  LDS R17, [R5+0x40700] ;  /* 0x0407000005117984 */ /* 0x000fe80000000800 */
[----:B------:R-:W-:Y:S04]  /*433a0*/  LDS R24, [R5+0x40740] ;  /* 0x0407400005187984 */ /* 0x000fe80000000800 */
[----:B------:R-:W-:Y:S04]  /*433b0*/  LDS R25, [R5+0x40780] ;  /* 0x0407800005197984 */ /* 0x000fe80000000800 */
[----:B------:R-:W-:Y:S01]  /*433c0*/  LDS R29, [R5+0x407c0] ;  /* 0x0407c000051d7984 */ /* 0x000fe20000000800 */
[----:B------:R-:W-:Y:S06]  /*433d0*/  BAR.SYNC.DEFER_BLOCKING 0x0 ;  /* 0x0000000000007b1d */ /* 0x000fec0000010000 */
[----:B0-----:R-:W-:Y:S01]  /*433e0*/  STL [R1+0x1a20], R4 ;  /* 0x001a200401007387 */ /* 0x001fe20000100800 */
[----:B-1----:R0:W-:Y:S03]  /*433f0*/  STL [R1+0x1a24], R6 ;  /* 0x001a240601007387 */ /* 0x0021e60000100800 */
[----:B------:R1:W-:Y:S04]  /*43400*/  @P0 STS [R13+0x40000], R28 ;  /* 0x0400001c0d000388 */ /* 0x0003e80000000800 */
[----:B0-----:R-:W2:Y:S01]  /*43410*/  LDL R6, [R1+0xba0] ;  /* 0x000ba00001067983 */ /* 0x001ea20000100800 */
[----:B------:R0:W-:Y:S02]  /*43420*/  STL [R1+0x1a28], R7 ;  /* 0x001a280701007387 */ /* 0x0001e40000100800 */
[----:B-1----:R-:W-:Y:S01]  /*43430*/  FMUL R28, R3, 1.4426950216293334961 ;  /* 0x3fb8aa3b031c7820 */ /* 0x002fe20000400000 */
[----:B0-----:R-:W2:Y:S01]  /*43440*/  LDL.LU R7, [R1+0x10] ;  /* 0x0000100001077983 */ /* 0x001ea20000300800 */
[----:B------:R0:W-:Y:S03]  /*43450*/  STL [R1+0x1a2c], R22 ;  /* 0x001a2c1601007387 */ /* 0x0001e60000100800 */
[----:B0-----:R-:W2:Y:S01]  /*43460*/  LDL R22, [R1+0xb9c] ;  /* 0x000b9c0001167983 */ /* 0x001ea20000100800 */
[----:B------:R0:W-:Y:S02]  /*43470*/  STL [R1+0x1a30], R27 ;  /* 0x001a301b01007387 */ /* 0x0001e40000100800 */
[----:B------:R-:W2:Y:S01]  /*43480*/  LDL R3, [R1+0xaa8] ;  /* 0x000aa80001037983 */ /* 0x000ea20000100800 */
[----:B0-----:R-:W3:Y:S04]  /*43490*/  LDL R27, [R1+0x770] ;  /* 0x00077000011b7983 */ /* 0x001ee80000100800 */
[----:B------:R-:W0:Y:S01]  /*434a0*/  SHFL.BFLY PT, R15, R0, 0x2, 0x1f ;  /* 0x0c401f00000f7f89 */ /* 0x000e2200000e0000 */
[----:B------:R-:W1:Y:S02]  /*434b0*/  SHFL.BFLY PT, R4, R2, 0x2, 0x1f ;  /* 0x0c401f0002047f89 */ /* 0x000e6400000e0000 */
[----:B0-----:R-:W-:-:S02]  /*434c0*/  FADD R0, R0, R15 ;  /* 0x0000000f00007221 */ /* 0x001fc40000000000 */
[----:B-1----:R-:W-:Y:S02]  /*434d0*/  FADD R2, R2, R4 ;  /* 0x0000000402027221 */ /* 0x002fe40000000000 */
[----:B------:R-:W3:Y:S01]  /*434e0*/  LDL.LU R4, [R1+0x3c] ;  /* 0x00003c0001047983 */ /* 0x000ee20000300800 */
[----:B----4-:R-:W-:Y:S01]  /*434f0*/  FMNMX R10, R9, R10, !PT ;  /* 0x0000000a090a7209 */ /* 0x010fe20007800000 */
[----:B--2---:R-:W-:-:S04]  /*43500*/  FFMA R3, R14, c[0x0][0x188], -R3 ;  /* 0x000062000e037a23 */ /* 0x004fc80000000803 */
[----:B------:R-:W-:Y:S01]  /*43510*/  FMUL R3, R3, 1.4426950216293334961 ;  /* 0x3fb8aa3b03037820 */ /* 0x000fe20000400000 */
[----:B---3--:R-:W-:-:S03]  /*43520*/  FMNMX R27, R7, R27, !PT ;  /* 0x0000001b071b7209 */ /* 0x008fc60007800000 */
[----:B------:R0:W-:Y:S08]  /*43530*/  MUFU.EX2 R15, R3 ;  /* 0x00000003000f7308 */ /* 0x0001f00000000800 */
[----:B------:R1:W2:Y:S01]  /*43540*/  MUFU.EX2 R14, R28 ;  /* 0x0000001c000e7308 */ /* 0x0002a20000000800 */
[----:B0-----:R-:W-:-:S04]  /*43550*/  FFMA R3, R11, c[0x0][0x188], -R27 ;  /* 0x000062000b037a23 */ /* 0x001fc8000000081b */
[----:B-1----:R-:W-:Y:S02]  /*43560*/  FMUL R28, R3, 1.4426950216293334961 ;  /* 0x3fb8aa3b031c7820 */ /* 0x002fe40000400000 */
[----:B------:R-:W-:Y:S02]  /*43570*/  FFMA R3, R12, c[0x0][0x188], -R10 ;  /* 0x000062000c037a23 */ /* 0x000fe4000000080a */
[----:B------:R0:W1:Y:S01]  /*43580*/  MUFU.EX2 R12, R28 ;  /* 0x0000001c000c7308 */ /* 0x0000620000000800 */
[----:B------:R-:W-:Y:S01]  /*43590*/  FFMA R8, R8, c[0x0][0x188], -R27 ;  /* 0x0000620008087a23 */ /* 0x000fe2000000081b */
[----:B--2---:R-:W-:Y:S01]  /*435a0*/  STL [R1+0xb98], R14 ;  /* 0x000b980e01007387 */ /* 0x004fe20000100800 */
[----:B------:R2:W-:Y:S02]  /*435b0*/  STL [R1+0xaa4], R27 ;  /* 0x000aa41b01007387 */ /* 0x0005e40000100800 */
[----:B------:R-:W3:Y:S02]  /*435c0*/  LDL.LU R11, [R1+0xc] ;  /* 0x00000c00010b7983 */ /* 0x000ee40000300800 */
[----:B------:R-:W-:Y:S01]  /*435d0*/  FMUL R8, R8, 1.4426950216293334961 ;  /* 0x3fb8aa3b08087820 */ /* 0x000fe20000400000 */
[----:B------:R-:W-:Y:S01]  /*435e0*/  STL [R1+0xb94], R15 ;  /* 0x000b940f01007387 */ /* 0x000fe20000100800 */
[----:B------:R-:W-:Y:S02]  /*435f0*/  STL [R1+0xaa0], R10 ;  /* 0x000aa00a01007387 */ /* 0x000fe40000100800 */
[----:B0-----:R-:W-:-:S02]  /*43600*/  FADD R28, R6, R22 ;  /* 0x00000016061c7221 */ /* 0x001fc40000000000 */
[----:B------:R-:W4:Y:S01]  /*43610*/  LDL R6, [R1+0x77c] ;  /* 0x00077c0001067983 */ /* 0x000f220000100800 */
[----:B--2---:R0:W2:Y:S03]  /*43620*/  MUFU.EX2 R27, R8 ;  /* 0x00000008001b7308 */ /* 0x0040a60000000800 */
[----:B-1----:R-:W-:Y:S01]  /*43630*/  STL [R1+0xb90], R12 ;  /* 0x000b900c01007387 */ /* 0x002fe20000100800 */
[----:B0-----:R-:W-:-:S03]  /*43640*/  FMUL R8, R3, 1.4426950216293334961 ;  /* 0x3fb8aa3b03087820 */ /* 0x001fc60000400000 */
[----:B------:R-:W2:Y:S04]  /*43650*/  LDL.LU R3, [R1+0x4] ;  /* 0x0000040001037983 */ /* 0x000ea80000300800 */
[----:B------:R-:W0:Y:S01]  /*43660*/  SHFL.BFLY PT, R9, R2, 0x1, 0x1f ;  /* 0x0c201f0002097f89 */ /* 0x000e2200000e0000 */
[----:B------:R-:W1:Y:S01]  /*43670*/  MUFU.EX2 R8, R8 ;  /* 0x0000000800087308 */ /* 0x000e620000000800 */
[----:B0-----:R-:W-:Y:S02]  /*43680*/  FADD R2, R2, R9 ;  /* 0x0000000902027221 */ /* 0x001fe40000000000 */
[----:B--2---:R-:W-:Y:S02]  /*43690*/  FFMA R3, R3, c[0x0][0x188], -R10 ;  /* 0x0000620003037a23 */ /* 0x004fe4000000080a */
[----:B------:R-:W2:Y:S02]  /*436a0*/  LDL.LU R10, [R1+0x1a64] ;  /* 0x001a6400010a7983 */ /* 0x000ea40000300800 */
[----:B------:R-:W-:-:S02]  /*436b0*/  FMUL R3, R3, 1.4426950216293334961 ;  /* 0x3fb8aa3b03037820 */ /* 0x000fc40000400000 */
[----:B------:R-:W-:Y:S01]  /*436c0*/  STL [R1+0xb8c], R27 ;  /* 0x000b8c1b01007387 */ /* 0x000fe20000100800 */
[----:B-1----:R-:W-:Y:S01]  /*436d0*/  STL [R1+0xb88], R8 ;  /* 0x000b880801007387 */ /* 0x002fe20000100800 */
[----:B------:R0:W1:Y:S03]  /*436e0*/  MUFU.EX2 R9, R3 ;  /* 0x0000000300097308 */ /* 0x0000660000000800 */
[----:B0-----:R-:W2:Y:S04]  /*436f0*/  LDL.LU R3, [R1+0x8] ;  /* 0x0000080001037983 */ /* 0x001ea80000300800 */
[----:B------:R-:W0:Y:S01]  /*43700*/  SHFL.BFLY PT, R7, R0, 0x1, 0x1f ;  /* 0x0c201f0000077f89 */ /* 0x000e2200000e0000 */
[----:B------:R-:W-:-:S02]  /*43710*/  FADD R15, R14, R15 ;  /* 0x0000000f0e0f7221 */ /* 0x000fc40000000000 */
[----:B------:R-:W1:Y:S03]  /*43720*/  SHFL.BFLY PT, R14, R28, 0x2, 0x1f ;  /* 0x0c401f001c0e7f89 */ /* 0x000e6600000e0000 */
[----:B------:R-:W2:Y:S01]  /*43730*/  SHFL.BFLY PT, R22, R15, 0x2, 0x1f ;  /* 0x0c401f000f167f89 */ /* 0x000ea200000e0000 */
[----:B----4-:R-:W-:-:S03]  /*43740*/  FMNMX R6, R4, R6, !PT ;  /* 0x0000000604067209 */ /* 0x010fc60007800000 */
[----:B------:R1:W-:Y:S01]  /*43750*/  @P0 STS [R13+0x40040], R2 ;  /* 0x040040020d000388 */ /* 0x0003e20000000800 */
[----:B------:R-:W4:Y:S02]  /*43760*/  LDL.LU R4, [R1+0x60] ;  /* 0x0000600001047983 */ /* 0x000f240000300800 */
[----:B0-----:R-:W-:Y:S02]  /*43770*/  FADD R0, R0, R7 ;  /* 0x0000000700007221 */ /* 0x001fe40000000000 */
[----:B-1----:R-:W-:Y:S01]  /*43780*/  FADD R2, R28, R14 ;  /* 0x0000000e1c027221 */ /* 0x002fe20000000000 */
[----:B------:R-:W4:Y:S04]  /*43790*/  LDL.LU R7, [R1+0x64] ;  /* 0x0000640001077983 */ /* 0x000f280000300800 */
[----:B------:R2:W-:Y:S01]  /*437a0*/  @P0 STS [R13+0x40080], R0 ;  /* 0x040080000d000388 */ /* 0x0005e20000000800 */
[----:B------:R-:W-:-:S02]  /*437b0*/  FADD R28, R8, R9 ;  /* 0x00000009081c7221 */ /* 0x000fc40000000000 */
[----:B------:R-:W-:Y:S02]  /*437c0*/  STL [R1+0xb84], R9 ;  /* 0x000b840901007387 */ /* 0x000fe40000100800 */
[----:B------:R0:W-:Y:S01]  /*437d0*/  STL [R1+0xa9c], R6 ;  /* 0x000a9c0601007387 */ /* 0x0001e20000100800 */
[----:B------:R-:W4:Y:S01]  /*437e0*/  LDL.LU R14, [R1+0x44] ;  /* 0x00004400010e7983 */ /* 0x000f220000300800 */
[----:B--2---:R-:W-:-:S04]  /*437f0*/  FFMA R0, R3, c[0x0][0x188], -R6 ;  /* 0x0000620003007a23 */ /* 0x004fc80000000806 */
[----:B------:R-:W-:Y:S02]  /*43800*/  FMUL R3, R0, 1.4426950216293334961 ;  /* 0x3fb8aa3b00037820 */ /* 0x000fe40000400000 */
[----:B------:R-:W-:Y:S02]  /*43810*/  FADD R0, R15, R22 ;  /* 0x000000160f007221 */ /* 0x000fe40000000000 */
[----:B------:R1:W2:Y:S02]  /*43820*/  MUFU.EX2 R22, R3 ;  /* 0x0000000300167308 */ /* 0x0002a40000000800 */
[----:B-1----:R-:W-:-:S05]  /*43830*/  FADD R3, R12, R27 ;  /* 0x0000001b0c037221 */ /* 0x002fca0000000000 */
[----:B------:R-:W-:Y:S01]  /*43840*/  SHFL.BFLY PT, R27, R3, 0x2, 0x1f ;  /* 0x0c401f00031b7f89 */ /* 0x000fe200000e0000 */
[----:B------:R-:W1:Y:S02]  /*43850*/  SHFL.BFLY PT, R27, R28, 0x2, 0x1f ;  /* 0x0c401f001c1b7f89 */ /* 0x000e6400000e0000 */
[----:B---3--:R-:W-:Y:S02]  /*43860*/  FFMA R15, R11, c[0x0][0x188], -R6 ;  /* 0x000062000b0f7a23 */ /* 0x008fe40000000806 */
[----:B0-----:R-:W3:Y:S01]  /*43870*/  LDL R6, [R1+0x780] ;  /* 0x0007800001067983 */ /* 0x001ee20000100800 */
[----:B------:R-:W4:Y:S02]  /*43880*/  LDL.LU R11, [R1+0x68] ;  /* 0x00006800010b7983 */ /* 0x000f240000300800 */
[----:B------:R-:W-:Y:S02]  /*43890*/  FMUL R15, R15, 1.4426950216293334961 ;  /* 0x3fb8aa3b0f0f7820 */ /* 0x000fe40000400000 */
[----:B------:R-:W4:Y:S01]  /*438a0*/  LDL.LU R9, [R1+0x6c] ;  /* 0x00006c0001097983 */ /* 0x000f220000300800 */
[----:B--2---:R-:W-:Y:S01]  /*438b0*/  STL [R1+0xb80], R22 ;  /* 0x000b801601007387 */ /* 0x004fe20000100800 */
[----:B-1----:R0:W1:Y:S03]  /*438c0*/  MUFU.EX2 R27, R15 ;  /* 0x0000000f001b7308 */ /* 0x0020660000000800 */
[----:B0-----:R-:W2:Y:S04]  /*438d0*/  LDL R15, [R1+0x788] ;  /* 0x00078800010f7983 */ /* 0x001ea80000100800 */
[----:B------:R-:W0:Y:S04]  /*438e0*/  SHFL.BFLY PT, R12, R0, 0x1, 0x1f ;  /* 0x0c201f00000c7f89 */ /* 0x000e2800000e0000 */
[----:B------:R-:W1:Y:S01]  /*438f0*/  SHFL.BFLY PT, R8, R2, 0x1, 0x1f ;  /* 0x0c201f0002087f89 */ /* 0x000e6200000e0000 */
[----:B0-----:R-:W-:-:S02]  /*43900*/  FADD R12, R0, R12 ;  /* 0x0000000c000c7221 */ /* 0x001fc40000000000 */
[----:B-1----:R-:W-:Y:S01]  /*43910*/  FADD R8, R2, R8 ;  /* 0x0000000802087221 */ /* 0x002fe20000000000 */
[----:B------:R-:W0:Y:S04]  /*43920*/  SHFL.BFLY PT, R0, R3, 0x2, 0x1f ;  /* 0x0c401f0003007f89 */ /* 0x000e2800000e0000 */
[----:B------:R-:W1:Y:S04]  /*43930*/  SHFL.BFLY PT, R2, R28, 0x2, 0x1f ;  /* 0x0c401f001c027f89 */ /* 0x000e6800000e0000 */
[----:B------:R3:W-:Y:S01]  /*43940*/  STL [R1+0xb7c], R27 ;  /* 0x000b7c1b01007387 */ /* 0x0007e20000100800 */
[----:B0-----:R-:W-:-:S02]  /*43950*/  FADD R0, R3, R0 ;  /* 0x0000000003007221 */ /* 0x001fc40000000000 */
[----:B-1----:R-:W-:Y:S02]  /*43960*/  FADD R2, R28, R2 ;  /* 0x000000021c027221 */ /* 0x002fe40000000000 */
[----:B------:R-:W-:-:S05]  /*43970*/  FADD R3, R22, R27 ;  /* 0x0000001b16037221 */ /* 0x000fca0000000000 */
[----:B------:R-:W-:Y:S04]  /*43980*/  SHFL.BFLY PT, R22, R3, 0x2, 0x1f ;  /* 0x0c401f0003167f89 */ /* 0x000fe800000e0000 */
[----:B------:R-:W-:Y:S01]  /*43990*/  @P0 STS [R13+0x400c0], R8 ;  /* 0x0400c0080d000388 */ /* 0x000fe20000000800 */
[----:B------:R-:W-:Y:S01]  /*439a0*/  @P0 STS [R13+0x40100], R12 ;  /* 0x0401000c0d000388 */ /* 0x000fe20000000800 */
[----:B---3--:R-:W-:Y:S02]  /*439b0*/  FMNMX R27, R10, R6, !PT ;  /* 0x000000060a1b7209 */ /* 0x008fe40007800000 */
[----:B------:R-:W-:Y:S04]  /*439c0*/  SHFL.BFLY PT, R6, R0, 0x1, 0x1f ;  /* 0x0c201f0000067f89 */ /* 0x000fe800000e0000 */
[----:B------:R-:W0:Y:S01]  /*439d0*/  SHFL.BFLY PT, R10, R2, 0x1, 0x1f ;  /* 0x0c201f00020a7f89 */ /* 0x000e2200000e0000 */
[----:B----4-:R-:W-:-:S04]  /*439e0*/  FFMA R28, R4, c[0x0][0x188], -R27 ;  /* 0x00006200041c7a23 */ /* 0x010fc8000000081b */
[----:B------:R-:W-:Y:S02]  /*439f0*/  FMUL R4, R28, 1.4426950216293334961 ;  /* 0x3fb8aa3b1c047820 */ /* 0x000fe40000400000 */
[----:B------:R-:W-:-:S04]  /*43a00*/  FFMA R28, R7, c[0x0][0x188], -R27 ;  /* 0x00006200071c7a23 */ /* 0x000fc8000000081b */
[----:B------:R-:W-:Y:S01]  /*43a10*/  FMUL R28, R28, 1.4426950216293334961 ;  /* 0x3fb8aa3b1c1c7820 */ /* 0x000fe20000400000 */
[----:B------:R-:W-:Y:S01]  /*43a20*/  MUFU.EX2 R7, R4 ;  /* 0x0000000400077308 */ /* 0x000fe20000000800 */
[----:B--2---:R-:W-:-:S07]  /*43a30*/  FMNMX R15, R14, R15, !PT ;  /* 0x0000000f0e0f7209 */ /* 0x004fce0007800000 */
[----:B------:R1:W2:Y:S01]  /*43a40*/  MUFU.EX2 R14, R28 ;  /* 0x0000001c000e7308 */ /* 0x0002a20000000800 */
[----:B0-----:R-:W-:Y:S02]  /*43a50*/  FADD R10, R2, R10 ;  /* 0x0000000a020a7221 */ /* 0x001fe40000000000 */
[--C-:B------:R-:W-:Y:S02]  /*43a60*/  FFMA R2, R9, c[0x0][0x188], -R15.reuse ;  /* 0x0000620009027a23 */ /* 0x100fe4000000080f */
[----:B-1----:R-:W-:Y:S02]  /*43a70*/  FFMA R28, R11, c[0x0][0x188], -R15 ;  /* 0x000062000b1c7a23 */ /* 0x002fe4000000080f */
[----:B------:R-:W-:Y:S02]  /*43a80*/  FADD R11, R0, R6 ;  /* 0x00000006000b7221 */ /* 0x000fe40000000000 */
[----:B------:R-:W-:Y:S02]  /*43a90*/  FADD R0, R3, R22 ;  /* 0x0000001603007221 */ /* 0x000fe40000000000 */
[----:B------:R-:W-:-:S02]  /*43aa0*/  FMUL R28, R28, 1.4426950216293334961 ;  /* 0x3fb8aa3b1c1c7820 */ /* 0x000fc40000400000 */
[----:B------:R-:W-:Y:S02]  /*43ab0*/  FMUL R2, R2, 1.4426950216293334961 ;  /* 0x3fb8aa3b02027820 */ /* 0x000fe40000400000 */
[----:B------:R0:W1:Y:S08]  /*43ac0*/  MUFU.EX2 R9, R28 ;  /* 0x0000001c00097308 */ /* 0x0000700000000800 */
[----:B------:R-:W3:Y:S01]  /*43ad0*/  MUFU.EX2 R2, R2 ;  /* 0x0000000200027308 */ /* 0x000ee20000000800 */
[----:B0-----:R-:W0:Y:S04]  /*43ae0*/  SHFL.BFLY PT, R28, R0, 0x1, 0x1f ;  /* 0x0c201f00001c7f89 */ /* 0x001e2800000e0000 */
[----:B------:R4:W-:Y:S01]  /*43af0*/  STL [R1+0xa98], R27 ;  /* 0x000a981b01007387 */ /* 0x0009e20000100800 */
[----:B--2---:R-:W-:-:S03]  /*43b00*/  FADD R3, R7, R14 ;  /* 0x0000000e07037221 */ /* 0x004fc60000000000 */
[----:B----4-:R-:W2:Y:S01]  /*43b10*/  LDL.LU R27, [R1+0x20] ;  /* 0x00002000011b7983 */ /* 0x010ea20000300800 */
[----:B------:R-:W4:Y:S02]  /*43b20*/  LDL.LU R4, [R1+0x24] ;  /* 0x0000240001047983 */ /* 0x000f240000300800 */
[----:B------:R-:W-:Y:S02]  /*43b30*/  STL [R1+0xb78], R7 ;  /* 0x000b780701007387 */ /* 0x000fe40000100800 */
[----:B------:R0:W-:Y:S01]  /*43b40*/  STL [R1+0xa94], R15 ;  /* 0x000a940f01007387 */ /* 0x0001e20000100800 */
[----:B------:R-:W2:Y:S01]  /*43b50*/  LDL.LU R6, [R1+0x28] ;  /* 0x0000280001067983 */ /* 0x000ea20000300800 */
[----:B------:R1:W-:Y:S02]  /*43b60*/  STL [R1+0xb74], R14 ;  /* 0x000b740e01007387 */ /* 0x0003e40000100800 */
[----:B------:R-:W2:Y:S01]  /*43b70*/  LDL.LU R22, [R1+0x2c] ;  /* 0x00002c0001167983 */ /* 0x000ea20000300800 */
[----:B------:R3:W-:Y:S04]  /*43b80*/  @P0 STS [R13+0x40140], R11 ;  /* 0x0401400b0d000388 */ /* 0x0007e80000000800 */
[----:B0-----:R-:W2:Y:S01]  /*43b90*/  LDL.LU R15, [R1+0x1a60] ;  /* 0x001a6000010f7983 */ /* 0x001ea20000300800 */
[----:B-1----:R-:W2:Y:S02]  /*43ba0*/  LDL.LU R14, [R1+0x1a5c] ;  /* 0x001a5c00010e7983 */ /* 0x002ea40000300800 */
[----:B------:R-:W-:Y:S02]  /*43bb0*/  STL [R1+0xb70], R9 ;  /* 0x000b700901007387 */ /* 0x000fe40000100800 */
[----:B------:R-:W2:Y:S01]  /*43bc0*/  LDL.LU R8, [R1+0x1a58] ;  /* 0x001a580001087983 */ /* 0x000ea20000300800 */
[----:B------:R-:W2:Y:S01]  /*43bd0*/  LDL.LU R12, [R1+0x1a54] ;  /* 0x001a5400010c7983 */ /* 0x000ea20000300800 */
[----:B---3--:R-:W-:Y:S02]  /*43be0*/  STL [R1+0xb6c], R2 ;  /* 0x000b6c0201007387 */ /* 0x008fe40000100800 */
[----:B------:R-:W3:Y:S01]  /*43bf0*/  LDL.LU R11, [R1+0x1a50] ;  /* 0x001a5000010b7983 */ /* 0x000ee20000300800 */
[----:B------:R0:W-:Y:S01]  /*43c00*/  @P0 STS [R13+0x40180], R10 ;  /* 0x0401800a0d000388 */ /* 0x0001e20000000800 */
[----:B------:R-:W-:-:S03]  /*43c10*/  FADD R28, R0, R28 ;  /* 0x0000001c001c7221 */ /* 0x000fc60000000000 */
[----:B0-----:R-:W2:Y:S01]  /*43c20*/  LDL.LU R10, [R1+0x1a4c] ;  /* 0x001a4c00010a7983 */ /* 0x001ea20000300800 */
[----:B------:R-:W2:Y:S02]  /*43c30*/  LDL R0, [R1+0x78c] ;  /* 0x00078c0001007983 */ /* 0x000ea40000100800 */
[----:B------:R-:W-:Y:S01]  /*43c40*/  FADD R2, R9, R2 ;  /* 0x0000000209027221 */ /* 0x000fe20000000000 */
[----:B------:R-:W-:Y:S04]  /*43c50*/  SHFL.BFLY PT, R7, R3, 0x2, 0x1f ;  /* 0x0c401f0003077f89 */ /* 0x000fe800000e0000 */
[----:B------:R-:W-:Y:S04]  /*43c60*/  @P0 STS [R13+0x401c0], R28 ;  /* 0x0401c01c0d000388 */ /* 0x000fe80000000800 */
[----:B------:R-:W3:Y:S01]  /*43c70*/  LDL.LU R9, [R1+0x1a48] ;  /* 0x001a480001097983 */ /* 0x000ee20000300800 */
[----:B--2---:R-:W-:-:S03]  /*43c80*/  FMNMX R12, R12, R0, !PT ;  /* 0x000000000c0c7209 */ /* 0x004fc60007800000 */
[----:B------:R-:W0:Y:S02]  /*43c90*/  SHFL.BFLY PT, R0, R2, 0x2, 0x1f ;  /* 0x0c401f0002007f89 */ /* 0x000e2400000e0000 */
[----:B0-----:R-:W-:Y:S02]  /*43ca0*/  FADD R0, R3, R7 ;  /* 0x0000000703007221 */ /* 0x001fe40000000000 */
[--C-:B------:R-:W-:Y:S01]  /*43cb0*/  FFMA R3, R27, c[0x0][0x188], -R12.reuse ;  /* 0x000062001b037a23 */ /* 0x100fe2000000080c */
[----:B------:R-:W2:Y:S03]  /*43cc0*/  LDL R7, [R1+0x798] ;  /* 0x0007980001077983 */ /* 0x000ea60000100800 */
[----:B------:R-:W-:Y:S01]  /*43cd0*/  FMUL R28, R3, 1.4426950216293334961 ;  /* 0x3fb8aa3b031c7820 */ /* 0x000fe20000400000 */
[----:B------:R0:W-:Y:S01]  /*43ce0*/  STL [R1+0x80c], R12 ;  /* 0x00080c0c01007387 */ /* 0x0001e20000100800 */
[----:B----4-:R-:W-:-:S02]  /*43cf0*/  FFMA R3, R4, c[0x0][0x188], -R12 ;  /* 0x0000620004037a23 */ /* 0x010fc4000000080c */
[----:B------:R1:W4:Y:S01]  /*43d00*/  MUFU.EX2 R4, R28 ;  /* 0x0000001c00047308 */ /* 0x0003220000000800 */
[----:B0-----:R-:W2:Y:S01]  /*43d10*/  LDL.LU R12, [R1+0x1a44] ;  /* 0x001a4400010c7983 */ /* 0x001ea20000300800 */
[----:B-1----:R-:W2:Y:S03]  /*43d20*/  LDL R28, [R1+0x794] ;  /* 0x00079400011c7983 */ /* 0x002ea60000100800 */
[----:B------:R-:W0:Y:S02]  /*43d30*/  SHFL.BFLY PT, R27, R0, 0x1, 0x1f ;  /* 0x0c201f00001b7f89 */ /* 0x000e2400000e0000 */
[----:B0-----:R-:W-:-:S05]  /*43d40*/  FADD R0, R0, R27 ;  /* 0x0000001b00007221 */ /* 0x001fca0000000000 */
[----:B------:R-:W-:Y:S01]  /*43d50*/  @P0 STS [R13+0x40200], R0 ;  /* 0x040200000d000388 */ /* 0x000fe20000000800 */
[----:B--2---:R-:W-:Y:S01]  /*43d60*/  FMNMX R8, R8, R28, !PT ;  /* 0x0000001c08087209 */ /* 0x004fe20007800000 */
[----:B------:R-:W-:-:S04]  /*43d70*/  FMUL R28, R3, 1.4426950216293334961 ;  /* 0x3fb8aa3b031c7820 */ /* 0x000fc80000400000 */
[----:B------:R-:W-:Y:S02]  /*43d80*/  FFMA R3, R6, c[0x0][0x188], -R8 ;  /* 0x0000620006037a23 */ /* 0x000fe40000000808 */
[----:B------:R0:W1:Y:S02]  /*43d90*/  MUFU.EX2 R6, R28 ;  /* 0x0000001c00067308 */ /* 0x0000640000000800 */
[----:B0-----:R-:W0:Y:S04]  /*43da0*/  SHFL.BFLY PT, R28, R2, 0x2, 0x1f ;  /* 0x0c401f00021c7f89 */ /* 0x001e2800000e0000 */
[----:B------:R2:W-:Y:S01]  /*43db0*/  STL [R1+0x808], R8 ;  /* 0x0008080801007387 */ /* 0x0005e20000100800 */
[----:B----4-:R-:W-:Y:S01]  /*43dc0*/  STL [R1+0xb68], R4 ;  /* 0x000b680401007387 */ /* 0x010fe20000100800 */
[----:B------:R-:W-:Y:S01]  /*43dd0*/  FMNMX R7, R14, R7, !PT ;  /* 0x000000070e077209 */ /* 0x000fe20007800000 */
[----:B0-----:R-:W-:-:S02]  /*43de0*/  FADD R2, R2, R28 ;  /* 0x0000001c02027221 */ /* 0x001fc40000000000 */
[----:B------:R-:W-:Y:S02]  /*43df0*/  FMUL R28, R3, 1.4426950216293334961 ;  /* 0x3fb8aa3b031c7820 */ /* 0x000fe40000400000 */
[----:B------:R-:W-:Y:S02]  /*43e00*/  FFMA R3, R22, c[0x0][0x188], -R8 ;  /* 0x0000620016037a23 */ /* 0x000fe40000000808 */
[----:B--2---:R-:W2:Y:S01]  /*43e10*/  LDL.LU R8, [R1+0x1a40] ;  /* 0x001a400001087983 */ /* 0x004ea20000300800 */
[----:B------:R-:W0:Y:S01]  /*43e20*/  MUFU.EX2 R22, R28 ;  /* 0x0000001c00167308 */ /* 0x000e220000000800 */
[----:B-1----:R-:W-:Y:S02]  /*43e30*/  STL [R1+0xb64], R6 ;  /* 0x000b640601007387 */ /* 0x002fe40000100800 */
[----:B------:R-:W4:Y:S02]  /*43e40*/  LDL.LU R14, [R1+0x1a3c] ;  /* 0x001a3c00010e7983 */ /* 0x000f240000300800 */
[----:B------:R-:W-:-:S02]  /*43e50*/  FMUL R27, R3, 1.4426950216293334961 ;  /* 0x3fb8aa3b031b7820 */ /* 0x000fc40000400000 */
[----:B------:R-:W-:Y:S01]  /*43e60*/  FFMA R3, R12, c[0x0][0x188], -R7 ;  /* 0x000062000c037a23 */ /* 0x000fe20000000807 */
[----:B0-----:R-:W-:Y:S01]  /*43e70*/  STL [R1+0xb5c], R22 ;  /* 0x000b5c1601007387 */ /* 0x001fe20000100800 */
[----:B------:R-:W-:Y:S02]  /*43e80*/  STL [R1+0x7f0], R7 ;  /* 0x0007f00701007387 */ /* 0x000fe40000100800 */
[----:B------:R-:W2:Y:S02]  /*43e90*/  LDL R12, [R1+0x79c] ;  /* 0x00079c00010c7983 */ /* 0x000ea40000100800 */
[----:B------:R-:W2:Y:S01]  /*43ea0*/  LDL.LU R13, [R1+0x1a38] ;  /* 0x001a3800010d7983 */ /* 0x000ea20000300800 */
[----:B------:R-:W0:Y:S01]  /*43eb0*/  MUFU.EX2 R27, R27 ;  /* 0x0000001b001b7308 */ /* 0x000e220000000800 */
[----:B------:R-:W-:Y:S01]  /*43ec0*/  FMUL R3, R3, 1.4426950216293334961 ;  /* 0x3fb8aa3b03037820 */ /* 0x000fe20000400000 */
[----:B0-----:R-:W-:Y:S04]  /*43ed0*/  STL [R1+0xb58], R27 ;  /* 0x000b581b01007387 */ /* 0x001fe80000100800 */
[----:B------:R-:W0:Y:S02]  /*43ee0*/  SHFL.BFLY PT, R28, R2, 0x1, 0x1f ;  /* 0x0c201f00021c7f89 */ /* 0x000e2400000e0000 */
[----:B0-----:R-:W-:-:S02]  /*43ef0*/  FADD R2, R2, R28 ;  /* 0x0000001c02027221 */ /* 0x001fc40000000000 */
[----:B--2---:R-:W-:Y:S01]  /*43f00*/  FFMA R0, R13, c[0x0][0x188], -R7 ;  /* 0x000062000d007a23 */ /* 0x004fe20000000807 */
[----:B------:R-:W-:Y:S01]  /*43f10*/  FMNMX R12, R15, R12, !PT ;  /* 0x0000000c0f0c7209 */ /* 0x000fe20007800000 */
[----:B------:R0:W1:Y:S01]  /*43f20*/  MUFU.EX2 R7, R3 ;  /* 0x0000000300077308 */ /* 0x0000620000000800 */
[----:B------:R-:W2:Y:S01]  /*43f30*/  LDL.LU R15, [R1+0x1a34] ;  /* 0x001a3400010f7983 */ /* 0x000ea20000300800 */
[----:B0-----:R-:W-:-:S06]  /*43f40*/  FMUL R3, R0, 1.4426950216293334961 ;  /* 0x3fb8aa3b00037820 */ /* 0x001fcc0000400000 */
[----:B------:R-:W0:Y:S01]  /*43f50*/  MUFU.EX2 R13, R3 ;  /* 0x00000003000d7308 */ /* 0x000e220000000800 */
[----:B----4-:R-:W-:Y:S01]  /*43f60*/  FFMA R0, R14, c[0x0][0x188], -R12 ;  /* 0x000062000e007a23 */ /* 0x010fe2000000080c */
[----:B------:R4:W-:Y:S01]  /*43f70*/  STL [R1+0x7e8], R12 ;  /* 0x0007e80c01007387 */ /* 0x0009e20000100800 */
[----:B------:R-:W-:Y:S01]  /*43f80*/  MOV R14, R12 ;  /* 0x0000000c000e7202 */ /* 0x000fe20000000f00 */
[----:B-1----:R-:W-:Y:S02]  /*43f90*/  STL [R1+0xb54], R7 ;  /* 0x000b540701007387 */ /* 0x002fe40000100800 */
[----:B----4-:R-:W-:Y:S02]  /*43fa0*/  FMUL R12, R0, 1.4426950216293334961 ;  /* 0x3fb8aa3b000c7820 */ /* 0x010fe40000400000 */
[----:B------:R-:W-:Y:S02]  /*43fb0*/  FADD R0, R4, R6 ;  /* 0x0000000604007221 */ /* 0x000fe40000000000 */
[----:B------:R-:W1:Y:S04]  /*43fc0*/  S2R R4, SR_TID.X ;  /* 0x0000000000047919 */ /* 0x000e680000002100 */
[----:B0-----:R-:W-:Y:S01]  /*43fd0*/  STL [R1+0xb50], R13 ;  /* 0x000b500d01007387 */ /* 0x001fe20000100800 */
[----:B------:R-:W4:Y:S01]  /*43fe0*/  LDL R6, [R1+0x7a0] ;  /* 0x0007a00001067983 */ /* 0x000f220000100800 */
[----:B-1----:R-:W-:-:S02]  /*43ff0*/  SHF.R.U32.HI R28, RZ, 0x3, R4 ;  /* 0x00000003ff1c7819 */ /* 0x002fc40000011604 */
[----:B------:R-:W3:Y:S02]  /*44000*/  LDL R4, [R1+0x7a4] ;  /* 0x0007a40001047983 */ /* 0x000ee40000100800 */
[----:B------:R-:W-:-:S04]  /*44010*/  LOP3.LUT R28, R28, 0x4, RZ, 0xc0, !PT ;  /* 0x000000041c1c7812 */ /* 0x000fc800078ec0ff */
[----:B------:R-:W-:Y:S02]  /*44020*/  IADD3 R28, R5, R28, RZ ;  /* 0x0000001c051c7210 */ /* 0x000fe40007ffe0ff */
[----:B------:R0:W1:Y:S02]  /*44030*/  MUFU.EX2 R5, R12 ;  /* 0x0000000c00057308 */ /* 0x0000640000000800 */
[----:B0-----:R-:W-:-:S05]  /*44040*/  FADD R12, R7, R13 ;  /* 0x0000000d070c7221 */ /* 0x001fca0000000000 */
[----:B------:R-:W-:Y:S04]  /*44050*/  SHFL.BFLY PT, R13, R12, 0x2, 0x1f ;  /* 0x0c401f000c0d7f89 */ /* 0x000fe800000e0000 */
[----:B-1----:R-:W-:Y:S04]  /*44060*/  STL [R1+0xb4c], R5 ;  /* 0x000b4c0501007387 */ /* 0x002fe80000100800 */
[----:B------:R0:W-:Y:S02]  /*44070*/  @P0 STS [R28+0x40240], R2 ;  /* 0x040240021c000388 */ /* 0x0001e40000000800 */
[----:B0-----:R-:W-:-:S02]  /*44080*/  FADD R2, R22, R27 ;  /* 0x0000001b16027221 */ /* 0x001fc40000000000 */
[----:B--2---:R-:W-:Y:S02]  /*44090*/  FFMA R3, R15, c[0x0][0x188], -R14 ;  /* 0x000062000f037a23 */ /* 0x004fe4000000080e */
[----:B------:R-:W0:Y:S02]  /*440a0*/  SHFL.BFLY PT, R14, R0, 0x2, 0x1f ;  /* 0x0c401f00000e7f89 */ /* 0x000e2400000e0000 */
[----:B------:R-:W-:-:S04]  /*440b0*/  FMUL R3, R3, 1.4426950216293334961 ;  /* 0x3fb8aa3b03037820 */ /* 0x000fc80000400000 */
[----:B------:R-:W1:Y:S01]  /*440c0*/  MUFU.EX2 R15, R3 ;  /* 0x00000003000f7308 */ /* 0x000e620000000800 */
[----:B----4-:R-:W-:Y:S01]  /*440d0*/  FMNMX R6, R21, R6, !PT ;  /* 0x0000000615067209 */ /* 0x010fe20007800000 */
[----:B0-----:R-:W-:Y:S01]  /*440e0*/  FADD R0, R0, R14 ;  /* 0x0000000e00007221 */ /* 0x001fe20000000000 */
[----:B-1----:R0:W-:Y:S01]  /*440f0*/  STL [R1+0xb48], R15 ;  /* 0x000b480f01007387 */ /* 0x0021e20000100800 */
[----:B------:R-:W2:Y:S02]  /*44100*/  LDL.LU R7, [R1+0x150] ;  /* 0x0001500001077983 */ /* 0x000ea40000300800 */
[----:B------:R-:W-:Y:S02]  /*44110*/  FFMA R14, R8, c[0x0][0x188], -R6 ;  /* 0x00006200080e7a23 */ /* 0x000fe40000000806 */
[----:B------:R-:W-:Y:S02]  /*44120*/  FADD R8, R5, R15 ;  /* 0x0000000f05087221 */ /* 0x000fe40000000000 */
[----:B0-----:R-:W-:-:S04]  /*44130*/  FMUL R15, R14, 1.4426950216293334961 ;  /* 0x3fb8aa3b0e0f7820 */ /* 0x001fc80000400000 */
[----:B------:R0:W1:Y:S01]  /*44140*/  MUFU.EX2 R22, R15 ;  /* 0x0000000f00167308 */ /* 0x0000620000000800 */
[----:B---3--:R-:W-:Y:S01]  /*44150*/  FFMA R9, R9, c[0x0][0x188], -R6 ;  /* 0x0000620009097a23 */ /* 0x008fe20000000806 */
[----:B------:R3:W-:Y:S01]  /*44160*/  STL [R1+0x7c8], R6 ;  /* 0x0007c80601007387 */ /* 0x0007e20000100800 */
[----:B------:R-:W4:Y:S02]  /*44170*/  LDL.LU R5, [R1+0x154] ;  /* 0x0001540001057983 */ /* 0x000f240000300800 */
[----:B------:R-:W-:Y:S01]  /*44180*/  FMUL R9, R9, 1.4426950216293334961 ;  /* 0x3fb8aa3b09097820 */ /* 0x000fe20000400000 */
[----:B0-----:R-:W2:Y:S01]  /*44190*/  LDL.LU R15, [R1+0x70] ;  /* 0x00007000010f7983 */ /* 0x001ea20000300800 */
[----:B---3--:R-:W-:-:S03]  /*441a0*/  FMNMX R6, R20, R4, !PT ;  /* 0x0000000414067209 */ /* 0x008fc60007800000 */
[----:B------:R-:W3:Y:S01]  /*441b0*/  LDL R4, [R1+0x7b0] ;  /* 0x0007b00001047983 */ /* 0x000ee20000100800 */
[----:B------:R-:W2:Y:S02]  /*441c0*/  LDL.LU R21, [R1+0x158] ;  /* 0x0001580001157983 */ /* 0x000ea40000300800 */
[----:B------:R-:W2:Y:S02]  /*441d0*/  LDL.LU R20, [R1+0x15c] ;  /* 0x00015c0001147983 */ /* 0x000ea40000300800 */
[----:B------:R-:W-:Y:S01]  /*441e0*/  STL [R1+0x7a8], R6 ;  /* 0x0007a80601007387 */ /* 0x000fe20000100800 */
[----:B------:R0:W0:Y:S01]  /*441f0*/  MUFU.EX2 R27, R9 ;  /* 0x00000009001b7308 */ /* 0x0000220000000800 */
[----:B-1----:R-:W-:Y:S01]  /*44200*/  STL [R1+0xb44], R22 ;  /* 0x000b441601007387 */ /* 0x002fe20000100800 */
[----:B0-----:R-:W-:-:S03]  /*44210*/  FADD R9, R12, R13 ;  /* 0x0000000d0c097221 */ /* 0x001fc60000000000 */
[----:B------:R-:W2:Y:S04]  /*44220*/  LDL R13, [R1+0x7ac] ;  /* 0x0007ac00010d7983 */ /* 0x000ea80000100800 */
[----:B------:R-:W0:Y:S04]  /*44230*/  SHFL.BFLY PT, R3, R2, 0x2, 0x1f ;  /* 0x0c401f0002037f89 */ /* 0x000e2800000e0000 */
[----:B------:R-:W1:Y:S01]  /*44240*/  SHFL.BFLY PT, R14, R8, 0x2, 0x1f ;  /* 0x0c401f00080e7f89 */ /* 0x000e6200000e0000 */
[----:B------:R-:W-:Y:S02]  /*44250*/  FFMA R11, R11, c[0x0][0x188], -R6 ;  /* 0x000062000b0b7a23 */ /* 0x000fe40000000806 */
[----:B0-----:R-:W-:-:S02]  /*44260*/  FADD R3, R2, R3 ;  /* 0x0000000302037221 */ /* 0x001fc40000000000 */
[----:B------:R-:W-:-:S04]  /*44270*/  FFMA R2, R10, c[0x0][0x188], -R6 ;  /* 0x000062000a027a23 */ /* 0x000fc80000000806 */
[----:B------:R-:W-:Y:S02]  /*44280*/  FMUL R10, R2, 1.4426950216293334961 ;  /* 0x3fb8aa3b020a7820 */ /* 0x000fe40000400000 */
[----:B------:R-:W0:Y:S02]  /*44290*/  SHFL.BFLY PT, R2, R0, 0x1, 0x1f ;  /* 0x0c201f0000027f89 */ /* 0x000e2400000e0000 */
[----:B------:R1:W0:Y:S02]  /*442a0*/  MUFU.EX2 R6, R10 ;  /* 0x0000000a00067308 */ /* 0x0002240000000800 */
[----:B-1----:R-:W-:Y:S02]  /*442b0*/  FADD R8, R8, R14 ;  /* 0x0000000e08087221 */ /* 0x002fe40000000000 */
[----:B------:R-:W-:Y:S01]  /*442c0*/  FMUL R10, R11, 1.4426950216293334961 ;  /* 0x3fb8aa3b0b0a7820 */ /* 0x000fe20000400000 */
[----:B------:R-:W-:Y:S04]  /*442d0*/  STL [R1+0xb40], R27 ;  /* 0x000b401b01007387 */ /* 0x000fe80000100800 */
[----:B------:R-:W-:Y:S04]  /*442e0*/  SHFL.BFLY PT, R12, R8, 0x1, 0x1f ;  /* 0x0c201f00080c7f89 */ /* 0x000fe800000e0000 */
[----:B0-----:R-:W-:Y:S01]  /*442f0*/  STL [R1+0xb3c], R6 ;  /* 0x000b3c0601007387 */ /* 0x001fe20000100800 */
[----:B------:R-:W-:-:S05]  /*44300*/  FADD R2, R0, R2 ;  /* 0x0000000200027221 */ /* 0x000fca0000000000 */
[----:B------:R0:W-:Y:S01]  /*44310*/  @P0 STS [R28+0x40280], R2 ;  /* 0x040280021c000388 */ /* 0x0001e20000000800 */
[----:B--2---:R-:W-:-:S05]  /*44320*/  FMNMX R13, R15, R13, !PT ;  /* 0x0000000d0f0d7209 */ /* 0x004fca0007800000 */
[----:B------:R-:W-:Y:S02]  /*44330*/  FFMA R11, R7, c[0x0][0x188], -R13 ;  /* 0x00006200070b7a23 */ /* 0x000fe4000000080d */
[----:B------:R1:W2:Y:S02]  /*44340*/  MUFU.EX2 R7, R10 ;  /* 0x0000000a00077308 */ /* 0x0002a40000000800 */
[----:B------:R-:W-:Y:S02]  /*44350*/  FMUL R14, R11, 1.4426950216293334961 ;  /* 0x3fb8aa3b0b0e7820 */ /* 0x000fe40000400000 */
[----:B------:R-:W-:Y:S04]  /*44360*/  SHFL.BFLY PT, R11, R9, 0x1, 0x1f ;  /* 0x0c201f00090b7f89 */ /* 0x000fe800000e0000 */
[----:B-1----:R-:W1:Y:S01]  /*44370*/  SHFL.BFLY PT, R10, R3, 0x1, 0x1f ;  /* 0x0c201f00030a7f89 */ /* 0x002e6200000e0000 */
[----:B---3--:R-:W-:-:S05]  /*44380*/  FMNMX R15, R23, R4, !PT ;  /* 0x00000004170f7209 */ /* 0x008fca0007800000 */
[--C-:B------:R-:W-:Y:S01]  /*44390*/  FFMA R0, R21, c[0x0][0x188], -R15.reuse ;  /* 0x0000620015007a23 */ /* 0x100fe2000000080f */
[----:B------:R4:W-:Y:S03]  /*443a0*/  STL [R1+0x790], R13 ;  /* 0x0007900d01007387 */ /* 0x0009e60000100800 */
[----:B0-----:R-:W-:Y:S02]  /*443b0*/  FMUL R2, R0, 1.4426950216293334961 ;  /* 0x3fb8aa3b00027820 */ /* 0x001fe40000400000 */
[----:B------:R-:W-:Y:S02]  /*443c0*/  FFMA R0, R20, c[0x0][0x188], -R15 ;  /* 0x0000620014007a23 */ /* 0x000fe4000000080f */
[----:B----4-:R-:W-:Y:S02]  /*443d0*/  FFMA R13, R5, c[0x0][0x188], -R13 ;  /* 0x00006200050d7a23 */ /* 0x010fe4000000080d */
[----:B------:R-:W0:Y:S02]  /*443e0*/  MUFU.EX2 R5, R14 ;  /* 0x0000000e00057308 */ /* 0x000e240000000800 */
[----:B------:R-:W-:-:S02]  /*443f0*/  FMUL R13, R13, 1.4426950216293334961 ;  /* 0x3fb8aa3b0d0d7820 */ /* 0x000fc40000400000 */
[----:B-1----:R-:W-:Y:S02]  /*44400*/  FADD R3, R3, R10 ;  /* 0x0000000a03037221 */ /* 0x002fe40000000000 */
[----:B------:R-:W-:Y:S02]  /*44410*/  FMUL R10, R0, 1.4426950216293334961 ;  /* 0x3fb8aa3b000a7820 */ /* 0x000fe40000400000 */
[----:B------:R-:W-:Y:S01]  /*44420*/  FADD R0, R9, R11 ;  /* 0x0000000b09007221 */ /* 0x000fe20000000000 */
[----:B------:R-:W1:Y:S01]  /*44430*/  MUFU.EX2 R4, R13 ;  /* 0x0000000d00047308 */ /* 0x000e620000000800 */
[----:B------:R-:W-:Y:S03]  /*44440*/  @P0 STS [R28+0x402c0], R3 ;  /* 0x0402c0031c000388 */ /* 0x000fe60000000800 */
[----:B------:R3:W-:Y:S04]  /*44450*/  @P0 STS [R28+0x40300], R0 ;  /* 0x040300001c000388 */ /* 0x0007e80000000800 */
[----:B------:R4:W1:Y:S01]  /*44460*/  MUFU.EX2 R23, R2 ;  /* 0x0000000200177308 */ /* 0x0008620000000800 */
[----:B--2---:R-:W-:Y:S01]  /*44470*/  STL [R1+0xb38], R7 ;  /* 0x000b380701007387 */ /* 0x004fe20000100800 */
[----:B---3--:R-:W-:-:S03]  /*44480*/  FADD R0, R22, R27 ;  /* 0x0000001b16007221 */ /* 0x008fc60000000000 */
[----:B0-----:R-:W-:Y:S04]  /*44490*/  STL [R1+0xb34], R5 ;  /* 0x000b340501007387 */ /* 0x001fe80000100800 */
[----:B------:R-:W0:Y:S01]  /*444a0*/  SHFL.BFLY PT, R11, R0, 0x2, 0x1f ;  /* 0x0c401f00000b7f89 */ /* 0x000e2200000e0000 */
[----:B------:R2:W-:Y:S02]  /*444b0*/  STL [R1+0x778], R15 ;  /* 0x0007780f01007387 */ /* 0x0005e40000100800 */
[----:B-1----:R-:W-:Y:S02]  /*444c0*/  STL [R1+0xb30], R4 ;  /* 0x000b300401007387 */ /* 0x002fe40000100800 */
[----:B------:R-:W3:Y:S02]  /*444d0*/  LDL R13, [R1+0x7b4] ;  /* 0x0007b400010d7983 */ /* 0x000ee40000100800 */
[----:B----4-:R-:W-:Y:S01]  /*444e0*/  FADD R2, R8, R12 ;  /* 0x0000000c08027221 */ /* 0x010fe20000000000 */
[----:B------:R-:W4:Y:S01]  /*444f0*/  LDL.LU R14, [R1+0xb4] ;  /* 0x0000b400010e7983 */ /* 0x000f220000300800 */
[----:B------:R-:W3:Y:S02]  /*44500*/  LDL.LU R21, [R1+0xb8] ;  /* 0x0000b80001157983 */ /* 0x000ee40000300800 */
[----:B------:R-:W3:Y:S01]  /*44510*/  LDL.LU R20, [R1+0xbc] ;  /* 0x0000bc0001147983 */ /* 0x000ee20000300800 */
[----:B--2---:R-:W1:Y:S01]  /*44520*/  MUFU.EX2 R15, R10 ;  /* 0x0000000a000f7308 */ /* 0x004e620000000800 */
[----:B------:R-:W-:Y:S04]  /*44530*/  STL [R1+0xb2c], R23 ;  /* 0x000b2c1701007387 */ /* 0x000fe80000100800 */
[----:B------:R2:W-:Y:S01]  /*44540*/  @P0 STS [R28+0x40340], R2 ;  /* 0x040340021c000388 */ /* 0x0005e20000000800 */
[----:B------:R-:W3:Y:S02]  /*44550*/  LDL.LU R27, [R1+0x1a30] ;  /* 0x001a3000011b7983 */ /* 0x000ee40000300800 */
[----:B------:R-:W3:Y:S02]  /*44560*/  LDL.LU R22, [R1+0x1a2c] ;  /* 0x001a2c0001167983 */ /* 0x000ee40000300800 */
[----:B------:R-:W-:-:S02]  /*44570*/  FADD R3, R5, R4 ;  /* 0x0000000405037221 */ /* 0x000fc40000000000 */
[----:B--2---:R-:W-:Y:S02]  /*44580*/  FADD R2, R6, R7 ;  /* 0x0000000706027221 */ /* 0x004fe40000000000 */
[----:B------:R-:W2:Y:S01]  /*44590*/  LDL.LU R7, [R1+0x1a28] ;  /* 0x001a280001077983 */ /* 0x000ea20000300800 */
[----:B------:R-:W2:Y:S02]  /*445a0*/  LDL.LU R6, [R1+0x1a24] ;  /* 0x001a240001067983 */ /* 0x000ea40000300800 */
[----:B------:R-:W2:Y:S02]  /*445b0*/  LDL.LU R4, [R1+0x1a20] ;  /* 0x001a200001047983 */ /* 0x000ea40000300800 */
[----:B------:R-:W3:Y:S02]  /*445c0*/  LDL.LU R5, [R1+0x1a1c] ;  /* 0x001a1c0001057983 */ /* 0x000ee40000300800 */
[----:B-1----:R-:W-:Y:S02]  /*445d0*/  FADD R10, R23, R15 ;  /* 0x0000000f170a7221 */ /* 0x002fe40000000000 */
[----:B------:R-:W2:Y:S01]  /*445e0*/  LDL.LU R23, [R1+0x1a18] ;  /* 0x001a180001177983 */ /* 0x000ea20000300800 */
[----:B------:R1:W-:Y:S02]  /*445f0*/  STL [R1+0x19b4], R15 ;  /* 0x0019b40f01007387 */ /* 0x0003e40000100800 */
[----:B0-----:R-:W-:Y:S01]  /*44600*/  FADD R0, R0, R11 ;  /* 0x0000000b00007221 */ /* 0x001fe20000000000 */
[----:B-1----:R-:W2:Y:S01]  /*44610*/  LDL R15, [R1+0x7bc] ;  /* 0x0007bc00010f7983 */ /* 0x002ea20000100800 */
[----:B------:R-:W2:Y:S03]  /*44620*/  LDL.LU R11, [R1+0xb0] ;  /* 0x0000b000010b7983 */ /* 0x000ea60000300800 */
[----:B------:R-:W0:Y:S04]  /*44630*/  SHFL.BFLY PT, R12, R10, 0x2, 0x1f ;  /* 0x0c401f000a0c7f89 */ /* 0x000e2800000e0000 */
[----:B------:R-:W1:Y:S01]  /*44640*/  SHFL.BFLY PT, R8, R3, 0x2, 0x1f ;  /* 0x0c401f0003087f89 */ /* 0x000e6200000e0000 */
[----:B0-----:R-:W-:-:S02]  /*44650*/  FADD R10, R10, R12 ;  /* 0x0000000c0a0a7221 */ /* 0x001fc40000000000 */
[----:B-1----:R-:W-:Y:S02]  /*44660*/  FADD R3, R3, R8 ;  /* 0x0000000803037221 */ /* 0x002fe40000000000 */
[----:B------:R-:W0:Y:S02]  /*44670*/  SHFL.BFLY PT, R8, R0, 0x1, 0x1f ;  /* 0x0c201f0000087f89 */ /* 0x000e2400000e0000 */
[----:B0-----:R-:W-:Y:S01]  /*44680*/  FADD R0, R0, R8 ;  /* 0x0000000800007221 */ /* 0x001fe20000000000 */
[----:B---3--:R-:W-:Y:S02]  /*44690*/  FMNMX R13, R5, R13, !PT ;  /* 0x0000000d050d7209 */ /* 0x008fe40007800000 */
[----:B------:R-:W3:Y:S03]  /*446a0*/  LDL.LU R5, [R1+0x1a14] ;  /* 0x001a140001057983 */ /* 0x000ee60000300800 */
[----:B------:R4:W-:Y:S02]  /*446b0*/  STL [R1+0x758], R13 ;  /* 0x0007580d01007387 */ /* 0x0009e40000100800 */
[----:B--2---:R-:W-:-:S02]  /*446c0*/  FFMA R11, R11, c[0x0][0x188], -R13 ;  /* 0x000062000b0b7a23 */ /* 0x004fc4000000080d */
[----:B----4-:R-:W-:Y:S02]  /*446d0*/  FFMA R13, R14, c[0x0][0x188], -R13 ;  /* 0x000062000e0d7a23 */ /* 0x010fe4000000080d */
[----:B------:R-:W-:-:S04]  /*446e0*/  FMUL R12, R11, 1.4426950216293334961 ;  /* 0x3fb8aa3b0b0c7820 */ /* 0x000fc80000400000 */
[----:B------:R-:W0:Y:S01]  /*446f0*/  MUFU.EX2 R14, R12 ;  /* 0x0000000c000e7308 */ /* 0x000e220000000800 */
[----:B------:R-:W-:-:S05]  /*44700*/  FMNMX R4, R4, R15, !PT ;  /* 0x0000000f04047209 */ /* 0x000fca0007800000 */
[----:B------:R-:W-:Y:S01]  /*44710*/  STL [R1+0x754], R4 ;  /* 0x0007540401007387 */ /* 0x000fe20000100800 */
[----:B------:R-:W2:Y:S03]  /*44720*/  LDL R15, [R1+0x7c4] ;  /* 0x0007c400010f7983 */ /* 0x000ea60000100800 */
[----:B0-----:R0:W-:Y:S02]  /*44730*/  STL [R1+0xb28], R14 ;  /* 0x000b280e01007387 */ /* 0x0011e40000100800 */
[----:B0-----:R-:W-:Y:S02]  /*44740*/  FMUL R14, R13, 1.4426950216293334961 ;  /* 0x3fb8aa3b0d0e7820 */ /* 0x001fe40000400000 */
[----:B------:R-:W-:Y:S02]  /*44750*/  FFMA R13, R21, c[0x0][0x188], -R4 ;  /* 0x00006200150d7a23 */ /* 0x000fe40000000804 */
[----:B------:R0:W1:Y:S02]  /*44760*/  MUFU.EX2 R21, R14 ;  /* 0x0000000e00157308 */ /* 0x0000640000000800 */
[----:B0-----:R-:W-:-:S02]  /*44770*/  FMUL R14, R13, 1.4426950216293334961 ;  /* 0x3fb8aa3b0d0e7820 */ /* 0x001fc40000400000 */
[----:B------:R-:W-:Y:S02]  /*44780*/  FFMA R13, R20, c[0x0][0x188], -R4 ;  /* 0x00006200140d7a23 */ /* 0x000fe40000000804 */
[----:B------:R-:W4:Y:S02]  /*44790*/  LDL.LU R4, [R1+0x1a10] ;  /* 0x001a100001047983 */ /* 0x000f240000300800 */
[----:B------:R0:W0:Y:S02]  /*447a0*/  MUFU.EX2 R20, R14 ;  /* 0x0000000e00147308 */ /* 0x0000240000000800 */
[----:B-1----:R-:W-:Y:S04]  /*447b0*/  STL [R1+0xb24], R21 ;  /* 0x000b241501007387 */ /* 0x002fe80000100800 */
[----:B0-----:R-:W2:Y:S01]  /*447c0*/  LDL.LU R14, [R1+0xb28] ;  /* 0x000b2800010e7983 */ /* 0x001ea20000300800 */
[----:B------:R-:W2:Y:S03]  /*447d0*/  LDL R8, [R1+0x7c0] ;  /* 0x0007c00001087983 */ /* 0x000ea60000100800 */
[----:B------:R-:W-:Y:S04]  /*447e0*/  STL [R1+0x740], R20 ;  /* 0x0007401401007387 */ /* 0x000fe80000100800 */
[----:B------:R-:W0:Y:S04]  /*447f0*/  SHFL.BFLY PT, R9, R2, 0x2, 0x1f ;  /* 0x0c401f0002097f89 */ /* 0x000e2800000e0000 */
[----:B------:R-:W1:Y:S01]  /*44800*/  SHFL.BFLY PT, R11, R3, 0x1, 0x1f ;  /* 0x0c201f00030b7f89 */ /* 0x000e6200000e0000 */
[----:B------:R-:W-:Y:S01]  /*44810*/  FMUL R13, R13, 1.4426950216293334961 ;  /* 0x3fb8aa3b0d0d7820 */ /* 0x000fe20000400000 */
[----:B--2---:R-:W-:-:S02]  /*44820*/  FMNMX R8, R6, R8, !PT ;  /* 0x0000000806087209 */ /* 0x004fc40007800000 */
[----:B------:R-:W2:Y:S01]  /*44830*/  LDL.LU R6, [R1+0x1a0c] ;  /* 0x001a0c0001067983 */ /* 0x000ea20000300800 */
[----:B0-----:R-:W-:Y:S02]  /*44840*/  FADD R2, R2, R9 ;  /* 0x0000000902027221 */ /* 0x001fe40000000000 */
[----:B------:R-:W-:Y:S01]  /*44850*/  STL [R1+0x744], R8 ;  /* 0x0007440801007387 */ /* 0x000fe20000100800 */
[----:B------:R-:W-:Y:S02]  /*44860*/  FMNMX R15, R7, R15, !PT ;  /* 0x0000000f070f7209 */ /* 0x000fe40007800000 */
[----:B------:R-:W3:Y:S04]  /*44870*/  LDL.LU R7, [R1+0x1a08] ;  /* 0x001a080001077983 */ /* 0x000ee80000300800 */
[----:B------:R-:W0:Y:S01]  /*44880*/  SHFL.BFLY PT, R9, R2, 0x1, 0x1f ;  /* 0x0c201f0002097f89 */ /* 0x000e2200000e0000 */
[----:B------:R-:W0:Y:S01]  /*44890*/  MUFU.EX2 R13, R13 ;  /* 0x0000000d000d7308 */ /* 0x000e220000000800 */
[----:B----4-:R-:W-:-:S02]  /*448a0*/  FFMA R4, R4, c[0x0][0x188], -R8 ;  /* 0x0000620004047a23 */ /* 0x010fc40000000808 */
[----:B-1----:R-:W-:Y:S02]  /*448b0*/  FADD R3, R3, R11 ;  /* 0x0000000b03037221 */ /* 0x002fe40000000000 */
[----:B------:R-:W-:Y:S01]  /*448c0*/  FMUL R4, R4, 1.4426950216293334961 ;  /* 0x3fb8aa3b04047820 */ /* 0x000fe20000400000 */
[----:B------:R-:W-:Y:S03]  /*448d0*/  STL [R1+0x73c], R15 ;  /* 0x00073c0f01007387 */ /* 0x000fe60000100800 */
[----:B------:R0:W-:Y:S02]  /*448e0*/  MUFU.EX2 R11, R4 ;  /* 0x00000004000b7308 */ /* 0x0001e40000000800 */
[----:B0-----:R-:W-:Y:S02]  /*448f0*/  FADD R4, R20, R13 ;  /* 0x0000000d14047221 */ /* 0x001fe40000000000 */
[----:B------:R-:W-:Y:S01]  /*44900*/  FADD R2, R2, R9 ;  /* 0x0000000902027221 */ /* 0x000fe20000000000 */
[----:B------:R-:W0:Y:S01]  /*44910*/  SHFL.BFLY PT, R12, R10, 0x1, 0x1f ;  /* 0x0c201f000a0c7f89 */ /* 0x000e2200000e0000 */
[----:B--2---:R-:W-:-:S04]  /*44920*/  FFMA R6, R6, c[0x0][0x188], -R15 ;  /* 0x0000620006067a23 */ /* 0x004fc8000000080f */
[----:B------:R-:W-:Y:S02]  /*44930*/  FMUL R9, R6, 1.4426950216293334961 ;  /* 0x3fb8aa3b06097820 */ /* 0x000fe40000400000 */
[----:B------:R-:W-:Y:S02]  /*44940*/  FADD R6, R14, R21 ;  /* 0x000000150e067221 */ /* 0x000fe40000000000 */
[----:B------:R-:W2:Y:S01]  /*44950*/  LDL.LU R21, [R1+0x1a04] ;  /* 0x001a040001157983 */ /* 0x000ea20000300800 */
[----:B------:R1:W-:Y:S02]  /*44960*/  STL [R1+0x19b8], R14 ;  /* 0x0019b80e01007387 */ /* 0x0003e40000100800 */
[----:B------:R-:W4:Y:S01]  /*44970*/  LDL.LU R20, [R1+0x1a00] ;  /* 0x001a000001147983 */ /* 0x000f220000300800 */
[----:B-1----:R-:W2:Y:S01]  /*44980*/  LDL R14, [R1+0x7cc] ;  /* 0x0007cc00010e7983 */ /* 0x002ea20000100800 */
[----:B---3--:R-:W-:Y:S02]  /*44990*/  FFMA R5, R5, c[0x0][0x188], -R8 ;  /* 0x0000620005057a23 */ /* 0x008fe40000000808 */
[----:B------:R-:W-:-:S02]  /*449a0*/  FFMA R7, R7, c[0x0][0x188], -R15 ;  /* 0x0000620007077a23 */ /* 0x000fc4000000080f */
[----:B------:R-:W-:Y:S02]  /*449b0*/  FMUL R5, R5, 1.4426950216293334961 ;  /* 0x3fb8aa3b05057820 */ /* 0x000fe40000400000 */
[----:B0-----:R-:W-:Y:S02]  /*449c0*/  FADD R10, R10, R12 ;  /* 0x0000000c0a0a7221 */ /* 0x001fe40000000000 */
[----:B------:R-:W-:Y:S01]  /*449d0*/  FMUL R7, R7, 1.4426950216293334961 ;  /* 0x3fb8aa3b07077820 */ /* 0x000fe20000400000 */
[----:B------:R0:W-:Y:S01]  /*449e0*/  MUFU.EX2 R12, R5 ;  /* 0x00000005000c7308 */ /* 0x0001e20000000800 */
[----:B------:R1:W-:Y:S07]  /*449f0*/  STL [R1+0x19bc], R13 ;  /* 0x0019bc0d01007387 */ /* 0x0003ee0000100800 */
[----:B------:R-:W3:Y:S01]  /*44a00*/  MUFU.EX2 R9, R9 ;  /* 0x0000000900097308 */ /* 0x000ee20000000800 */
[----:B0-----:R-:W0:Y:S07]  /*44a10*/  SHFL.BFLY PT, R5, R4, 0x2, 0x1f ;  /* 0x0c401f0004057f89 */ /* 0x001e2e00000e0000 */
[----:B-1----:R-:W1:Y:S01]  /*44a20*/  MUFU.EX2 R13, R7 ;  /* 0x00000007000d7308 */ /* 0x002e620000000800 */
[----:B------:R-:W-:Y:S01]  /*44a30*/  @P0 STS [R28+0x40380], R0 ;  /* 0x040380001c000388 */ /* 0x000fe20000000800 */
[----:B------:R-:W-:Y:S02]  /*44a40*/  @P0 STS [R28+0x403c0], R2 ;  /* 0x0403c0021c000388 */ /* 0x000fe40000000800 */
[----:B------:R1:W-:Y:S01]  /*44a50*/  @P0 STS [R28+0x40400], R3 ;  /* 0x040400031c000388 */ /* 0x0003e20000000800 */
[----:B---3--:R-:W-:Y:S01]  /*44a60*/  STL [R1+0xb20], R9 ;  /* 0x000b200901007387 */ /* 0x008fe20000100800 */
[----:B-1----:R-:W-:-:S03]  /*44a70*/  FADD R3, R11, R12 ;  /* 0x0000000c0b037221 */ /* 0x002fc60000000000 */
[----:B------:R-:W-:Y:S01]  /*44a80*/  STL [R1+0xb1c], R13 ;  /* 0x000b1c0d01007387 */ /* 0x000fe20000100800 */
[----:B------:R2:W-:Y:S02]  /*44a90*/  STL [R1+0x19c4], R11 ;  /* 0x0019c40b01007387 */ /* 0x0005e40000100800 */
[----:B------:R-:W-:Y:S02]  /*44aa0*/  STL [R1+0x19c0], R12 ;  /* 0x0019c00c01007387 */ /* 0x000fe40000100800 */
[----:B0-----:R-:W-:Y:S02]  /*44ab0*/  FADD R2, R4, R5 ;  /* 0x0000000504027221 */ /* 0x001fe40000000000 */
[----:B------:R-:W-:Y:S01]  /*44ac0*/  FADD R4, R9, R13 ;  /* 0x0000000d09047221 */ /* 0x000fe20000000000 */
[----:B--2---:R-:W-:Y:S02]  /*44ad0*/  FMNMX R11, R22, R14, !PT ;  /* 0x0000000e160b7209 */ /* 0x004fe40007800000 */
[----:B------:R-:W2:Y:S03]  /*44ae0*/  LDL.LU R22, [R1+0x19fc] ;  /* 0x0019fc0001167983 */ /* 0x000ea60000300800 */
[----:B------:R-:W-:Y:S02]  /*44af0*/  STL [R1+0x738], R11 ;  /* 0x0007380b01007387 */ /* 0x000fe40000100800 */
[----:B----4-:R-:W-:-:S02]  /*44b00*/  FFMA R9, R20, c[0x0][0x188], -R11 ;  /* 0x0000620014097a23 */ /* 0x010fc4000000080b */
[----:B------:R-:W3:Y:S04]  /*44b10*/  LDL.LU R20, [R1+0x7e0] ;  /* 0x0007e00001147983 */ /* 0x000ee80000300800 */
[----:B------:R-:W0:Y:S04]  /*44b20*/  SHFL.BFLY PT, R8, R6, 0x2, 0x1f ;  /* 0x0c401f0006087f89 */ /* 0x000e2800000e0000 */
[----:B------:R1:W-:Y:S02]  /*44b30*/  @P0 STS [R28+0x40440], R10 ;  /* 0x0404400a1c000388 */ /* 0x0003e40000000800 */
[----:B-1----:R-:W-:-:S02]  /*44b40*/  FMUL R10, R9, 1.4426950216293334961 ;  /* 0x3fb8aa3b090a7820 */ /* 0x002fc40000400000 */
[----:B------:R-:W-:Y:S02]  /*44b50*/  FFMA R9, R21, c[0x0][0x188], -R11 ;  /* 0x0000620015097a23 */ /* 0x000fe4000000080b */
[----:B------:R-:W4:Y:S02]  /*44b60*/  LDL.LU R21, [R1+0x144] ;  /* 0x0001440001157983 */ /* 0x000f240000300800 */
[----:B------:R-:W-:Y:S02]  /*44b70*/  FMUL R9, R9, 1.4426950216293334961 ;  /* 0x3fb8aa3b09097820 */ /* 0x000fe40000400000 */
[----:B0-----:R-:W-:-:S05]  /*44b80*/  FADD R0, R6, R8 ;  /* 0x0000000806007221 */ /* 0x001fca0000000000 */
[----:B------:R-:W0:Y:S01]  /*44b90*/  SHFL.BFLY PT, R5, R0, 0x1, 0x1f ;  /* 0x0c201f0000057f89 */ /* 0x000e2200000e0000 */
[----:B------:R-:W1:Y:S08]  /*44ba0*/  MUFU.EX2 R11, R10 ;  /* 0x0000000a000b7308 */ /* 0x000e700000000800 */
[----:B------:R1:W1:Y:S02]  /*44bb0*/  MUFU.EX2 R12, R9 ;  /* 0x00000009000c7308 */ /* 0x0002640000000800 */
[----:B-1----:R-:W4:Y:S04]  /*44bc0*/  LDL.LU R9, [R1+0x140] ;  /* 0x0001400001097983 */ /* 0x002f280000300800 */
[----:B------:R-:W-:Y:S01]  /*44bd0*/  STL [R1+0xb18], R11 ;  /* 0x000b180b01007387 */ /* 0x000fe20000100800 */
[----:B------:R-:W-:Y:S02]  /*44be0*/  STL [R1+0xb14], R12 ;  /* 0x000b140c01007387 */ /* 0x000fe40000100800 */
[----:B0-----:R-:W-:Y:S01]  /*44bf0*/  FADD R0, R0, R5 ;  /* 0x0000000500007221 */ /* 0x001fe20000000000 */
[----:B---3--:R-:W-:-:S02]  /*44c00*/  FMNMX R15, R27, R20, !PT ;  /* 0x000000141b0f7209 */ /* 0x008fc40007800000 */
[----:B------:R-:W3:Y:S01]  /*44c10*/  LDL.LU R27, [R1+0x19f8] ;  /* 0x0019f800011b7983 */ /* 0x000ee20000300800 */
[----:B------:R-:W-:Y:S02]  /*44c20*/  STL [R1+0x19d0], R20 ;  /* 0x0019d01401007387 */ /* 0x000fe40000100800 */
[----:B------:R-:W-:Y:S02]  /*44c30*/  STL [R1+0x734], R15 ;  /* 0x0007340f01007387 */ /* 0x000fe40000100800 */
[----:B--2---:R-:W-:Y:S02]  /*44c40*/  FFMA R5, R22, c[0x0][0x188], -R15 ;  /* 0x0000620016057a23 */ /* 0x004fe4000000080f */
[----:B------:R-:W2:Y:S04]  /*44c50*/  LDL.LU R22, [R1+0xbd0] ;  /* 0x000bd00001167983 */ /* 0x000ea80000300800 */
[----:B------:R-:W0:Y:S01]  /*44c60*/  SHFL.BFLY PT, R7, R3, 0x2, 0x1f ;  /* 0x0c401f0003077f89 */ /* 0x000e2200000e0000 */
[----:B------:R-:W-:Y:S02]  /*44c70*/  STL [R1+0x19d4], R15 ;  /* 0x0019d40f01007387 */ /* 0x000fe40000100800 */
[----:B------:R-:W3:Y:S02]  /*44c80*/  LDL.LU R14, [R1+0x148] ;  /* 0x00014800010e7983 */ /* 0x000ee40000300800 */
[----:B0-----:R-:W-:-:S02]  /*44c90*/  FADD R3, R3, R7 ;  /* 0x0000000703037221 */ /* 0x001fc40000000000 */
[----:B------:R-:W-:Y:S01]  /*44ca0*/  FADD R7, R11, R12 ;  /* 0x0000000c0b077221 */ /* 0x000fe20000000000 */
[----:B------:R-:W0:Y:S04]  /*44cb0*/  SHFL.BFLY PT, R6, R2, 0x1, 0x1f ;  /* 0x0c201f0002067f89 */ /* 0x000e2800000e0000 */
[----:B------:R-:W1:Y:S01]  /*44cc0*/  SHFL.BFLY PT, R8, R4, 0x2, 0x1f ;  /* 0x0c401f0004087f89 */ /* 0x000e6200000e0000 */
[----:B--2---:R-:W-:-:S03]  /*44cd0*/  FMNMX R28, R18, R22, !PT ;  /* 0x00000016121c7209 */ /* 0x004fc60007800000 */
[----:B------:R-:W-:Y:S01]  /*44ce0*/  STL [R1+0x19d8], R22 ;  /* 0x0019d81601007387 */ /* 0x000fe20000100800 */
[----:B------:R-:W2:Y:S03]  /*44cf0*/  LDL.LU R18, [R1+0x14c] ;  /* 0x00014c0001127983 */ /* 0x000ea60000300800 */
[----:B------:R-:W-:Y:S01]  /*44d00*/  STL [R1+0x730], R28 ;  /* 0x0007301c01007387 */ /* 0x000fe20000100800 */
[----:B------:R-:W2:Y:S02]  /*44d10*/  LDL.LU R12, [R1+0xbd4] ;  /* 0x000bd400010c7983 */ /* 0x000ea40000300800 */
[----:B------:R-:W3:Y:S02]  /*44d20*/  LDL.LU R13, [R1+0xbd8] ;  /* 0x000bd800010d7983 */ /* 0x000ee40000300800 */
[----:B0-----:R-:W-:Y:S02]  /*44d30*/  FADD R2, R2, R6 ;  /* 0x0000000602027221 */ /* 0x001fe40000000000 */
[----:B------:R-:W-:-:S02]  /*44d40*/  FFMA R6, R23, c[0x0][0x188], -R15 ;  /* 0x0000620017067a23 */ /* 0x000fc4000000080f */
[----:B------:R-:W0:Y:S01]  /*44d50*/  S2R R23, SR_TID.X ;  /* 0x0000000000177919 */ /* 0x000e220000002100 */
[----:B----4-:R-:W-:Y:S02]  /*44d60*/  FFMA R9, R9, c[0x0][0x188], -R28 ;  /* 0x0000620009097a23 */ /* 0x010fe4000000081c */
[----:B------:R-:W-:Y:S02]  /*44d70*/  FMUL R10, R6, 1.4426950216293334961 ;  /* 0x3fb8aa3b060a7820 */ /* 0x000fe40000400000 */
[----:B-1----:R-:W-:Y:S02]  /*44d80*/  FADD R4, R4, R8 ;  /* 0x0000000804047221 */ /* 0x002fe40000000000 */
[----:B------:R-:W-:Y:S01]  /*44d90*/  FMUL R5, R5, 1.4426950216293334961 ;  /* 0x3fb8aa3b05057820 */ /* 0x000fe20000400000 */
[----:B------:R-:W1:Y:S01]  /*44da0*/  SHFL.BFLY PT, R8, R3, 0x1, 0x1f ;  /* 0x0c201f0003087f89 */ /* 0x000e6200000e0000 */
[----:B------:R4:W-:Y:S08]  /*44db0*/  MUFU.EX2 R20, R10 ;  /* 0x0000000a00147308 */ /* 0x0009f00000000800 */
[----:B------:R-:W0:Y:S01]  /*44dc0*/  MUFU.EX2 R11, R5 ;  /* 0x00000005000b7308 */ /* 0x000e220000000800 */
[----:B------:R-:W1:Y:S01]  /*44dd0*/  SHFL.BFLY PT, R6, R7, 0x2, 0x1f ;  /* 0x0c401f0007067f89 */ /* 0x000e6200000e0000 */
[----:B----4-:R-:W-:-:S02]  /*44de0*/  FMUL R10, R9, 1.4426950216293334961 ;  /* 0x3fb8aa3b090a7820 */ /* 0x010fc40000400000 */
[----:B------:R-:W-:Y:S01]  /*44df0*/  FFMA R9, R21, c[0x0][0x188], -R28 ;  /* 0x0000620015097a23 */ /* 0x000fe2000000081c */
[----:B0-----:R-:W-:Y:S01]  /*44e00*/  SHF.L.U32 R21, R23, 0x1, RZ ;  /* 0x0000000117157819 */ /* 0x001fe200000006ff */
[----:B------:R-:W-:Y:S02]  /*44e10*/  SHF.R.U32.HI R23, RZ, 0x3, R23 ;  /* 0x00000003ff177819 */ /* 0x000fe40000011617 */
[----:B------:R-:W-:Y:S01]  /*44e20*/  FMUL R9, R9, 1.4426950216293334961 ;  /* 0x3fb8aa3b09097820 */ /* 0x000fe20000400000 */
[----:B------:R-:W-:Y:S02]  /*44e30*/  LOP3.LUT R21, R21, 0x38, RZ, 0xc0, !PT ;  /* 0x0000003815157812 */ /* 0x000fe400078ec0ff */
[----:B------:R-:W-:Y:S01]  /*44e40*/  LOP3.LUT R23, R23, 0x4, RZ, 0xc0, !PT ;  /* 0x0000000417177812 */ /* 0x000fe200078ec0ff */
[----:B------:R-:W0:Y:S08]  /*44e50*/  MUFU.EX2 R10, R10 ;  /* 0x0000000a000a7308 */ /* 0x000e300000000800 */
[----:B------:R-:W4:Y:S01]  /*44e60*/  MUFU.EX2 R15, R9 ;  /* 0x00000009000f7308 */ /* 0x000f220000000800 */
[----:B------:R-:W-:Y:S01]  /*44e70*/  IADD3 R23, R21, R23, RZ ;  /* 0x0000001715177210 */ /* 0x000fe20007ffe0ff */
[----:B------:R-:W-:Y:S04]  /*44e80*/  STL [R1+0xb10], R11 ;  /* 0x000b100b01007387 */ /* 0x000fe80000100800 */
[----:B------:R-:W-:Y:S01]  /*44e90*/  @P0 STS [R23+0x40480], R0 ;  /* 0x0404800017000388 */ /* 0x000fe20000000800 */
[----:B------:R0:W-:Y:S02]  /*44ea0*/  @P0 STS [R23+0x404c0], R2 ;  /* 0x0404c00217000388 */ /* 0x0001e40000000800 */
[----:B-1----:R-:W-:-:S02]  /*44eb0*/  FADD R3, R3, R8 ;  /* 0x0000000803037221 */ /* 0x002fc40000000000 */
[----:B------:R-:W-:Y:S02]  /*44ec0*/  STL [R1+0xb0c], R20 ;  /* 0x000b0c1401007387 */ /* 0x000fe40000100800 */
[----:B0-----:R-:W-:Y:S02]  /*44ed0*/  FADD R2, R11, R20 ;  /* 0x000000140b027221 */ /* 0x001fe40000000000 */
[----:B------:R-:W-:Y:S01]  /*44ee0*/  FADD R6, R7, R6 ;  /* 0x0000000607067221 */ /* 0x000fe20000000000 */
[----:B------:R0:W-:Y:S01]  /*44ef0*/  STL [R1+0xb08], R10 ;  /* 0x000b080a01007387 */ /* 0x0001e20000100800 */
[----:B----4-:R-:W-:Y:S02]  /*44f00*/  FADD R7, R10, R15 ;  /* 0x0000000f0a077221 */ /* 0x010fe40000000000 */
[----:B------:R1:W-:Y:S01]  /*44f10*/  STL [R1+0xaf4], R15 ;  /* 0x000af40f01007387 */ /* 0x0003e20000100800 */
[----:B--2---:R-:W-:Y:S02]  /*44f20*/  FMNMX R11, R26, R12, !PT ;  /* 0x0000000c1a0b7209 */ /* 0x004fe40007800000 */
[----:B------:R-:W2:Y:S03]  /*44f30*/  LDL.LU R26, [R1+0x19f4] ;  /* 0x0019f400011a7983 */ /* 0x000ea60000300800 */
[----:B---3--:R-:W-:-:S04]  /*44f40*/  FFMA R8, R14, c[0x0][0x188], -R11 ;  /* 0x000062000e087a23 */ /* 0x008fc8000000080b */
[----:B0-----:R-:W-:Y:S02]  /*44f50*/  FMUL R10, R8, 1.4426950216293334961 ;  /* 0x3fb8aa3b080a7820 */ /* 0x001fe40000400000 */
[----:B------:R-:W-:Y:S02]  /*44f60*/  FFMA R8, R18, c[0x0][0x188], -R11 ;  /* 0x0000620012087a23 */ /* 0x000fe4000000080b */
[----:B------:R-:W0:Y:S01]  /*44f70*/  MUFU.EX2 R18, R10 ;  /* 0x0000000a00127308 */ /* 0x000e220000000800 */
[----:B------:R-:W-:Y:S01]  /*44f80*/  STL [R1+0x804], R11 ;  /* 0x0008040b01007387 */ /* 0x000fe20000100800 */
[----:B------:R-:W-:Y:S02]  /*44f90*/  FMNMX R14, R19, R13, !PT ;  /* 0x0000000d130e7209 */ /* 0x000fe40007800000 */
[----:B------:R-:W3:Y:S02]  /*44fa0*/  LDL.LU R19, [R1+0x19f0] ;  /* 0x0019f00001137983 */ /* 0x000ee40000300800 */
[----:B------:R-:W4:Y:S01]  /*44fb0*/  LDL R22, [R1+0xbdc] ;  /* 0x000bdc0001167983 */ /* 0x000f220000100800 */
[----:B-1----:R-:W2:Y:S04]  /*44fc0*/  LDL.LU R15, [R1+0xa8] ;  /* 0x0000a800010f7983 */ /* 0x002ea80000300800 */
[----:B0-----:R-:W-:Y:S01]  /*44fd0*/  STL [R1+0xaf0], R18 ;  /* 0x000af01201007387 */ /* 0x001fe20000100800 */
[----:B------:R-:W2:Y:S02]  /*44fe0*/  LDL.LU R21, [R1+0xac] ;  /* 0x0000ac0001157983 */ /* 0x000ea40000300800 */
[----:B------:R-:W2:Y:S02]  /*44ff0*/  LDL R20, [R1+0xbe0] ;  /* 0x000be00001147983 */ /* 0x000ea40000100800 */
[----:B------:R0:W-:Y:S02]  /*45000*/  STL [R1+0x19c8], R13 ;  /* 0x0019c80d01007387 */ /* 0x0001e40000100800 */
[----:B0-----:R-:W2:Y:S01]  /*45010*/  LDL.LU R13, [R1+0xa0] ;  /* 0x0000a000010d7983 */ /* 0x001ea20000300800 */
[----:B------:R-:W-:-:S02]  /*45020*/  FMUL R10, R8, 1.4426950216293334961 ;  /* 0x3fb8aa3b080a7820 */ /* 0x000fc40000400000 */
[----:B------:R-:W-:Y:S01]  /*45030*/  STL [R1+0x7fc], R14 ;  /* 0x0007fc0e01007387 */ /* 0x000fe20000100800 */
[----:B------:R-:W0:Y:S01]  /*45040*/  SHFL.BFLY PT, R5, R4, 0x1, 0x1f ;  /* 0x0c201f0004057f89 */ /* 0x000e2200000e0000 */
[----:B--2---:R-:W-:Y:S02]  /*45050*/  FFMA R8, R13, c[0x0][0x188], -R14 ;  /* 0x000062000d087a23 */ /* 0x004fe4000000080e */
[----:B------:R1:W2:Y:S02]  /*45060*/  MUFU.EX2 R13, R10 ;  /* 0x0000000a000d7308 */ /* 0x0002a40000000800 */
[----:B-1----:R-:W3:Y:S01]  /*45070*/  LDL.LU R10, [R1+0xa4] ;  /* 0x0000a400010a7983 */ /* 0x002ee20000300800 */
[----:B0-----:R-:W-:Y:S02]  /*45080*/  FADD R0, R4, R5 ;  /* 0x0000000504007221 */ /* 0x001fe40000000000 */
[----:B------:R-:W0:Y:S02]  /*45090*/  SHFL.BFLY PT, R5, R2, 0x2, 0x1f ;  /* 0x0c401f0002057f89 */ /* 0x000e2400000e0000 */
[----:B------:R-:W1:Y:S01]  /*450a0*/  SHFL.BFLY PT, R4, R6, 0x1, 0x1f ;  /* 0x0c201f0006047f89 */ /* 0x000e6200000e0000 */
[----:B------:R-:W2:Y:S01]  /*450b0*/  SHFL.BFLY PT, R9, R7, 0x2, 0x1f ;  /* 0x0c401f0007097f89 */ /* 0x000ea200000e0000 */
[----:B------:R-:W-:-:S06]  /*450c0*/  FMUL R8, R8, 1.4426950216293334961 ;  /* 0x3fb8aa3b08087820 */ /* 0x000fcc0000400000 */
[----:B------:R-:W1:Y:S01]  /*450d0*/  MUFU.EX2 R8, R8 ;  /* 0x0000000800087308 */ /* 0x000e620000000800 */
[----:B0-----:R-:W-:Y:S02]  /*450e0*/  FADD R2, R2, R5 ;  /* 0x0000000502027221 */ /* 0x001fe40000000000 */
[----:B-1----:R-:W-:Y:S01]  /*450f0*/  FADD R4, R6, R4 ;  /* 0x0000000406047221 */ /* 0x002fe20000000000 */
[----:B--2---:R-:W-:Y:S01]  /*45100*/  STL [R1+0xaec], R13 ;  /* 0x000aec0d01007387 */ /* 0x004fe20000100800 */
[----:B------:R-:W-:Y:S02]  /*45110*/  STL [R1+0x19cc], R14 ;  /* 0x0019cc0e01007387 */ /* 0x000fe40000100800 */
[----:B------:R-:W-:Y:S01]  /*45120*/  STL [R1+0xae4], R8 ;  /* 0x000ae40801007387 */ /* 0x000fe20000100800 */
[----:B------:R-:W-:Y:S01]  /*45130*/  @P0 STS [R23+0x40500], R3 ;  /* 0x0405000317000388 */ /* 0x000fe20000000800 */
[----:B------:R-:W-:Y:S02]  /*45140*/  @P0 STS [R23+0x40540], R0 ;  /* 0x0405400017000388 */ /* 0x000fe40000000800 */
[----:B------:R-:W-:-:S02]  /*45150*/  FADD R7, R7, R9 ;  /* 0x0000000907077221 */ /* 0x000fc40000000000 */
[----:B------:R0:W-:Y:S01]  /*45160*/  @P0 STS [R23+0x40580], R4 ;  /* 0x0405800417000388 */ /* 0x0001e20000000800 */
[----:B------:R-:W-:Y:S01]  /*45170*/  FMNMX R9, R17, R20, !PT ;  /* 0x0000001411097209 */ /* 0x000fe20007800000 */
[----:B0-----:R-:W-:Y:S02]  /*45180*/  FADD R4, R18, R13 ;  /* 0x0000000d12047221 */ /* 0x001fe40000000000 */
[----:B---3--:R-:W-:-:S04]  /*45190*/  FFMA R5, R10, c[0x0][0x188], -R14 ;  /* 0x000062000a057a23 */ /* 0x008fc8000000080e */
[----:B------:R-:W-:-:S04]  /*451a0*/  FMUL R5, R5, 1.4426950216293334961 ;  /* 0x3fb8aa3b05057820 */ /* 0x000fc80000400000 */
[----:B------:R0:W1:Y:S02]  /*451b0*/  MUFU.EX2 R10, R5 ;  /* 0x00000005000a7308 */ /* 0x0000640000000800 */
[----:B0-----:R-:W0:Y:S04]  /*451c0*/  SHFL.BFLY PT, R5, R7, 0x1, 0x1f ;  /* 0x0c201f0007057f89 */ /* 0x001e2800000e0000 */
[----:B-1----:R4:W-:Y:S01]  /*451d0*/  STL [R1+0x71c], R10 ;  /* 0x00071c0a01007387 */ /* 0x0029e20000100800 */
[----:B------:R-:W-:Y:S02]  /*451e0*/  FADD R3, R8, R10 ;  /* 0x0000000a08037221 */ /* 0x000fe40000000000 */
[----:B------:R-:W2:Y:S01]  /*451f0*/  LDL.LU R18, [R1+0x19ec] ;  /* 0x0019ec0001127983 */ /* 0x000ea20000300800 */
[----:B----4-:R-:W-:-:S02]  /*45200*/  FMNMX R10, R16, R22, !PT ;  /* 0x00000016100a7209 */ /* 0x010fc40007800000 */
[----:B------:R-:W3:Y:S01]  /*45210*/  LDL.LU R16, [R1+0x19e8] ;  /* 0x0019e80001107983 */ /* 0x000ee20000300800 */
[----:B------:R-:W4:Y:S02]  /*45220*/  LDL R8, [R1+0xbe8] ;  /* 0x000be80001087983 */ /* 0x000f240000100800 */
[----:B------:R-:W-:Y:S02]  /*45230*/  STL [R1+0x7b8], R10 ;  /* 0x0007b80a01007387 */ /* 0x000fe40000100800 */
[----:B------:R-:W2:Y:S02]  /*45240*/  LDL.LU R17, [R1+0x19e4] ;  /* 0x0019e40001117983 */ /* 0x000ea40000300800 */
[----:B0-----:R-:W-:Y:S02]  /*45250*/  FADD R5, R7, R5 ;  /* 0x0000000507057221 */ /* 0x001fe40000000000 */
[----:B------:R-:W4:Y:S04]  /*45260*/  LDL R7, [R1+0xbec] ;  /* 0x000bec0001077983 */ /* 0x000f280000100800 */
[----:B------:R-:W0:Y:S04]  /*45270*/  SHFL.BFLY PT, R6, R2, 0x1, 0x1f ;  /* 0x0c201f0002067f89 */ /* 0x000e2800000e0000 */
[----:B------:R-:W1:Y:S01]  /*45280*/  SHFL.BFLY PT, R0, R4, 0x2, 0x1f ;  /* 0x0c401f0004007f89 */ /* 0x000e6200000e0000 */
[----:B0-----:R-:W-:-:S05]  /*45290*/  FADD R2, R2, R6 ;  /* 0x0000000602027221 */ /* 0x001fca0000000000 */
[----:B------:R0:W-:Y:S01]  /*452a0*/  @P0 STS [R23+0x405c0], R2 ;  /* 0x0405c00217000388 */ /* 0x0001e20000000800 */
[----:B------:R1:W-:Y:S02]  /*452b0*/  @P0 STS [R23+0x40600], R5 ;  /* 0x0406000517000388 */ /* 0x0003e40000000800 */
[--C-:B0-----:R-:W-:Y:S02]  /*452c0*/  FFMA R2, R15, c[0x0][0x188], -R10.reuse ;  /* 0x000062000f027a23 */ /* 0x101fe4000000080a */
[----:B-1----:R-:W-:Y:S02]  /*452d0*/  FFMA R5, R21, c[0x0][0x188], -R10 ;  /* 0x0000620015057a23 */ /* 0x002fe4000000080a */
[----:B------:R-:W-:Y:S01]  /*452e0*/  FMUL R2, R2, 1.4426950216293334961 ;  /* 0x3fb8aa3b02027820 */ /* 0x000fe20000400000 */
[----:B------:R-:W0:Y:S01]  /*452f0*/  SHFL.BFLY PT, R6, R3, 0x2, 0x1f ;  /* 0x0c401f0003067f89 */ /* 0x000e2200000e0000 */
[----:B------:R-:W-:Y:S02]  /*45300*/  FADD R0, R4, R0 ;  /* 0x0000000004007221 */ /* 0x000fe40000000000 */
[----:B------:R1:W0:Y:S01]  /*45310*/  MUFU.EX2 R15, R2 ;  /* 0x00000002000f7308 */ /* 0x0002220000000800 */
[----:B------:R0:W-:Y:S01]  /*45320*/  STL [R1+0x784], R9 ;  /* 0x0007840901007387 */ /* 0x0001e20000100800 */
[----:B-1----:R-:W-:-:S06]  /*45330*/  FMUL R2, R5, 1.4426950216293334961 ;  /* 0x3fb8aa3b05027820 */ /* 0x002fcc0000400000 */
[----:B------:R-:W1:Y:S01]  /*45340*/  MUFU.EX2 R20, R2 ;  /* 0x0000000200147308 */ /* 0x000e620000000800 */
[----:B0-----:R-:W-:Y:S01]  /*45350*/  STL [R1+0xae8], R15 ;  /* 0x000ae80f01007387 */ /* 0x001fe20000100800 */
[----:B------:R-:W-:-:S03]  /*45360*/  FADD R3, R3, R6 ;  /* 0x0000000603037221 */ /* 0x000fc60000000000 */
[----:B-1----:R-:W-:Y:S01]  /*45370*/  STL [R1+0xae0], R20 ;  /* 0x000ae01401007387 */ /* 0x002fe20000100800 */
[--C-:B---3--:R-:W-:Y:S02]  /*45380*/  FFMA R4, R16, c[0x0][0x188], -R9.reuse ;  /* 0x0000620010047a23 */ /* 0x108fe40000000809 */
[----:B--2---:R-:W-:Y:S02]  /*45390*/  FFMA R5, R17, c[0x0][0x188], -R9 ;  /* 0x0000620011057a23 */ /* 0x004fe40000000809 */
[----:B------:R-:W-:Y:S02]  /*453a0*/  FMUL R4, R4, 1.4426950216293334961 ;  /* 0x3fb8aa3b04047820 */ /* 0x000fe40000400000 */
[----:B------:R-:W-:Y:S02]  /*453b0*/  FMUL R5, R5, 1.4426950216293334961 ;  /* 0x3fb8aa3b05057820 */ /* 0x000fe40000400000 */
[----:B------:R-:W0:Y:S08]  /*453c0*/  MUFU.EX2 R9, R4 ;  /* 0x0000000400097308 */ /* 0x000e300000000800 */
[----:B------:R1:W2:Y:S01]  /*453d0*/  MUFU.EX2 R14, R5 ;  /* 0x00000005000e7308 */ /* 0x0002a20000000800 */
[----:B----4-:R-:W-:-:S02]  /*453e0*/  FMNMX R13, R24, R8, !PT ;  /* 0x00000008180d7209 */ /* 0x010fc40007800000 */
[----:B------:R-:W3:Y:S01]  /*453f0*/  LDL.LU R24, [R1+0x19e0] ;  /* 0x0019e00001187983 */ /* 0x000ee20000300800 */
[----:B------:R-:W4:Y:S02]  /*45400*/  LDL R8, [R1+0xbf0] ;  /* 0x000bf00001087983 */ /* 0x000f240000100800 */
[----:B------:R0:W-:Y:S02]  /*45410*/  STL [R1+0x76c], R13 ;  /* 0x00076c0d01007387 */ /* 0x0001e40000100800 */
[--C-:B------:R-:W-:Y:S02]  /*45420*/  FFMA R6, R18, c[0x0][0x188], -R13.reuse ;  /* 0x0000620012067a23 */ /* 0x100fe4000000080d */
[----:B-1----:R-:W-:Y:S01]  /*45430*/  FFMA R5, R19, c[0x0][0x188], -R13 ;  /* 0x0000620013057a23 */ /* 0x002fe2000000080d */
[----:B0-----:R-:W-:Y:S01]  /*45440*/  STL [R1+0xadc], R9 ;  /* 0x000adc0901007387 */ /* 0x001fe20000100800 */
[----:B--2---:R-:W-:Y:S01]  /*45450*/  STL [R1+0xad8], R14 ;  /* 0x000ad80e01007387 */ /* 0x004fe20000100800 */
[----:B------:R-:W-:-:S02]  /*45460*/  FMNMX R13, R25, R7, !PT ;  /* 0x00000007190d7209 */ /* 0x000fc40007800000 */
[----:B------:R-:W2:Y:S04]  /*45470*/  LDL.LU R25, [R1+0x19dc] ;  /* 0x0019dc0001197983 */ /* 0x000ea80000300800 */
[----:B------:R-:W0:Y:S04]  /*45480*/  S2R R21, SR_TID.X ;  /* 0x0000000000157919 */ /* 0x000e280000002100 */
[----:B------:R-:W1:Y:S04]  /*45490*/  SHFL.BFLY PT, R2, R0, 0x1, 0x1f ;  /* 0x0c201f0000027f89 */ /* 0x000e6800000e0000 */
[----:B------:R-:W1:Y:S01]  /*454a0*/  SHFL.BFLY PT, R4, R3, 0x1, 0x1f ;  /* 0x0c201f0003047f89 */ /* 0x000e6200000e0000 */
[----:B------:R-:W-:-:S06]  /*454b0*/  FMUL R6, R6, 1.4426950216293334961 ;  /* 0x3fb8aa3b06067820 */ /* 0x000fcc0000400000 */
[----:B------:R-:W1:Y:S01]  /*454c0*/  MUFU.EX2 R6, R6 ;  /* 0x0000000600067308 */ /* 0x000e620000000800 */
[----:B0-----:R-:W-:Y:S01]  /*454d0*/  SHF.R.U32.HI R18, RZ, 0x3, R21 ;  /* 0x00000003ff127819 */ /* 0x001fe20000011615 */
[----:B------:R-:W-:Y:S02]  /*454e0*/  IMAD.SHL.U32 R21, R21, 0x2, RZ ;  /* 0x0000000215157824 */ /* 0x000fe400078e00ff */
[----:B-1----:R-:W-:Y:S01]  /*454f0*/  FADD R2, R0, R2 ;  /* 0x0000000200027221 */ /* 0x002fe20000000000 */
[----:B------:R-:W-:Y:S02]  /*45500*/  LOP3.LUT R18, R18, 0x4, RZ, 0xc0, !PT ;  /* 0x0000000412127812 */ /* 0x000fe400078ec0ff */
[----:B------:R-:W-:Y:S01]  /*45510*/  LOP3.LUT R21, R21, 0x38, RZ, 0xc0, !PT ;  /* 0x0000003815157812 */ /* 0x000fe200078ec0ff */
[----:B------:R-:W-:-:S03]  /*45520*/  FMUL R0, R5, 1.4426950216293334961 ;  /* 0x3fb8aa3b05007820 */ /* 0x000fc60000400000 */
[----:B------:R-:W-:Y:S01]  /*45530*/  IADD3 R18, R21, R18, RZ ;  /* 0x0000001215127210 */ /* 0x000fe20007ffe0ff */
[----:B------:R-:W0:Y:S04]  /*45540*/  MUFU.EX2 R7, R0 ;  /* 0x0000000000077308 */ /* 0x000e280000000800 */
[----:B------:R-:W-:Y:S01]  /*45550*/  @P0 STS [R18+0x40640], R2 ;  /* 0x0406400212000388 */ /* 0x000fe20000000800 */
[----:B------:R-:W-:-:S03]  /*45560*/  FADD R3, R3, R4 ;  /* 0x0000000403037221 */ /* 0x000fc60000000000 */
[----:B------:R-:W-:Y:S01]  /*45570*/  STL [R1+0xad4], R6 ;  /* 0x000ad40601007387 */ /* 0x000fe20000100800 */
[----:B------:R-:W-:Y:S03]  /*45580*/  STL [R1+0x764], R13 ;  /* 0x0007640d01007387 */ /* 0x000fe60000100800 */
[----:B0-----:R-:W-:Y:S04]  /*45590*/  STL [R1+0xad0], R7 ;  /* 0x000ad00701007387 */ /* 0x001fe80000100800 */
[----:B------:R0:W-:Y:S02]  /*455a0*/  @P0 STS [R18+0x40680], R3 ;  /* 0x0406800312000388 */ /* 0x0001e40000000800 */
[----:B0-----:R-:W-:-:S05]  /*455b0*/  FADD R3, R6, R7 ;  /* 0x0000000706037221 */ /* 0x001fca0000000000 */
[----:B------:R-:W0:Y:S02]  /*455c0*/  SHFL.BFLY PT, R7, R3, 0x2, 0x1f ;  /* 0x0c401f0003077f89 */ /* 0x000e2400000e0000 */
[----:B0-----:R-:W-:Y:S02]  /*455d0*/  FADD R3, R3, R7 ;  /* 0x0000000703037221 */ /* 0x001fe40000000000 */
[----:B---3--:R-:W-:Y:S01]  /*455e0*/  FFMA R5, R24, c[0x0][0x188], -R13 ;  /* 0x0000620018057a23 */ /* 0x008fe2000000080d */
[----:B----4-:R-:W-:-:S03]  /*455f0*/  FMNMX R29, R29, R8, !PT ;  /* 0x000000081d1d7209 */ /* 0x010fc60007800000 */
[----:B------:R-:W-:Y:S02]  /*45600*/  FMUL R0, R5, 1.4426950216293334961 ;  /* 0x3fb8aa3b05007820 */ /* 0x000fe40000400000 */
[----:B------:R-:W-:Y:S02]  /*45610*/  FFMA R8, R27, c[0x0][0x188], -R29 ;  /* 0x000062001b087a23 */ /* 0x000fe4000000081d */
[----:B------:R0:W1:Y:S01]  /*45620*/  MUFU.EX2 R5, R0 ;  /* 0x0000000000057308 */ /* 0x0000620000000800 */
[----:B--2---:R-:W-:Y:S02]  /*45630*/  FFMA R2, R25, c[0x0][0x188], -R13 ;  /* 0x0000620019027a23 */ /* 0x004fe4000000080d */
[----:B0-----:R-:W-:Y:S02]  /*45640*/  FFMA R0, R26, c[0x0][0x188], -R29 ;  /* 0x000062001a007a23 */ /* 0x001fe4000000081d */
[----:B------:R-:W-:Y:S02]  /*45650*/  FMUL R2, R2, 1.4426950216293334961 ;  /* 0x3fb8aa3b02027820 */ /* 0x000fe40000400000 */
[----:B------:R-:W-:-:S02]  /*45660*/  FMUL R0, R0, 1.4426950216293334961 ;  /* 0x3fb8aa3b00007820 */ /* 0x000fc40000400000 */
[----:B------:R-:W-:Y:S01]  /*45670*/  FMUL R8, R8, 1.4426950216293334961 ;  /* 0x3fb8aa3b08087820 */ /* 0x000fe20000400000 */
[----:B------:R0:W2:Y:S08]  /*45680*/  MUFU.EX2 R4, R2 ;  /* 0x0000000200047308 */ /* 0x0000b00000000800 */
[----:B------:R3:W4:Y:S01]  /*45690*/  MUFU.EX2 R13, R0 ;  /* 0x00000000000d7308 */ /* 0x0007220000000800 */
[----:B0-----:R-:W-:-:S07]  /*456a0*/  FADD R2, R9, R14 ;  /* 0x0000000e09027221 */ /* 0x001fce0000000000 */
[----:B------:R-:W0:Y:S01]  /*456b0*/  MUFU.EX2 R14, R8 ;  /* 0x00000008000e7308 */ /* 0x000e220000000800 */
[----:B---3--:R-:W-:Y:S01]  /*456c0*/  FADD R0, R15, R20 ;  /* 0x000000140f007221 */ /* 0x008fe20000000000 */
[----:B-1----:R-:W-:Y:S01]  /*456d0*/  STL [R1+0xacc], R5 ;  /* 0x000acc0501007387 */ /* 0x002fe20000100800 */
[----:B------:R-:W-:Y:S02]  /*456e0*/  STL [R1+0x760], R29 ;  /* 0x0007601d01007387 */ /* 0x000fe40000100800 */
[----:B--2---:R1:W-:Y:S01]  /*456f0*/  STL [R1+0xac8], R4 ;  /* 0x000ac80401007387 */ /* 0x0043e20000100800 */
[----:B------:R-:W-:Y:S04]  /*45700*/  STL [R1+0x1338], R29 ;  /* 0x0013381d01007387 */ /* 0x000fe80000100800 */
[----:B----4-:R-:W-:Y:S01]  /*45710*/  STL [R1+0xac0], R13 ;  /* 0x000ac00d01007387 */ /* 0x010fe20000100800 */
[----:B-1----:R-:W-:-:S03]  /*45720*/  FADD R4, R5, R4 ;  /* 0x0000000405047221 */ /* 0x002fc60000000000 */
[----:B------:R-:W1:Y:S04]  /*45730*/  SHFL.BFLY PT, R5, R0, 0x2, 0x1f ;  /* 0x0c401f0000057f89 */ /* 0x000e6800000e0000 */
[----:B0-----:R0:W-:Y:S01]  /*45740*/  STL [R1+0xabc], R14 ;  /* 0x000abc0e01007387 */ /* 0x0011e20000100800 */
[----:B------:R-:W2:Y:S02]  /*45750*/  LDL.LU R23, [R1+0x748] ;  /* 0x0007480001177983 */ /* 0x000ea40000300800 */
[----:B------:R-:W2:Y:S02]  /*45760*/  LDL R21, [R1+0xab8] ;  /* 0x000ab80001157983 */ /* 0x000ea40000100800 */
[----:B-1----:R-:W-:Y:S02]  /*45770*/  FADD R0, R0, R5 ;  /* 0x0000000500007221 */ /* 0x002fe40000000000 */
[----:B------:R-:W-:-:S02]  /*45780*/  FADD R5, R13, R14 ;  /* 0x0000000e0d057221 */ /* 0x000fc40000000000 */
[----:B0-----:R-:W3:Y:S01]  /*45790*/  LDL.LU R14, [R1+0x74c] ;  /* 0x00074c00010e7983 */ /* 0x001ee20000300800 */
[----:B------:R-:W3:Y:S02]  /*457a0*/  LDL R22, [R1+0xab4] ;  /* 0x000ab40001167983 */ /* 0x000ee40000100800 */
[----:B------:R-:W4:Y:S01]  /*457b0*/  LDL.LU R13, [R1+0xbf4] ;  /* 0x000bf400010d7983 */ /* 0x000f220000300800 */
[----:B------:R-:W0:Y:S04]  /*457c0*/  SHFL.BFLY PT, R6, R2, 0x2, 0x1f ;  /* 0x0c401f0002067f89 */ /* 0x000e2800000e0000 */
[----:B------:R-:W1:Y:S04]  /*457d0*/  SHFL.BFLY PT, R9, R4, 0x2, 0x1f ;  /* 0x0c401f0004097f89 */ /* 0x000e6800000e0000 */
[----:B------:R-:W1:Y:S04]  /*457e0*/  SHFL.BFLY PT, R8, R5, 0x2, 0x1f ;  /* 0x0c401f0005087f89 */ /* 0x000e6800000e0000 */
[----:B------:R-:W1:Y:S04]  /*457f0*/  SHFL.BFLY PT, R7, R0, 0x1, 0x1f ;  /* 0x0c201f0000077f89 */ /* 0x000e6800000e0000 */
[----:B------:R-:W1:Y:S01]  /*45800*/  S2R R17, SR_TID.X ;  /* 0x0000000000117919 */ /* 0x000e620000002100 */
[----:B------:R-:W3:Y:S02]  /*45810*/  LDL.LU R15, [R1+0x750] ;  /* 0x00075000010f7983 */ /* 0x000ee40000300800 */
[----:B------:R-:W3:Y:S02]  /*45820*/  LDL R20, [R1+0xab0] ;  /* 0x000ab00001147983 */ /* 0x000ee40000100800 */
[----:B0-----:R-:W-:-:S02]  /*45830*/  FADD R2, R2, R6 ;  /* 0x0000000602027221 */ /* 0x001fc40000000000 */
[----:B-1----:R-:W-:-:S03]  /*45840*/  FADD R6, R4, R9 ;  /* 0x0000000904067221 */ /* 0x002fc60000000000 */
[----:B------:R-:W0:Y:S01]  /*45850*/  SHFL.BFLY PT, R4, R2, 0x1, 0x1f ;  /* 0x0c201f0002047f89 */ /* 0x000e2200000e0000 */
[----:B------:R-:W-:Y:S02]  /*45860*/  FADD R5, R5, R8 ;  /* 0x0000000805057221 */ /* 0x000fe40000000000 */
[----:B------:R-:W-:Y:S02]  /*45870*/  FADD R0, R0, R7 ;  /* 0x0000000700007221 */ /* 0x000fe40000000000 */
[----:B------:R-:W1:Y:S04]  /*45880*/  SHFL.BFLY PT, R7, R6, 0x1, 0x1f ;  /* 0x0c201f0006077f89 */ /* 0x000e6800000e0000 */
[----:B------:R-:W1:Y:S01]  /*45890*/  SHFL.BFLY PT, R8, R5, 0x1, 0x1f ;  /* 0x0c201f0005087f89 */ /* 0x000e6200000e0000 */
[----:B0-----:R-:W-:-:S03]  /*458a0*/  FADD R2, R2, R4 ;  /* 0x0000000402027221 */ /* 0x001fc60000000000 */
[----:B------:R-:W0:Y:S01]  /*458b0*/  SHFL.BFLY PT, R4, R3, 0x1, 0x1f ;  /* 0x0c201f0003047f89 */ /* 0x000e2200000e0000 */
[----:B-1----:R-:W-:Y:S02]  /*458c0*/  FADD R7, R6, R7 ;  /* 0x0000000706077221 */ /* 0x002fe40000000000 */
[----:B------:R-:W-:Y:S01]  /*458d0*/  FADD R5, R5, R8 ;  /* 0x0000000805057221 */ /* 0x000fe20000000000 */
[----:B------:R-:W-:Y:S01]  /*458e0*/  @P0 STS [R18+0x406c0], R0 ;  /* 0x0406c00012000388 */ /* 0x000fe20000000800 */
[----:B------:R-:W-:Y:S02]  /*458f0*/  @P0 STS [R18+0x40700], R2 ;  /* 0x0407000212000388 */ /* 0x000fe40000000800 */
[----:B0-----:R-:W-:-:S05]  /*45900*/  FADD R3, R3, R4 ;  /* 0x0000000403037221 */ /* 0x001fca0000000000 */
[----:B------:R-:W-:Y:S01]  /*45910*/  @P0 STS [R18+0x40740], R3 ;  /* 0x0407400312000388 */ /* 0x000fe20000000800 */
[----:B------:R-:W-:Y:S02]  /*45920*/  @P0 STS [R18+0x40780], R7 ;  /* 0x0407800712000388 */ /* 0x000fe40000000800 */
[----:B------:R-:W-:Y:S02]  /*45930*/  @P0 STS [R18+0x407c0], R5 ;  /* 0x0407c00512000388 */ /* 0x000fe40000000800 */
[----:B------:R-:W-:Y:S01]  /*45940*/  BAR.SYNC.DEFER_BLOCKING 0x0 ;  /* 0x0000000000007b1d */ /* 0x000fe20000010000 */
[----:B------:R-:W-:-:S05]  /*45950*/  LOP3.LUT R16, R17, 0xff, RZ, 0xc0, !PT ;  /* 0x000000ff11107812 */ /* 0x000fca00078ec0ff */
[----:B------:R-:W0:Y:S04]  /*45960*/  LDS R0, [R16.X4+0x40000] ;  /* 0x0400000010007984 */ /* 0x000e280000004800 */
[----:B------:R-:W1:Y:S04]  /*45970*/  LDS R2, [R16.X4+0x40400] ;  /* 0x0404000010027984 */ /* 0x000e680000004800 */
[----:B0-----:R-:W0:Y:S04]  /*45980*/  SHFL.BFLY PT, R3, R0, 0x1, 0x1f ;  /* 0x0c201f0000037f89 */ /* 0x001e2800000e0000 */
[----:B-1----:R-:W1:Y:S01]  /*45990*/  SHFL.BFLY PT, R4, R2, 0x1, 0x1f ;  /* 0x0c201f0002047f89 */ /* 0x002e6200000e0000 */
[----:B------:R-:W-:Y:S01]  /*459a0*/  SHF.L.U32 R24, R17, 0x1, RZ ;  /* 0x0000000111187819 */ /* 0x000fe200000006ff */
[----:B0-----:R-:W-:-:S02]  /*459b0*/  FADD R3, R0, R3 ;  /* 0x0000000300037221 */ /* 0x001fc40000000000 */
[----:B-1----:R-:W-:-:S03]  /*459c0*/  FADD R2, R2, R4 ;  /* 0x0000000402027221 */ /* 0x002fc60000000000 */
[----:B------:R-:W-:Y:S02]  /*459d0*/  @!P1 STS [R16.X4+0x40000], R3 ;  /* 0x0400000310009388 */ /* 0x000fe40000004800 */
[----:B------:R-:W-:Y:S02]  /*459e0*/  @!P1 STS [R16.X4+0x40400], R2 ;  /* 0x0404000210009388 */ /* 0x000fe40000004800 */
[----:B------:R-:W-:Y:S01]  /*459f0*/  BAR.SYNC.DEFER_BLOCKING 0x0 ;  /* 0x0000000000007b1d */ /* 0x000fe20000010000 */
[----:B------:R-:W-:-:S05]  /*45a00*/  LOP3.LUT R24, R24, 0x38, RZ, 0xc0, !PT ;  /* 0x0000003818187812 */ /* 0x000fca00078ec0ff */
[----:B------:R-:W4:Y:S01]  /*45a10*/  LDS R2, [R24+0x40000] ;  /* 0x0400000018027984 */ /* 0x000f220000000800 */
[----:B--2---:R-:W-:-:S03]  /*45a20*/  FADD R0, -R21, R23 ;  /* 0x0000001715007221 */ /* 0x004fc60000000100 */
[----:B------:R-:W2:Y:S01]  /*45a30*/  LDL.LU R23, [R1+0x75c] ;  /* 0x00075c0001177983 */ /* 0x000ea20000300800 */
[----:B------:R-:W2:Y:S02]  /*45a40*/  LDL R21, [R1+0xaac] ;  /* 0x000aac0001157983 */ /* 0x000ea40000100800 */
[----:B------:R-:W-:Y:S02]  /*45a50*/  FMUL R0, R0, 1.4426950216293334961 ;  /* 0x3fb8aa3b00007820 */ /* 0x000fe40000400000 */
[----:B------:R-:W2:Y:S01]  /*45a60*/  LDL.LU R9, [R1+0x810] ;  /* 0x0008100001097983 */ /* 0x000ea20000300800 */
[----:B------:R-:W2:Y:S01]  /*45a70*/  LDL.LU R8, [R1+0x814] ;  /* 0x0008140001087983 */ /* 0x000ea20000300800 */
[----:B------:R0:W4:Y:S03]  /*45a80*/  MUFU.EX2 R4, R0 ;  /* 0x0000000000047308 */ /* 0x0001260000000800 */
[----:B0-----:R-:W0:Y:S01]  /*45a90*/  LDS R0, [R24+0x40040] ;  /* 0x0400400018007984 */ /* 0x001e220000000800 */
[----:B----4-:R-:W-:-:S05]  /*45aa0*/  FFMA R13, R4, R13, R2 ;  /* 0x0000000d040d7223 */ /* 0x010fca0000000002 */
[----:B------:R1:W-:Y:S01]  /*45ab0*/  STL [R1+0xbf4], R13 ;  /* 0x000bf40d01007387 */ /* 0x0003e20000100800 */
[----:B------:R-:W4:Y:S02]  /*45ac0*/  LDL.LU R2, [R1+0x850] ;  /* 0x0008500001027983 */ /* 0x000f240000300800 */
[----:B------:R-:W4:Y:S02]  /*45ad0*/  LDL.LU R27, [R1+0x854] ;  /* 0x00085400011b7983 */ /* 0x000f240000300800 */
[----:B------:R-:W4:Y:S02]  /*45ae0*/  LDL.LU R26, [R1+0x840] ;  /* 0x00084000011a7983 */ /* 0x000f240000300800 */
[----:B---3--:R-:W-:Y:S01]  /*45af0*/  FADD R3, -R22, R14 ;  /* 0x0000000e16037221 */ /* 0x008fe20000000100 */
        /* <DEDUP_REMOVED lines=9> */
[----:B------:R-:W-:-:S02]  /*45b90*/  FMUL R5, R3, 1.4426950216293334961 ;  /* 0x3fb8aa3b03057820 */ /* 0x000fc40000400000 */
[----:B------:R-:W-:Y:S02]  /*45ba0*/  FADD R3, -R20, R15 ;  /* 0x0000000f14037221 */ /* 0x000fe40000000100 */
[----:B------:R-:W3:Y:S01]  /*45bb0*/  LDL.LU R15, [R1+0x768] ;  /* 0x00076800010f7983 */ /* 0x000ee20000300800 */
[----:B------:R-:W3:Y:S02]  /*45bc0*/  LDL R20, [R1+0xaa8] ;  /* 0x000aa80001147983 */ /* 0x000ee40000100800 */
[----:B-1----:R-:W3:Y:S02]  /*45bd0*/  LDL.LU R13, [R1+0x7d0] ;  /* 0x0007d000010d7983 */ /* 0x002ee40000300800 */
[C---:B--2---:R-:W-:Y:S02]  /*45be0*/  FMUL R9, R4.reuse, R9 ;  /* 0x0000000904097220 */ /* 0x044fe40000400000 */
[----:B------:R-:W-:-:S03]  /*45bf0*/  FMUL R8, R4, R8 ;  /* 0x0000000804087220 */ /* 0x000fc60000400000 */
[----:B------:R1:W-:Y:S04]  /*45c00*/  STL [R1+0x50], R9 ;  /* 0x0000500901007387 */ /* 0x0003e80000100800 */
[----:B-1----:R-:W2:Y:S01]  /*45c10*/  LDL.LU R9, [R1+0x7d4] ;  /* 0x0007d40001097983 */ /* 0x002ea20000300800 */
[----:B------:R1:W-:Y:S03]  /*45c20*/  STL [R1+0x54], R8 ;  /* 0x0000540801007387 */ /* 0x0003e60000100800 */
[----:B-1----:R-:W0:Y:S01]  /*45c30*/  LDL.LU R8, [R1+0xbf8] ;  /* 0x000bf80001087983 */ /* 0x002e220000300800 */
[C---:B----4-:R-:W-:Y:S02]  /*45c40*/  FMUL R29, R4.reuse, R2 ;  /* 0x00000002041d7220 */ /* 0x050fe40000400000 */
[C---:B------:R-:W-:Y:S01]  /*45c50*/  FMUL R27, R4.reuse, R27 ;  /* 0x0000001b041b7220 */ /* 0x040fe20000400000 */
[----:B------:R-:W0:Y:S01]  /*45c60*/  MUFU.EX2 R5, R5 ;  /* 0x0000000500057308 */ /* 0x000e220000000800 */
[----:B------:R-:W-:Y:S01]  /*45c70*/  FMUL R3, R3, 1.4426950216293334961 ;  /* 0x3fb8aa3b03037820 */ /* 0x000fe20000400000 */
[----:B------:R-:W1:Y:S04]  /*45c80*/  LDS R2, [R24+0x40080] ;  /* 0x0400800018027984 */ /* 0x000e680000000800 */
[----:B------:R4:W-:Y:S01]  /*45c90*/  STL [R1+0x40], R29 ;  /* 0x0000401d01007387 */ /* 0x0009e20000100800 */
[----:B------:R3:W-:Y:S02]  /*45ca0*/  STL [R1+0x44], R27 ;  /* 0x0000441b01007387 */ /* 0x0007e40000100800 */
[----:B----4-:R-:W-:-:S02]  /*45cb0*/  FMUL R29, R4, R26 ;  /* 0x0000001a041d7220 */ /* 0x010fc40000400000 */
[C---:B---3--:R-:W-:Y:S02]  /*45cc0*/  FMUL R27, R4.reuse, R25 ;  /* 0x00000019041b7220 */ /* 0x048fe40000400000 */
[C---:B------:R-:W-:Y:S02]  /*45cd0*/  FMUL R26, R4.reuse, R22 ;  /* 0x00000016041a7220 */ /* 0x040fe40000400000 */
[C---:B------:R-:W-:Y:S02]  /*45ce0*/  FMUL R25, R4.reuse, R19 ;  /* 0x0000001304197220 */ /* 0x040fe40000400000 */
[C---:B------:R-:W-:Y:S01]  /*45cf0*/  FMUL R22, R4.reuse, R18 ;  /* 0x0000001204167220 */ /* 0x040fe20000400000 */
[----:B------:R-:W-:Y:S01]  /*45d00*/  STL [R1+0x30], R29 ;  /* 0x0000301d01007387 */ /* 0x000fe20000100800 */
[C---:B------:R-:W-:Y:S02]  /*45d10*/  FMUL R19, R4.reuse, R17 ;  /* 0x0000001104137220 */ /* 0x040fe40000400000 */
[----:B------:R-:W-:Y:S02]  /*45d20*/  STL [R1+0x34], R27 ;  /* 0x0000341b01007387 */ /* 0x000fe40000100800 */
[C---:B------:R-:W-:Y:S01]  /*45d30*/  FMUL R18, R4.reuse, R16 ;  /* 0x0000001004127220 */ /* 0x040fe20000400000 */
[----:B------:R3:W-:Y:S01]  /*45d40*/  STL [R1+0x20], R26 ;  /* 0x0000201a01007387 */ /* 0x0007e20000100800 */
[----:B------:R-:W-:-:S02]  /*45d50*/  FMUL R17, R4, R14 ;  /* 0x0000000e04117220 */ /* 0x000fc40000400000 */
[----:B------:R4:W-:Y:S02]  /*45d60*/  STL [R1+0x24], R25 ;  /* 0x0000241901007387 */ /* 0x0009e40000100800 */
[----:B------:R-:W-:Y:S02]  /*45d70*/  STL [R1], R22 ;  /* 0x0000001601007387 */ /* 0x000fe40000100800 */
[C---:B------:R-:W-:Y:S01]  /*45d80*/  FMUL R16, R4.reuse, R7 ;  /* 0x0000000704107220 */ /* 0x040fe20000400000 */
[----:B------:R-:W-:Y:S01]  /*45d90*/  STL [R1+0x4], R19 ;  /* 0x0000041301007387 */ /* 0x000fe20000100800 */
[----:B------:R-:W-:Y:S02]  /*45da0*/  STL [R1+0x680], R18 ;  /* 0x0006801201007387 */ /* 0x000fe40000100800 */
[----:B------:R-:W-:Y:S02]  /*45db0*/  STL [R1+0x684], R17 ;  /* 0x0006841101007387 */ /* 0x000fe40000100800 */
[----:B------:R-:W4:Y:S02]  /*45dc0*/  LDL.LU R7, [R1+0x818] ;  /* 0x0008180001077983 */ /* 0x000f240000300800 */
[C---:B------:R-:W-:Y:S01]  /*45dd0*/  FMUL R14, R4.reuse, R6 ;  /* 0x00000006040e7220 */ /* 0x040fe20000400000 */
[----:B------:R-:W-:Y:S01]  /*45de0*/  STL [R1+0x670], R16 ;  /* 0x0006701001007387 */ /* 0x000fe20000100800 */
[----:B------:R-:W4:Y:S02]  /*45df0*/  LDL.LU R6, [R1+0x81c] ;  /* 0x00081c0001067983 */ /* 0x000f240000300800 */
[C---:B------:R-:W-:Y:S01]  /*45e00*/  FMUL R13, R4.reuse, R13 ;  /* 0x0000000d040d7220 */ /* 0x040fe20000400000 */
[----:B------:R-:W-:Y:S04]  /*45e10*/  STL [R1+0x674], R14 ;  /* 0x0006740e01007387 */ /* 0x000fe80000100800 */
[----:B------:R-:W-:Y:S02]  /*45e20*/  STL [R1+0x120], R13 ;  /* 0x0001200d01007387 */ /* 0x000fe40000100800 */
[----:B--2---:R-:W-:-:S05]  /*45e30*/  FMUL R4, R4, R9 ;  /* 0x0000000904047220 */ /* 0x004fca0000400000 */
[----:B------:R2:W-:Y:S01]  /*45e40*/  STL [R1+0x124], R4 ;  /* 0x0001240401007387 */ /* 0x0005e20000100800 */
[----:B---3--:R-:W3:Y:S02]  /*45e50*/  LDL.LU R26, [R1+0x858] ;  /* 0x00085800011a7983 */ /* 0x008ee40000300800 */
[----:B----4-:R-:W4:Y:S02]  /*45e60*/  LDL.LU R25, [R1+0x85c] ;  /* 0x00085c0001197983 */ /* 0x010f240000300800 */
[----:B0-----:R-:W-:Y:S02]  /*45e70*/  FFMA R8, R5, R8, R0 ;  /* 0x0000000805087223 */ /* 0x001fe40000000000 */
[----:B--2---:R-:W-:-:S03]  /*45e80*/  FADD R4, -R21, R23 ;  /* 0x0000001715047221 */ /* 0x004fc60000000100 */
[----:B------:R0:W-:Y:S01]  /*45e90*/  STL [R1+0xbf8], R8 ;  /* 0x000bf80801007387 */ /* 0x0001e20000100800 */
[----:B------:R-:W2:Y:S02]  /*45ea0*/  LDL.LU R23, [R1+0x848] ;  /* 0x0008480001177983 */ /* 0x000ea40000300800 */
[----:B------:R-:W2:Y:S02]  /*45eb0*/  LDL.LU R22, [R1+0x84c] ;  /* 0x00084c0001167983 */ /* 0x000ea40000300800 */
[----:B------:R-:W2:Y:S01]  /*45ec0*/  LDL.LU R21, [R1+0x838] ;  /* 0x0008380001157983 */ /* 0x000ea20000300800 */
[----:B------:R-:W2:Y:S01]  /*45ed0*/  LDL.LU R19, [R1+0x83c] ;  /* 0x00083c0001137983 */ /* 0x000ea20000300800 */
[----:B------:R-:W2:Y:S02]  /*45ee0*/  LDL.LU R18, [R1+0x828] ;  /* 0x0008280001127983 */ /* 0x000ea40000300800 */
[----:B------:R-:W2:Y:S01]  /*45ef0*/  LDL.LU R17, [R1+0x82c] ;  /* 0x00082c0001117983 */ /* 0x000ea20000300800 */
[----:B------:R0:W1:Y:S01]  /*45f00*/  MUFU.EX2 R0, R3 ;  /* 0x0000000300007308 */ /* 0x0000620000000800 */
[----:B------:R-:W2:Y:S01]  /*45f10*/  LDL.LU R16, [R1+0x688] ;  /* 0x0006880001107983 */ /* 0x000ea20000300800 */
[----:B------:R-:W2:Y:S02]  /*45f20*/  LDL.LU R14, [R1+0x68c] ;  /* 0x00068c00010e7983 */ /* 0x000ea40000300800 */
[----:B------:R-:W2:Y:S02]  /*45f30*/  LDL.LU R13, [R1+0x678] ;  /* 0x00067800010d7983 */ /* 0x000ea40000300800 */
[----:B------:R-:W-:-:S02]  /*45f40*/  FMUL R7, R5, R7 ;  /* 0x0000000705077220 */ /* 0x000fc40000400000 */
[----:B0-----:R-:W-:-:S03]  /*45f50*/  FMUL R3, R5, R6 ;  /* 0x0000000605037220 */ /* 0x001fc60000400000 */
[----:B------:R0:W-:Y:S01]  /*45f60*/  STL [R1+0x58], R7 ;  /* 0x0000580701007387 */ /* 0x0001e20000100800 */
[----:B------:R-:W2:Y:S02]  /*45f70*/  LDL.LU R9, [R1+0x67c] ;  /* 0x00067c0001097983 */ /* 0x000ea40000300800 */
[----:B------:R-:W-:Y:S02]  /*45f80*/  STL [R1+0x5c], R3 ;  /* 0x00005c0301007387 */ /* 0x000fe40000100800 */
[----:B------:R-:W2:Y:S01]  /*45f90*/  LDL.LU R8, [R1+0x7d8] ;  /* 0x0007d80001087983 */ /* 0x000ea20000300800 */
[----:B------:R-:W1:Y:S04]  /*45fa0*/  LDS R3, [R24+0x400c0] ;  /* 0x0400c00018037984 */ /* 0x000e680000000800 */
[----:B0-----:R-:W2:Y:S01]  /*45fb0*/  LDL.LU R7, [R1+0x7dc] ;  /* 0x0007dc0001077983 */ /* 0x001ea20000300800 */
[----:B------:R-:W1:Y:S02]  /*45fc0*/  LDL.LU R6, [R1+0xbfc] ;  /* 0x000bfc0001067983 */ /* 0x000e640000300800 */
[----:B---3--:R-:W-:-:S02]  /*45fd0*/  FMUL R26, R5, R26 ;  /* 0x0000001a051a7220 */ /* 0x008fc40000400000 */
[----:B----4-:R-:W-:-:S03]  /*45fe0*/  FMUL R25, R5, R25 ;  /* 0x0000001905197220 */ /* 0x010fc60000400000 */
[----:B------:R-:W-:Y:S02]  /*45ff0*/  STL [R1+0x48], R26 ;  /* 0x0000481a01007387 */ /* 0x000fe40000100800 */
[----:B------:R-:W-:Y:S02]  /*46000*/  STL [R1+0x4c], R25 ;  /* 0x00004c1901007387 */ /* 0x000fe40000100800 */
[C---:B--2---:R-:W-:Y:S02]  /*46010*/  FMUL R23, R5.reuse, R23 ;  /* 0x0000001705177220 */ /* 0x044fe40000400000 */
[C---:B------:R-:W-:Y:S02]  /*46020*/  FMUL R22, R5.reuse, R22 ;  /* 0x0000001605167220 */ /* 0x040fe40000400000 */
[C---:B------:R-:W-:Y:S02]  /*46030*/  FMUL R21, R5.reuse, R21 ;  /* 0x0000001505157220 */ /* 0x040fe40000400000 */
[----:B------:R-:W-:-:S02]  /*46040*/  FMUL R19, R5, R19 ;  /* 0x0000001305137220 */ /* 0x000fc40000400000 */
[C---:B------:R-:W-:Y:S01]  /*46050*/  FMUL R18, R5.reuse, R18 ;  /* 0x0000001205127220 */ /* 0x040fe20000400000 */
[----:B------:R0:W-:Y:S01]  /*46060*/  STL [R1+0x38], R23 ;  /* 0x0000381701007387 */ /* 0x0001e20000100800 */
[C---:B------:R-:W-:Y:S02]  /*46070*/  FMUL R17, R5.reuse, R17 ;  /* 0x0000001105117220 */ /* 0x040fe40000400000 */
[----:B------:R-:W-:Y:S02]  /*46080*/  STL [R1+0x3c], R22 ;  /* 0x00003c1601007387 */ /* 0x000fe40000100800 */
[----:B------:R2:W-:Y:S02]  /*46090*/  STL [R1+0x28], R21 ;  /* 0x0000281501007387 */ /* 0x0005e40000100800 */
[C---:B------:R-:W-:Y:S01]  /*460a0*/  FMUL R16, R5.reuse, R16 ;  /* 0x0000001005107220 */ /* 0x040fe20000400000 */
[----:B------:R-:W-:Y:S01]  /*460b0*/  STL [R1+0x2c], R19 ;  /* 0x00002c1301007387 */ /* 0x000fe20000100800 */
[----:B------:R-:W-:Y:S02]  /*460c0*/  STL [R1+0x8], R18 ;  /* 0x0000081201007387 */ /* 0x000fe40000100800 */
[----:B------:R-:W-:-:S02]  /*460d0*/  FMUL R14, R5, R14 ;  /* 0x0000000e050e7220 */ /* 0x000fc40000400000 */
[----:B------:R-:W-:Y:S02]  /*460e0*/  STL [R1+0xc], R17 ;  /* 0x00000c1101007387 */ /* 0x000fe40000100800 */
[C---:B------:R-:W-:Y:S01]  /*460f0*/  FMUL R13, R5.reuse, R13 ;  /* 0x0000000d050d7220 */ /* 0x040fe20000400000 */
[----:B0-----:R-:W3:Y:S01]  /*46100*/  LDL.LU R23, [R1+0x770] ;  /* 0x0007700001177983 */ /* 0x001ee20000300800 */
[----:B------:R-:W-:Y:S02]  /*46110*/  STL [R1+0x688], R16 ;  /* 0x0006881001007387 */ /* 0x000fe40000100800 */
[----:B--2---:R-:W3:Y:S02]  /*46120*/  LDL R21, [R1+0xaa4] ;  /* 0x000aa40001157983 */ /* 0x004ee40000100800 */
[----:B------:R-:W-:Y:S01]  /*46130*/  STL [R1+0x68c], R14 ;  /* 0x00068c0e01007387 */ /* 0x000fe20000100800 */
[----:B------:R-:W-:Y:S01]  /*46140*/  STL [R1+0x678], R13 ;  /* 0x0006780d01007387 */ /* 0x000fe20000100800 */
[----:B------:R-:W-:-:S02]  /*46150*/  FMUL R9, R5, R9 ;  /* 0x0000000905097220 */ /* 0x000fc40000400000 */
[----:B------:R-:W-:-:S03]  /*46160*/  FMUL R8, R5, R8 ;  /* 0x0000000805087220 */ /* 0x000fc60000400000 */
[----:B------:R0:W-:Y:S01]  /*46170*/  STL [R1+0x67c], R9 ;  /* 0x00067c0901007387 */ /* 0x0001e20000100800 */
[----:B------:R-:W-:-:S03]  /*46180*/  FMUL R7, R5, R7 ;  /* 0x0000000705077220 */ /* 0x000fc60000400000 */
[----:B------:R2:W-:Y:S01]  /*46190*/  STL [R1+0x128], R8 ;  /* 0x0001280801007387 */ /* 0x0005e20000100800 */
[----:B-1----:R-:W-:-:S03]  /*461a0*/  FFMA R6, R0, R6, R2 ;  /* 0x0000000600067223 */ /* 0x002fc60000000002 */
[----:B------:R1:W-:Y:S04]  /*461b0*/  STL [R1+0x12c], R7 ;  /* 0x00012c0701007387 */ /* 0x0003e80000100800 */
[----:B0-----:R-:W4:Y:S04]  /*461c0*/  LDL.LU R9, [R1+0x870] ;  /* 0x0008700001097983 */ /* 0x001f280000300800 */
[----:B--2---:R-:W2:Y:S01]  /*461d0*/  LDL.LU R8, [R1+0x874] ;  /* 0x0008740001087983 */ /* 0x004ea20000300800 */
[----:B------:R0:W-:Y:S02]  /*461e0*/  STL [R1+0xbfc], R6 ;  /* 0x000bfc0601007387 */ /* 0x0001e40000100800 */
        /* <DEDUP_REMOVED lines=10> */
[----:B-1----:R-:W3:Y:S01]  /*46290*/  LDL.LU R7, [R1+0x880] ;  /* 0x0008800001077983 */ /* 0x002ee20000300800 */
[----:B0-----:R-:W3:Y:S02]  /*462a0*/  LDL.LU R6, [R1+0x884] ;  /* 0x0008840001067983 */ /* 0x001ee40000300800 */
[----:B------:R-:W-:-:S02]  /*462b0*/  FMUL R5, R4, 1.4426950216293334961 ;  /* 0x3fb8aa3b04057820 */ /* 0x000fc40000400000 */
[----:B------:R-:W-:Y:S02]  /*462c0*/  FADD R4, -R20, R15 ;  /* 0x0000000f14047221 */ /* 0x000fe40000000100 */
[----:B------:R-:W3:Y:S01]  /*462d0*/  LDL.LU R15, [R1+0x774] ;  /* 0x00077400010f7983 */ /* 0x000ee20000300800 */
[----:B------:R2:W0:Y:S01]  /*462e0*/  MUFU.EX2 R2, R5 ;  /* 0x0000000500027308 */ /* 0x0004220000000800 */
[----:B------:R-:W3:Y:S02]  /*462f0*/  LDL R20, [R1+0xaa0] ;  /* 0x000aa00001147983 */ /* 0x000ee40000100800 */
[----:B------:R-:W3:Y:S02]  /*46300*/  LDL.LU R13, [R1+0x860] ;  /* 0x00086000010d7983 */ /* 0x000ee40000300800 */
[C---:B----4-:R-:W-:Y:S02]  /*46310*/  FMUL R9, R0.reuse, R9 ;  /* 0x0000000900097220 */ /* 0x050fe40000400000 */
[----:B--2---:R-:W-:-:S03]  /*46320*/  FMUL R5, R0, R8 ;  /* 0x0000000800057220 */ /* 0x004fc60000400000 */
[----:B------:R1:W-:Y:S01]  /*46330*/  STL [R1+0x110], R9 ;  /* 0x0001100901007387 */ /* 0x0003e20000100800 */
[C---:B---3--:R-:W-:Y:S02]  /*46340*/  FMUL R29, R0.reuse, R29 ;  /* 0x0000001d001d7220 */ /* 0x048fe40000400000 */
[C---:B------:R-:W-:Y:S01]  /*46350*/  FMUL R27, R0.reuse, R27 ;  /* 0x0000001b001b7220 */ /* 0x040fe20000400000 */
[----:B-1----:R-:W2:Y:S01]  /*46360*/  LDL.LU R9, [R1+0x864] ;  /* 0x0008640001097983 */ /* 0x002ea20000300800 */
[----:B------:R-:W-:Y:S02]  /*46370*/  STL [R1+0x114], R5 ;  /* 0x0001140501007387 */ /* 0x000fe40000100800 */
[----:B------:R-:W0:Y:S02]  /*46380*/  LDL.LU R8, [R1+0xc00] ;  /* 0x000c000001087983 */ /* 0x000e240000300800 */
[----:B------:R1:W-:Y:S01]  /*46390*/  STL [R1+0x100], R29 ;  /* 0x0001001d01007387 */ /* 0x0003e20000100800 */
[----:B------:R3:W-:Y:S04]  /*463a0*/  STL [R1+0x104], R27 ;  /* 0x0001041b01007387 */ /* 0x0007e80000100800 */
[----:B------:R-:W4:Y:S01]  /*463b0*/  LDS R5, [R24+0x40100] ;  /* 0x0401000018057984 */ /* 0x000f220000000800 */
[----:B-1----:R-:W-:-:S02]  /*463c0*/  FMUL R29, R0, R26 ;  /* 0x0000001a001d7220 */ /* 0x002fc40000400000 */
        /* <DEDUP_REMOVED lines=8> */
[----:B------:R-:W-:Y:S01]  /*46450*/  STL [R1+0xe0], R26 ;  /* 0x0000e01a01007387 */ /* 0x000fe20000100800 */
[----:B------:R-:W-:-:S02]  /*46460*/  FMUL R17, R0, R14 ;  /* 0x0000000e00117220 */ /* 0x000fc40000400000 */
[----:B------:R1:W-:Y:S02]  /*46470*/  STL [R1+0xe4], R25 ;  /* 0x0000e41901007387 */ /* 0x0003e40000100800 */
[----:B------:R3:W-:Y:S02]  /*46480*/  STL [R1+0xd0], R22 ;  /* 0x0000d01601007387 */ /* 0x0007e40000100800 */
[C---:B------:R-:W-:Y:S01]  /*46490*/  FMUL R16, R0.reuse, R7 ;  /* 0x0000000700107220 */ /* 0x040fe20000400000 */
[----:B------:R0:W-:Y:S01]  /*464a0*/  STL [R1+0xd4], R19 ;  /* 0x0000d41301007387 */ /* 0x0001e20000100800 */
[----:B------:R0:W-:Y:S02]  /*464b0*/  STL [R1+0xc0], R18 ;  /* 0x0000c01201007387 */ /* 0x0001e40000100800 */
[----:B------:R0:W-:Y:S02]  /*464c0*/  STL [R1+0xc4], R17 ;  /* 0x0000c41101007387 */ /* 0x0001e40000100800 */
[----:B------:R-:W4:Y:S02]  /*464d0*/  LDL.LU R7, [R1+0x878] ;  /* 0x0008780001077983 */ /* 0x000f240000300800 */
[C---:B------:R-:W-:Y:S01]  /*464e0*/  FMUL R14, R0.reuse, R6 ;  /* 0x00000006000e7220 */ /* 0x040fe20000400000 */
[----:B------:R0:W-:Y:S01]  /*464f0*/  STL [R1+0xb0], R16 ;  /* 0x0000b01001007387 */ /* 0x0001e20000100800 */
[----:B------:R-:W4:Y:S02]  /*46500*/  LDL.LU R6, [R1+0x87c] ;  /* 0x00087c0001067983 */ /* 0x000f240000300800 */
[C---:B------:R-:W-:Y:S01]  /*46510*/  FMUL R13, R0.reuse, R13 ;  /* 0x0000000d000d7220 */ /* 0x040fe20000400000 */
[----:B------:R0:W-:Y:S04]  /*46520*/  STL [R1+0xb4], R14 ;  /* 0x0000b40e01007387 */ /* 0x0001e80000100800 */
[----:B------:R0:W-:Y:S02]  /*46530*/  STL [R1+0xa0], R13 ;  /* 0x0000a00d01007387 */ /* 0x0001e40000100800 */
[----:B--2---:R-:W-:-:S02]  /*46540*/  FMUL R9, R0, R9 ;  /* 0x0000000900097220 */ /* 0x004fc40000400000 */
[----:B0-----:R-:W-:Y:S02]  /*46550*/  FFMA R8, R2, R8, R3 ;  /* 0x0000000802087223 */ /* 0x001fe40000000003 */
[----:B------:R-:W-:Y:S01]  /*46560*/  FMUL R0, R4, 1.4426950216293334961 ;  /* 0x3fb8aa3b04007820 */ /* 0x000fe20000400000 */
[----:B------:R0:W-:Y:S01]  /*46570*/  STL [R1+0xa4], R9 ;  /* 0x0000a40901007387 */ /* 0x0001e20000100800 */
[----:B------:R-:W2:Y:S02]  /*46580*/  LDL.LU R4, [R1+0x8d8] ;  /* 0x0008d80001047983 */ /* 0x000ea40000300800 */
[----:B-1----:R-:W2:Y:S02]  /*46590*/  LDL.LU R25, [R1+0x8dc] ;  /* 0x0008dc0001197983 */ /* 0x002ea40000300800 */
[----:B------:R-:W-:Y:S01]  /*465a0*/  FADD R3, -R21, R23 ;  /* 0x0000001715037221 */ /* 0x000fe20000000100 */
[----:B------:R1:W-:Y:S01]  /*465b0*/  STL [R1+0xc00], R8 ;  /* 0x000c000801007387 */ /* 0x0003e20000100800 */
[----:B------:R-:W2:Y:S02]  /*465c0*/  LDL.LU R23, [R1+0x8c8] ;  /* 0x0008c80001177983 */ /* 0x000ea40000300800 */
[----:B---3--:R-:W3:Y:S02]  /*465d0*/  LDL.LU R22, [R1+0x8cc] ;  /* 0x0008cc0001167983 */ /* 0x008ee40000300800 */
[----:B------:R-:W3:Y:S01]  /*465e0*/  LDL.LU R21, [R1+0x8b8] ;  /* 0x0008b80001157983 */ /* 0x000ee20000300800 */
[----:B------:R-:W3:Y:S01]  /*465f0*/  LDL.LU R19, [R1+0x8bc] ;  /* 0x0008bc0001137983 */ /* 0x000ee20000300800 */
[----:B------:R-:W3:Y:S02]  /*46600*/  LDL.LU R18, [R1+0x8a8] ;  /* 0x0008a80001127983 */ /* 0x000ee40000300800 */
[----:B------:R-:W3:Y:S02]  /*46610*/  LDL.LU R17, [R1+0x8ac] ;  /* 0x0008ac0001117983 */ /* 0x000ee40000300800 */
[----:B------:R-:W3:Y:S01]  /*46620*/  LDL.LU R16, [R1+0x898] ;  /* 0x0008980001107983 */ /* 0x000ee20000300800 */
[----:B------:R-:W3:Y:S01]  /*46630*/  LDL.LU R14, [R1+0x89c] ;  /* 0x00089c00010e7983 */ /* 0x000ee20000300800 */
[----:B------:R-:W3:Y:S02]  /*46640*/  LDL.LU R13, [R1+0x888] ;  /* 0x00088800010d7983 */ /* 0x000ee40000300800 */
[----:B----4-:R-:W-:-:S02]  /*46650*/  FMUL R7, R2, R7 ;  /* 0x0000000702077220 */ /* 0x010fc40000400000 */
[----:B------:R-:W-:-:S03]  /*46660*/  FMUL R6, R2, R6 ;  /* 0x0000000602067220 */ /* 0x000fc60000400000 */
[----:B------:R4:W-:Y:S01]  /*46670*/  STL [R1+0x118], R7 ;  /* 0x0001180701007387 */ /* 0x0009e20000100800 */
[----:B0-----:R-:W3:Y:S02]  /*46680*/  LDL.LU R9, [R1+0x88c] ;  /* 0x00088c0001097983 */ /* 0x001ee40000300800 */
[----:B------:R0:W-:Y:S02]  /*46690*/  STL [R1+0x11c], R6 ;  /* 0x00011c0601007387 */ /* 0x0001e40000100800 */
[----:B-1----:R-:W3:Y:S01]  /*466a0*/  LDL.LU R8, [R1+0x868] ;  /* 0x0008680001087983 */ /* 0x002ee20000300800 */
[----:B----4-:R-:W4:Y:S01]  /*466b0*/  LDL.LU R7, [R1+0x86c] ;  /* 0x00086c0001077983 */ /* 0x010f220000300800 */
[----:B0-----:R-:W4:Y:S01]  /*466c0*/  LDL.LU R6, [R1+0xc04] ;  /* 0x000c040001067983 */ /* 0x001f220000300800 */
[----:B------:R-:W0:Y:S01]  /*466d0*/  MUFU.EX2 R0, R0 ;  /* 0x0000000000007308 */ /* 0x000e220000000800 */
[C---:B--2---:R-:W-:Y:S02]  /*466e0*/  FMUL R26, R2.reuse, R4 ;  /* 0x00000004021a7220 */ /* 0x044fe40000400000 */
[C---:B------:R-:W-:Y:S01]  /*466f0*/  FMUL R25, R2.reuse, R25 ;  /* 0x0000001902197220 */ /* 0x040fe20000400000 */
[----:B------:R-:W1:Y:S01]  /*46700*/  LDS R4, [R24+0x40140] ;  /* 0x0401400018047984 */ /* 0x000e620000000800 */
[----:B------:R-:W-:-:S02]  /*46710*/  FMUL R23, R2, R23 ;  /* 0x0000001702177220 */ /* 0x000fc40000400000 */
[C---:B---3--:R-:W-:Y:S02]  /*46720*/  FMUL R22, R2.reuse, R22 ;  /* 0x0000001602167220 */ /* 0x048fe40000400000 */
[C---:B------:R-:W-:Y:S01]  /*46730*/  FMUL R21, R2.reuse, R21 ;  /* 0x0000001502157220 */ /* 0x040fe20000400000 */
[----:B------:R-:W-:Y:S01]  /*46740*/  STL [R1+0x108], R26 ;  /* 0x0001081a01007387 */ /* 0x000fe20000100800 */
[C---:B------:R-:W-:Y:S02]  /*46750*/  FMUL R19, R2.reuse, R19 ;  /* 0x0000001302137220 */ /* 0x040fe40000400000 */
[----:B------:R-:W-:Y:S02]  /*46760*/  STL [R1+0x10c], R25 ;  /* 0x00010c1901007387 */ /* 0x000fe40000100800 */
[C---:B------:R-:W-:Y:S01]  /*46770*/  FMUL R18, R2.reuse, R18 ;  /* 0x0000001202127220 */ /* 0x040fe20000400000 */
[----:B------:R2:W-:Y:S01]  /*46780*/  STL [R1+0xf8], R23 ;  /* 0x0000f81701007387 */ /* 0x0005e20000100800 */
[----:B------:R-:W-:-:S02]  /*46790*/  FMUL R17, R2, R17 ;  /* 0x0000001102117220 */ /* 0x000fc40000400000 */
[----:B------:R-:W-:Y:S02]  /*467a0*/  STL [R1+0xfc], R22 ;  /* 0x0000fc1601007387 */ /* 0x000fe40000100800 */
[----:B------:R3:W-:Y:S02]  /*467b0*/  STL [R1+0xe8], R21 ;  /* 0x0000e81501007387 */ /* 0x0007e40000100800 */
[C---:B------:R-:W-:Y:S01]  /*467c0*/  FMUL R16, R2.reuse, R16 ;  /* 0x0000001002107220 */ /* 0x040fe20000400000 */
[----:B------:R-:W-:Y:S01]  /*467d0*/  STL [R1+0xec], R19 ;  /* 0x0000ec1301007387 */ /* 0x000fe20000100800 */
[----:B------:R-:W-:Y:S02]  /*467e0*/  STL [R1+0xd8], R18 ;  /* 0x0000d81201007387 */ /* 0x000fe40000100800 */
[C---:B------:R-:W-:Y:S02]  /*467f0*/  FMUL R14, R2.reuse, R14 ;  /* 0x0000000e020e7220 */ /* 0x040fe40000400000 */
[----:B------:R-:W-:Y:S02]  /*46800*/  STL [R1+0xdc], R17 ;  /* 0x0000dc1101007387 */ /* 0x000fe40000100800 */
[C---:B------:R-:W-:Y:S01]  /*46810*/  FMUL R13, R2.reuse, R13 ;  /* 0x0000000d020d7220 */ /* 0x040fe20000400000 */
[----:B--2---:R-:W2:Y:S01]  /*46820*/  LDL.LU R23, [R1+0x77c] ;  /* 0x00077c0001177983 */ /* 0x004ea20000300800 */
[----:B------:R-:W-:Y:S02]  /*46830*/  STL [R1+0xc8], R16 ;  /* 0x0000c81001007387 */ /* 0x000fe40000100800 */
[----:B---3--:R-:W2:Y:S02]  /*46840*/  LDL R21, [R1+0xa9c] ;  /* 0x000a9c0001157983 */ /* 0x008ea40000100800 */
[----:B------:R-:W-:Y:S01]  /*46850*/  STL [R1+0xcc], R14 ;  /* 0x0000cc0e01007387 */ /* 0x000fe20000100800 */
[----:B------:R-:W-:Y:S01]  /*46860*/  STL [R1+0xb8], R13 ;  /* 0x0000b80d01007387 */ /* 0x000fe20000100800 */
[----:B------:R-:W-:-:S02]  /*46870*/  FMUL R9, R2, R9 ;  /* 0x0000000902097220 */ /* 0x000fc40000400000 */
[----:B------:R-:W-:-:S03]  /*46880*/  FMUL R8, R2, R8 ;  /* 0x0000000802087220 */ /* 0x000fc60000400000 */
[----:B------:R3:W-:Y:S01]  /*46890*/  STL [R1+0xbc], R9 ;  /* 0x0000bc0901007387 */ /* 0x0007e20000100800 */
[----:B----4-:R-:W-:-:S03]  /*468a0*/  FMUL R7, R2, R7 ;  /* 0x0000000702077220 */ /* 0x010fc60000400000 */
[----:B------:R4:W-:Y:S01]  /*468b0*/  STL [R1+0xa8], R8 ;  /* 0x0000a80801007387 */ /* 0x0009e20000100800 */
[----:B0-----:R-:W-:-:S03]  /*468c0*/  FFMA R6, R0, R6, R5 ;  /* 0x0000000600067223 */ /* 0x001fc60000000005 */
[----:B------:R0:W-:Y:S04]  /*468d0*/  STL [R1+0xac], R7 ;  /* 0x0000ac0701007387 */ /* 0x0001e80000100800 */
[----:B---3--:R-:W3:Y:S04]  /*468e0*/  LDL.LU R9, [R1+0x8f0] ;  /* 0x0008f00001097983 */ /* 0x008ee80000300800 */
[----:B----4-:R-:W4:Y:S01]  /*468f0*/  LDL.LU R8, [R1+0x8f4] ;  /* 0x0008f40001087983 */ /* 0x010f220000300800 */
[----:B------:R0:W-:Y:S02]  /*46900*/  STL [R1+0xc04], R6 ;  /* 0x000c040601007387 */ /* 0x0001e40000100800 */
        /* <DEDUP_REMOVED lines=10> */
[----:B0-----:R-:W2:Y:S01]  /*469b0*/  LDL.LU R7, [R1+0x1a0] ;  /* 0x0001a00001077983 */ /* 0x001ea20000300800 */
[----:B------:R-:W2:Y:S02]  /*469c0*/  LDL.LU R6, [R1+0x1a4] ;  /* 0x0001a40001067983 */ /* 0x000ea40000300800 */
[----:B------:R-:W-:-:S02]  /*469d0*/  FMUL R2, R3, 1.4426950216293334961 ;  /* 0x3fb8aa3b03027820 */ /* 0x000fc40000400000 */
[----:B------:R-:W-:Y:S02]  /*469e0*/  FADD R3, -R20, R15 ;  /* 0x0000000f14037221 */ /* 0x000fe40000000100 */
[----:B------:R-:W2:Y:S01]  /*469f0*/  LDL.LU R15, [R1+0x780] ;  /* 0x00078000010f7983 */ /* 0x000ea20000300800 */
[----:B------:R-:W2:Y:S02]  /*46a00*/  LDL R20, [R1+0xa98] ;  /* 0x000a980001147983 */ /* 0x000ea40000100800 */
[----:B------:R-:W2:Y:S02]  /*46a10*/  LDL.LU R13, [R1+0x8e0] ;  /* 0x0008e000010d7983 */ /* 0x000ea40000300800 */
[C---:B---3--:R-:W-:Y:S02]  /*46a20*/  FMUL R9, R0.reuse, R9 ;  /* 0x0000000900097220 */ /* 0x048fe40000400000 */
[----:B----4-:R-:W-:-:S03]  /*46a30*/  FMUL R8, R0, R8 ;  /* 0x0000000800087220 */ /* 0x010fc60000400000 */
[----:B------:R0:W-:Y:S01]  /*46a40*/  STL [R1+0x90], R9 ;  /* 0x0000900901007387 */ /* 0x0001e20000100800 */
[C---:B--2---:R-:W-:Y:S02]  /*46a50*/  FMUL R29, R0.reuse, R5 ;  /* 0x00000005001d7220 */ /* 0x044fe40000400000 */
[C---:B------:R-:W-:Y:S01]  /*46a60*/  FMUL R27, R0.reuse, R27 ;  /* 0x0000001b001b7220 */ /* 0x040fe20000400000 */
[----:B------:R-:W1:Y:S01]  /*46a70*/  MUFU.EX2 R2, R2 ;  /* 0x0000000200027308 */ /* 0x000e620000000800 */
[----:B------:R-:W2:Y:S04]  /*46a80*/  LDS R5, [R24+0x40180] ;  /* 0x0401800018057984 */ /* 0x000ea80000000800 */
[----:B0-----:R-:W3:Y:S01]  /*46a90*/  LDL.LU R9, [R1+0x8e4] ;  /* 0x0008e40001097983 */ /* 0x001ee20000300800 */
[----:B------:R0:W-:Y:S03]  /*46aa0*/  STL [R1+0x94], R8 ;  /* 0x0000940801007387 */ /* 0x0001e60000100800 */
[----:B0-----:R-:W1:Y:S01]  /*46ab0*/  LDL.LU R8, [R1+0xc08] ;  /* 0x000c080001087983 */ /* 0x001e620000300800 */
[----:B------:R0:W-:Y:S02]  /*46ac0*/  STL [R1+0x80], R29 ;  /* 0x0000801d01007387 */ /* 0x0001e40000100800 */
[----:B------:R4:W-:Y:S02]  /*46ad0*/  STL [R1+0x84], R27 ;  /* 0x0000841b01007387 */ /* 0x0009e40000100800 */
[----:B0-----:R-:W-:-:S02]  /*46ae0*/  FMUL R29, R0, R26 ;  /* 0x0000001a001d7220 */ /* 0x001fc40000400000 */
[C---:B----4-:R-:W-:Y:S02]  /*46af0*/  FMUL R27, R0.reuse, R25 ;  /* 0x00000019001b7220 */ /* 0x050fe40000400000 */
        /* <DEDUP_REMOVED lines=15> */
[----:B------:R-:W2:Y:S02]  /*46bf0*/  LDL.LU R7, [R1+0x8f8] ;  /* 0x0008f80001077983 */ /* 0x000ea40000300800 */
[C---:B------:R-:W-:Y:S01]  /*46c00*/  FMUL R14, R0.reuse, R6 ;  /* 0x00000006000e7220 */ /* 0x040fe20000400000 */
[----:B------:R0:W-:Y:S01]  /*46c10*/  STL [R1+0x1a0], R16 ;  /* 0x0001a01001007387 */ /* 0x0001e20000100800 */
[----:B------:R-:W2:Y:S02]  /*46c20*/  LDL.LU R6, [R1+0x8fc] ;  /* 0x0008fc0001067983 */ /* 0x000ea40000300800 */
[C---:B------:R-:W-:Y:S01]  /*46c30*/  FMUL R13, R0.reuse, R13 ;  /* 0x0000000d000d7220 */ /* 0x040fe20000400000 */
[----:B------:R0:W-:Y:S04]  /*46c40*/  STL [R1+0x1a4], R14 ;  /* 0x0001a40e01007387 */ /* 0x0001e80000100800 */
[----:B------:R0:W-:Y:S02]  /*46c50*/  STL [R1+0x190], R13 ;  /* 0x0001900d01007387 */ /* 0x0001e40000100800 */
[----:B---3--:R-:W-:-:S02]  /*46c60*/  FMUL R9, R0, R9 ;  /* 0x0000000900097220 */ /* 0x008fc40000400000 */
[----:B------:R-:W-:Y:S02]  /*46c70*/  FMUL R0, R3, 1.4426950216293334961 ;  /* 0x3fb8aa3b03007820 */ /* 0x000fe40000400000 */
[----:B------:R-:W-:Y:S01]  /*46c80*/  FADD R3, -R21, R23 ;  /* 0x0000001715037221 */ /* 0x000fe20000000100 */
[----:B------:R2:W-:Y:S01]  /*46c90*/  STL [R1+0x194], R9 ;  /* 0x0001940901007387 */ /* 0x0005e20000100800 */
[----:B-1----:R-:W-:-:S03]  /*46ca0*/  FFMA R8, R2, R8, R4 ;  /* 0x0000000802087223 */ /* 0x002fc60000000004 */
[----:B------:R-:W3:Y:S01]  /*46cb0*/  LDL.LU R4, [R1+0x938] ;  /* 0x0009380001047983 */ /* 0x000ee20000300800 */
[----:B0-----:R-:W3:Y:S02]  /*46cc0*/  LDL.LU R25, [R1+0x93c] ;  /* 0x00093c0001197983 */ /* 0x001ee40000300800 */
[----:B------:R0:W-:Y:S02]  /*46cd0*/  STL [R1+0xc08], R8 ;  /* 0x000c080801007387 */ /* 0x0001e40000100800 */
[----:B------:R-:W3:Y:S01]  /*46ce0*/  LDL.LU R23, [R1+0x928] ;  /* 0x0009280001177983 */ /* 0x000ee20000300800 */
[----:B----4-:R-:W4:Y:S01]  /*46cf0*/  LDL.LU R22, [R1+0x92c] ;  /* 0x00092c0001167983 */ /* 0x010f220000300800 */
[----:B------:R-:W4:Y:S02]  /*46d00*/  LDL.LU R21, [R1+0x918] ;  /* 0x0009180001157983 */ /* 0x000f240000300800 */
[----:B------:R-:W4:Y:S02]  /*46d10*/  LDL.LU R19, [R1+0x91c] ;  /* 0x00091c0001137983 */ /* 0x000f240000300800 */
[----:B------:R-:W4:Y:S01]  /*46d20*/  LDL.LU R18, [R1+0x908] ;  /* 0x0009080001127983 */ /* 0x000f220000300800 */
[----:B------:R-:W4:Y:S01]  /*46d30*/  LDL.LU R17, [R1+0x90c] ;  /* 0x00090c0001117983 */ /* 0x000f220000300800 */
[----:B------:R-:W4:Y:S02]  /*46d40*/  LDL.LU R16, [R1+0x1b8] ;  /* 0x0001b80001107983 */ /* 0x000f240000300800 */
[----:B------:R-:W4:Y:S02]  /*46d50*/  LDL.LU R14, [R1+0x1bc] ;  /* 0x0001bc00010e7983 */ /* 0x000f240000300800 */
[----:B------:R-:W4:Y:S02]  /*46d60*/  LDL.LU R13, [R1+0x1a8] ;  /* 0x0001a800010d7983 */ /* 0x000f240000300800 */
[----:B--2---:R-:W-:-:S02]  /*46d70*/  FMUL R7, R2, R7 ;  /* 0x0000000702077220 */ /* 0x004fc40000400000 */
[----:B------:R-:W-:-:S03]  /*46d80*/  FMUL R6, R2, R6 ;  /* 0x0000000602067220 */ /* 0x000fc60000400000 */
[----:B------:R1:W-:Y:S01]  /*46d90*/  STL [R1+0x98], R7 ;  /* 0x0000980701007387 */ /* 0x0003e20000100800 */
[----:B------:R-:W2:Y:S02]  /*46da0*/  LDL.LU R9, [R1+0x1ac] ;  /* 0x0001ac0001097983 */ /* 0x000ea40000300800 */
[----:B------:R1:W-:Y:S02]  /*46db0*/  STL [R1+0x9c], R6 ;  /* 0x00009c0601007387 */ /* 0x0003e40000100800 */
[----:B0-----:R-:W2:Y:S01]  /*46dc0*/  LDL.LU R8, [R1+0x8e8] ;  /* 0x0008e80001087983 */ /* 0x001ea20000300800 */
[----:B-1----:R-:W2:Y:S01]  /*46dd0*/  LDL.LU R7, [R1+0x8ec] ;  /* 0x0008ec0001077983 */ /* 0x002ea20000300800 */
[----:B------:R-:W2:Y:S01]  /*46de0*/  LDL.LU R6, [R1+0xc0c] ;  /* 0x000c0c0001067983 */ /* 0x000ea20000300800 */
[----:B------:R-:W0:Y:S01]  /*46df0*/  MUFU.EX2 R0, R0 ;  /* 0x0000000000007308 */ /* 0x000e220000000800 */
[C---:B---3--:R-:W-:Y:S02]  /*46e00*/  FMUL R26, R2.reuse, R4 ;  /* 0x00000004021a7220 */ /* 0x048fe40000400000 */
[C---:B------:R-:W-:Y:S01]  /*46e10*/  FMUL R25, R2.reuse, R25 ;  /* 0x0000001902197220 */ /* 0x040fe20000400000 */
[----:B------:R-:W1:Y:S01]  /*46e20*/  LDS R4, [R24+0x401c0] ;  /* 0x0401c00018047984 */ /* 0x000e620000000800 */
[----:B------:R-:W-:-:S02]  /*46e30*/  FMUL R23, R2, R23 ;  /* 0x0000001702177220 */ /* 0x000fc40000400000 */
[C---:B----4-:R-:W-:Y:S02]  /*46e40*/  FMUL R22, R2.reuse, R22 ;  /* 0x0000001602167220 */ /* 0x050fe40000400000 */
        /* <DEDUP_REMOVED lines=15> */
[----:B---3--:R-:W3:Y:S01]  /*46f40*/  LDL.LU R23, [R1+0x788] ;  /* 0x0007880001177983 */ /* 0x008ee20000300800 */
[----:B------:R-:W-:Y:S02]  /*46f50*/  STL [R1+0x1b8], R16 ;  /* 0x0001b81001007387 */ /* 0x000fe40000100800 */
[----:B----4-:R-:W3:Y:S02]  /*46f60*/  LDL R21, [R1+0xa94] ;  /* 0x000a940001157983 */ /* 0x010ee40000100800 */
[----:B------:R-:W-:Y:S01]  /*46f70*/  STL [R1+0x1bc], R14 ;  /* 0x0001bc0e01007387 */ /* 0x000fe20000100800 */
[----:B------:R-:W-:Y:S01]  /*46f80*/  STL [R1+0x1a8], R13 ;  /* 0x0001a80d01007387 */ /* 0x000fe20000100800 */
[----:B--2---:R-:W-:-:S02]  /*46f90*/  FMUL R9, R2, R9 ;  /* 0x0000000902097220 */ /* 0x004fc40000400000 */
[----:B------:R-:W-:-:S03]  /*46fa0*/  FMUL R8, R2, R8 ;  /* 0x0000000802087220 */ /* 0x000fc60000400000 */
[----:B------:R2:W-:Y:S01]  /*46fb0*/  STL [R1+0x1ac], R9 ;  /* 0x0001ac0901007387 */ /* 0x0005e20000100800 */
[----:B------:R-:W-:-:S03]  /*46fc0*/  FMUL R7, R2, R7 ;  /* 0x0000000702077220 */ /* 0x000fc60000400000 */
[----:B------:R4:W-:Y:S01]  /*46fd0*/  STL [R1+0x198], R8 ;  /* 0x0001980801007387 */ /* 0x0009e20000100800 */
[----:B0-----:R-:W-:-:S03]  /*46fe0*/  FFMA R6, R0, R6, R5 ;  /* 0x0000000600067223 */ /* 0x001fc60000000005 */
[----:B------:R0:W-:Y:S04]  /*46ff0*/  STL [R1+0x19c], R7 ;  /* 0x00019c0701007387 */ /* 0x0001e80000100800 */
[----:B--2---:R-:W2:Y:S04]  /*47000*/  LDL.LU R9, [R1+0x940] ;  /* 0x0009400001097983 */ /* 0x004ea80000300800 */
[----:B----4-:R-:W4:Y:S01]  /*47010*/  LDL.LU R8, [R1+0x944] ;  /* 0x0009440001087983 */ /* 0x010f220000300800 */
        /* <DEDUP_REMOVED lines=11> */
[----:B0-----:R-:W3:Y:S01]  /*470d0*/  LDL.LU R7, [R1+0x2b0] ;  /* 0x0002b00001077983 */ /* 0x001ee20000300800 */
[----:B------:R-:W3:Y:S02]  /*470e0*/  LDL.LU R6, [R1+0x2b4] ;  /* 0x0002b40001067983 */ /* 0x000ee40000300800 */
[----:B------:R-:W-:-:S02]  /*470f0*/  FMUL R2, R3, 1.4426950216293334961 ;  /* 0x3fb8aa3b03027820 */ /* 0x000fc40000400000 */
[----:B------:R-:W-:Y:S02]  /*47100*/  FADD R3, -R20, R15 ;  /* 0x0000000f14037221 */ /* 0x000fe40000000100 */
[----:B------:R-:W3:Y:S01]  /*47110*/  LDL.LU R15, [R1+0x78c] ;  /* 0x00078c00010f7983 */ /* 0x000ee20000300800 */
[----:B------:R-:W3:Y:S02]  /*47120*/  LDL R20, [R1+0x80c] ;  /* 0x00080c0001147983 */ /* 0x000ee40000100800 */
[----:B------:R-:W3:Y:S02]  /*47130*/  LDL.LU R13, [R1+0x2a0] ;  /* 0x0002a000010d7983 */ /* 0x000ee40000300800 */
[C---:B--2---:R-:W-:Y:S02]  /*47140*/  FMUL R9, R0.reuse, R9 ;  /* 0x0000000900097220 */ /* 0x044fe40000400000 */
[----:B----4-:R-:W-:-:S03]  /*47150*/  FMUL R8, R0, R8 ;  /* 0x0000000800087220 */ /* 0x010fc60000400000 */
[----:B------:R0:W-:Y:S01]  /*47160*/  STL [R1+0x180], R9 ;  /* 0x0001800901007387 */ /* 0x0001e20000100800 */
[C---:B---3--:R-:W-:Y:S02]  /*47170*/  FMUL R29, R0.reuse, R5 ;  /* 0x00000005001d7220 */ /* 0x048fe40000400000 */
        /* <DEDUP_REMOVED lines=427> */
[----:B------:R-:W-:Y:S01]  /*48c30*/  STL [R1+0x31c], R9 ;  /* 0x00031c0901007387 */ /* 0x000fe20000100800 */
[----:B------:R-:W-:-:S03]  /*48c40*/  FMUL R7, R2, R7 ;  /* 0x0000000702077220 */ /* 0x000fc60000400000 */
[----:B------:R2:W-:Y:S01]  /*48c50*/  STL [R1+0x308], R8 ;  /* 0x0003080801007387 */ /* 0x0005e20000100800 */
[----:B0-----:R-:W-:-:S03]  /*48c60*/  FFMA R6, R0, R6, R5 ;  /* 0x0000000600067223 */ /* 0x001fc60000000005 */
[----:B------:R0:W-:Y:S01]  /*48c70*/  STL [R1+0x30c], R7 ;  /* 0x00030c0701007387 */ /* 0x0001e20000100800 */
[----:B------:R-:W4:Y:S02]  /*48c80*/  LDL.LU R22, [R1+0x2f0] ;  /* 0x0002f00001167983 */ /* 0x000f240000300800 */
[----:B------:R-:W-:Y:S02]  /*48c90*/  FMUL R2, R3, 1.4426950216293334961 ;  /* 0x3fb8aa3b03027820 */ /* 0x000fe40000400000 */
[----:B------:R-:W-:Y:S01]  /*48ca0*/  FADD R3, -R20, R15 ;  /* 0x0000000f14037221 */ /* 0x000fe20000000100 */
        /* <DEDUP_REMOVED lines=14> */
[----:B0-----:R-:W3:Y:S02]  /*48d90*/  LDL.LU R7, [R1+0x410] ;  /* 0x0004100001077983 */ /* 0x001ee40000300800 */
[----:B------:R-:W3:Y:S01]  /*48da0*/  LDL.LU R6, [R1+0x414] ;  /* 0x0004140001067983 */ /* 0x000ee20000300800 */
[----:B------:R-:W3:Y:S01]  /*48db0*/  LDL.LU R13, [R1+0x7b4] ;  /* 0x0007b400010d7983 */ /* 0x000ee20000300800 */
[----:B------:R-:W3:Y:S02]  /*48dc0*/  LDL R20, [R1+0x758] ;  /* 0x0007580001147983 */ /* 0x000ee40000100800 */
[----:B----4-:R-:W-:-:S02]  /*48dd0*/  FMUL R22, R0, R22 ;  /* 0x0000001600167220 */ /* 0x010fc40000400000 */
[----:B--2---:R-:W-:-:S03]  /*48de0*/  FMUL R8, R0, R8 ;  /* 0x0000000800087220 */ /* 0x004fc60000400000 */
[----:B------:R0:W-:Y:S01]  /*48df0*/  STL [R1+0x2f0], R22 ;  /* 0x0002f01601007387 */ /* 0x0001e20000100800 */
[C---:B---3--:R-:W-:Y:S02]  /*48e00*/  FMUL R5, R0.reuse, R5 ;  /* 0x0000000500057220 */ /* 0x048fe40000400000 */
[C---:B------:R-:W-:Y:S02]  /*48e10*/  FMUL R15, R0.reuse, R15 ;  /* 0x0000000f000f7220 */ /* 0x040fe40000400000 */
[C---:B------:R-:W-:Y:S01]  /*48e20*/  FMUL R29, R0.reuse, R29 ;  /* 0x0000001d001d7220 */ /* 0x040fe20000400000 */
[----:B0-----:R-:W2:Y:S01]  /*48e30*/  LDL.LU R22, [R1+0x19d8] ;  /* 0x0019d80001167983 */ /* 0x001ea20000300800 */
[----:B------:R0:W-:Y:S03]  /*48e40*/  STL [R1+0x2f4], R8 ;  /* 0x0002f40801007387 */ /* 0x0001e60000100800 */
[----:B0-----:R-:W1:Y:S01]  /*48e50*/  LDL.LU R8, [R1+0xc30] ;  /* 0x000c300001087983 */ /* 0x001e620000300800 */
[----:B------:R-:W-:Y:S02]  /*48e60*/  STL [R1+0x2e0], R5 ;  /* 0x0002e00501007387 */ /* 0x000fe40000100800 */
[----:B------:R0:W-:Y:S01]  /*48e70*/  STL [R1+0x2e4], R15 ;  /* 0x0002e40f01007387 */ /* 0x0001e20000100800 */
[----:B------:R-:W1:Y:S01]  /*48e80*/  MUFU.EX2 R2, R2 ;  /* 0x0000000200027308 */ /* 0x000e620000000800 */
[----:B------:R-:W3:Y:S04]  /*48e90*/  LDS R5, [R24+0x40400] ;  /* 0x0404000018057984 */ /* 0x000ee80000000800 */
[----:B0-----:R-:W4:Y:S01]  /*48ea0*/  LDL.LU R15, [R1+0x19d4] ;  /* 0x0019d400010f7983 */ /* 0x001f220000300800 */
[----:B------:R0:W-:Y:S02]  /*48eb0*/  STL [R1+0x2d0], R29 ;  /* 0x0002d01d01007387 */ /* 0x0001e40000100800 */
[----:B0-----:R-:W-:-:S02]  /*48ec0*/  FMUL R29, R0, R27 ;  /* 0x0000001b001d7220 */ /* 0x001fc40000400000 */
[C---:B------:R-:W-:Y:S02]  /*48ed0*/  FMUL R27, R0.reuse, R26 ;  /* 0x0000001a001b7220 */ /* 0x040fe40000400000 */
        /* <DEDUP_REMOVED lines=9> */
[----:B------:R-:W-:Y:S02]  /*48f70*/  STL [R1+0x3b0], R25 ;  /* 0x0003b01901007387 */ /* 0x000fe40000100800 */
[C---:B------:R-:W-:Y:S01]  /*48f80*/  FMUL R14, R0.reuse, R9 ;  /* 0x00000009000e7220 */ /* 0x040fe20000400000 */
[----:B------:R-:W-:Y:S01]  /*48f90*/  STL [R1+0x3b4], R19 ;  /* 0x0003b41301007387 */ /* 0x000fe20000100800 */
[----:B------:R-:W-:Y:S02]  /*48fa0*/  STL [R1+0x430], R18 ;  /* 0x0004301201007387 */ /* 0x000fe40000100800 */
[----:B------:R-:W-:Y:S02]  /*48fb0*/  STL [R1+0x434], R17 ;  /* 0x0004341101007387 */ /* 0x000fe40000100800 */
[----:B------:R-:W-:Y:S02]  /*48fc0*/  STL [R1+0x420], R16 ;  /* 0x0004201001007387 */ /* 0x000fe40000100800 */
[C---:B------:R-:W-:Y:S01]  /*48fd0*/  FMUL R9, R0.reuse, R7 ;  /* 0x0000000700097220 */ /* 0x040fe20000400000 */
[----:B------:R-:W-:Y:S01]  /*48fe0*/  STL [R1+0x424], R14 ;  /* 0x0004240e01007387 */ /* 0x000fe20000100800 */
[----:B------:R-:W2:Y:S02]  /*48ff0*/  LDL.LU R7, [R1+0x2f8] ;  /* 0x0002f80001077983 */ /* 0x000ea40000300800 */
[----:B------:R-:W-:Y:S01]  /*49000*/  FMUL R0, R0, R6 ;  /* 0x0000000600007220 */ /* 0x000fe20000400000 */
[----:B------:R-:W-:Y:S01]  /*49010*/  STL [R1+0x410], R9 ;  /* 0x0004100901007387 */ /* 0x000fe20000100800 */
[----:B------:R-:W3:Y:S03]  /*49020*/  LDL.LU R6, [R1+0x2fc] ;  /* 0x0002fc0001067983 */ /* 0x000ee60000300800 */
[----:B------:R0:W-:Y:S02]  /*49030*/  STL [R1+0x414], R0 ;  /* 0x0004140001007387 */ /* 0x0001e40000100800 */
[----:B0-----:R-:W-:-:S02]  /*49040*/  FMUL R0, R3, 1.4426950216293334961 ;  /* 0x3fb8aa3b03007820 */ /* 0x001fc40000400000 */
[----:B------:R-:W-:Y:S02]  /*49050*/  FADD R3, -R21, R23 ;  /* 0x0000001715037221 */ /* 0x000fe40000000100 */
[C---:B-1----:R-:W-:Y:S02]  /*49060*/  FFMA R8, R2.reuse, R8, R4 ;  /* 0x0000000802087223 */ /* 0x042fe40000000004 */
[----:B------:R-:W4:Y:S01]  /*49070*/  LDL.LU R4, [R1+0x2e8] ;  /* 0x0002e80001047983 */ /* 0x000f220000300800 */
[----:B------:R-:W4:Y:S02]  /*49080*/  LDL.LU R27, [R1+0x2ec] ;  /* 0x0002ec00011b7983 */ /* 0x000f240000300800 */
[----:B------:R0:W-:Y:S02]  /*49090*/  STL [R1+0xc30], R8 ;  /* 0x000c300801007387 */ /* 0x0001e40000100800 */
[----:B------:R-:W4:Y:S01]  /*490a0*/  LDL.LU R26, [R1+0x2d8] ;  /* 0x0002d800011a7983 */ /* 0x000f220000300800 */
[----:B------:R-:W4:Y:S01]  /*490b0*/  LDL.LU R25, [R1+0x2dc] ;  /* 0x0002dc0001197983 */ /* 0x000f220000300800 */
[----:B------:R-:W4:Y:S02]  /*490c0*/  LDL.LU R23, [R1+0x2c8] ;  /* 0x0002c80001177983 */ /* 0x000f240000300800 */
[----:B------:R-:W4:Y:S02]  /*490d0*/  LDL.LU R21, [R1+0x2cc] ;  /* 0x0002cc0001157983 */ /* 0x000f240000300800 */
[----:B------:R-:W4:Y:S01]  /*490e0*/  LDL.LU R19, [R1+0x3b8] ;  /* 0x0003b80001137983 */ /* 0x000f220000300800 */
[----:B------:R-:W4:Y:S01]  /*490f0*/  LDL.LU R18, [R1+0x3bc] ;  /* 0x0003bc0001127983 */ /* 0x000f220000300800 */
[----:B------:R-:W4:Y:S02]  /*49100*/  LDL.LU R17, [R1+0x438] ;  /* 0x0004380001117983 */ /* 0x000f240000300800 */
[----:B------:R-:W4:Y:S02]  /*49110*/  LDL.LU R16, [R1+0x43c] ;  /* 0x00043c0001107983 */ /* 0x000f240000300800 */
[----:B------:R-:W4:Y:S01]  /*49120*/  LDL.LU R14, [R1+0x428] ;  /* 0x00042800010e7983 */ /* 0x000f220000300800 */
[----:B------:R-:W4:Y:S01]  /*49130*/  LDL.LU R9, [R1+0x42c] ;  /* 0x00042c0001097983 */ /* 0x000f220000300800 */
[----:B0-----:R-:W4:Y:S02]  /*49140*/  LDL.LU R8, [R1+0x418] ;  /* 0x0004180001087983 */ /* 0x001f240000300800 */
[----:B--2---:R-:W-:-:S05]  /*49150*/  FMUL R7, R2, R7 ;  /* 0x0000000702077220 */ /* 0x004fca0000400000 */
[----:B------:R0:W-:Y:S01]  /*49160*/  STL [R1+0x2f8], R7 ;  /* 0x0002f80701007387 */ /* 0x0001e20000100800 */
[----:B---3--:R-:W-:-:S03]  /*49170*/  FMUL R6, R2, R6 ;  /* 0x0000000602067220 */ /* 0x008fc60000400000 */
[----:B0-----:R-:W2:Y:S02]  /*49180*/  LDL.LU R7, [R1+0x41c] ;  /* 0x00041c0001077983 */ /* 0x001ea40000300800 */
[----:B------:R0:W-:Y:S02]  /*49190*/  STL [R1+0x2fc], R6 ;  /* 0x0002fc0601007387 */ /* 0x0001e40000100800 */
[----:B0-----:R-:W2:Y:S01]  /*491a0*/  LDL.LU R6, [R1+0xc34] ;  /* 0x000c340001067983 */ /* 0x001ea20000300800 */
[----:B------:R-:W2:Y:S01]  /*491b0*/  MUFU.EX2 R0, R0 ;  /* 0x0000000000007308 */ /* 0x000ea20000000800 */
[C---:B----4-:R-:W-:Y:S02]  /*491c0*/  FMUL R29, R2.reuse, R4 ;  /* 0x00000004021d7220 */ /* 0x050fe40000400000 */
[C---:B------:R-:W-:Y:S01]  /*491d0*/  FMUL R27, R2.reuse, R27 ;  /* 0x0000001b021b7220 */ /* 0x040fe20000400000 */
[----:B------:R-:W0:Y:S01]  /*491e0*/  LDS R4, [R24+0x40440] ;  /* 0x0404400018047984 */ /* 0x000e220000000800 */
[----:B------:R-:W-:-:S02]  /*491f0*/  FMUL R26, R2, R26 ;  /* 0x0000001a021a7220 */ /* 0x000fc40000400000 */
        /* <DEDUP_REMOVED lines=10> */
[----:B------:R1:W-:Y:S01]  /*492a0*/  STL [R1+0x2c8], R23 ;  /* 0x0002c81701007387 */ /* 0x0003e20000100800 */
[C---:B------:R-:W-:Y:S02]  /*492b0*/  FMUL R16, R2.reuse, R16 ;  /* 0x0000001002107220 */ /* 0x040fe40000400000 */
[----:B------:R4:W-:Y:S02]  /*492c0*/  STL [R1+0x2cc], R21 ;  /* 0x0002cc1501007387 */ /* 0x0009e40000100800 */
[----:B------:R-:W-:Y:S02]  /*492d0*/  STL [R1+0x3b8], R19 ;  /* 0x0003b81301007387 */ /* 0x000fe40000100800 */
[C---:B------:R-:W-:Y:S01]  /*492e0*/  FMUL R14, R2.reuse, R14 ;  /* 0x0000000e020e7220 */ /* 0x040fe20000400000 */
[----:B------:R-:W-:Y:S01]  /*492f0*/  STL [R1+0x3bc], R18 ;  /* 0x0003bc1201007387 */ /* 0x000fe20000100800 */
[----:B------:R-:W-:Y:S02]  /*49300*/  STL [R1+0x438], R17 ;  /* 0x0004381101007387 */ /* 0x000fe40000100800 */
[----:B------:R-:W-:-:S02]  /*49310*/  FMUL R9, R2, R9 ;  /* 0x0000000902097220 */ /* 0x000fc40000400000 */
[----:B------:R-:W-:Y:S02]  /*49320*/  STL [R1+0x43c], R16 ;  /* 0x00043c1001007387 */ /* 0x000fe40000100800 */
[C---:B------:R-:W-:Y:S01]  /*49330*/  FMUL R8, R2.reuse, R8 ;  /* 0x0000000802087220 */ /* 0x040fe20000400000 */
[----:B-1----:R-:W3:Y:S01]  /*49340*/  LDL.LU R23, [R1+0x7bc] ;  /* 0x0007bc0001177983 */ /* 0x002ee20000300800 */
[----:B------:R-:W-:Y:S02]  /*49350*/  STL [R1+0x428], R14 ;  /* 0x0004280e01007387 */ /* 0x000fe40000100800 */
[----:B----4-:R-:W3:Y:S02]  /*49360*/  LDL R21, [R1+0x754] ;  /* 0x0007540001157983 */ /* 0x010ee40000100800 */
[----:B------:R-:W-:Y:S01]  /*49370*/  STL [R1+0x42c], R9 ;  /* 0x00042c0901007387 */ /* 0x000fe20000100800 */
[----:B------:R1:W-:Y:S01]  /*49380*/  STL [R1+0x418], R8 ;  /* 0x0004180801007387 */ /* 0x0003e20000100800 */
[----:B--2---:R-:W-:-:S05]  /*49390*/  FMUL R7, R2, R7 ;  /* 0x0000000702077220 */ /* 0x004fca0000400000 */
[----:B------:R2:W-:Y:S01]  /*493a0*/  STL [R1+0x41c], R7 ;  /* 0x00041c0701007387 */ /* 0x0005e20000100800 */
[----:B-1----:R-:W4:Y:S02]  /*493b0*/  LDL.LU R8, [R1+0x400] ;  /* 0x0004000001087983 */ /* 0x002f240000300800 */
[----:B------:R-:W-:Y:S01]  /*493c0*/  FFMA R6, R0, R6, R5 ;  /* 0x0000000600067223 */ /* 0x000fe20000000005 */
[----:B--2---:R-:W2:Y:S04]  /*493d0*/  LDL.LU R7, [R1+0x404] ;  /* 0x0004040001077983 */ /* 0x004ea80000300800 */
[----:B------:R1:W-:Y:S02]  /*493e0*/  STL [R1+0xc34], R6 ;  /* 0x000c340601007387 */ /* 0x0003e40000100800 */
[----:B------:R-:W3:Y:S01]  /*493f0*/  LDL.LU R5, [R1+0x3f0] ;  /* 0x0003f00001057983 */ /* 0x000ee20000300800 */
[----:B-1----:R-:W3:Y:S01]  /*49400*/  LDL.LU R6, [R1+0x3f4] ;  /* 0x0003f40001067983 */ /* 0x002ee20000300800 */
[----:B------:R-:W-:-:S02]  /*49410*/  FMUL R2, R3, 1.4426950216293334961 ;  /* 0x3fb8aa3b03027820 */ /* 0x000fc40000400000 */
[----:B------:R-:W-:Y:S02]  /*49420*/  FADD R3, -R20, R13 ;  /* 0x0000000d14037221 */ /* 0x000fe40000000100 */
        /* <DEDUP_REMOVED lines=11> */
[----:B------:R-:W3:Y:S02]  /*494e0*/  LDL R16, [R1+0x744] ;  /* 0x0007440001107983 */ /* 0x000ee40000100800 */
[----:B----4-:R-:W-:-:S05]  /*494f0*/  FMUL R8, R0, R8 ;  /* 0x0000000800087220 */ /* 0x010fca0000400000 */
[----:B------:R1:W-:Y:S01]  /*49500*/  STL [R1+0x400], R8 ;  /* 0x0004000801007387 */ /* 0x0003e20000100800 */
[C---:B--2---:R-:W-:Y:S02]  /*49510*/  FMUL R7, R0.reuse, R7 ;  /* 0x0000000700077220 */ /* 0x044fe40000400000 */
[C---:B---3--:R-:W-:Y:S01]  /*49520*/  FMUL R5, R0.reuse, R5 ;  /* 0x0000000500057220 */ /* 0x048fe20000400000 */
[----:B-1----:R-:W2:Y:S02]  /*49530*/  LDL.LU R8, [R1+0x520] ;  /* 0x0005200001087983 */ /* 0x002ea40000300800 */
[----:B------:R1:W-:Y:S02]  /*49540*/  STL [R1+0x404], R7 ;  /* 0x0004040701007387 */ /* 0x0003e40000100800 */
[C---:B------:R-:W-:Y:S01]  /*49550*/  FMUL R6, R0.reuse, R6 ;  /* 0x0000000600067220 */ /* 0x040fe20000400000 */
[----:B-1----:R-:W3:Y:S01]  /*49560*/  LDL.LU R7, [R1+0x524] ;  /* 0x0005240001077983 */ /* 0x002ee20000300800 */
[----:B------:R-:W-:Y:S03]  /*49570*/  STL [R1+0x3f0], R5 ;  /* 0x0003f00501007387 */ /* 0x000fe60000100800 */
[----:B------:R1:W-:Y:S02]  /*49580*/  STL [R1+0x3f4], R6 ;  /* 0x0003f40601007387 */ /* 0x0003e40000100800 */
[----:B------:R-:W-:-:S02]  /*49590*/  FMUL R20, R0, R20 ;  /* 0x0000001400147220 */ /* 0x000fc40000400000 */
[C---:B------:R-:W-:Y:S02]  /*495a0*/  FMUL R29, R0.reuse, R29 ;  /* 0x0000001d001d7220 */ /* 0x040fe40000400000 */
[C---:B------:R-:W-:Y:S02]  /*495b0*/  FMUL R27, R0.reuse, R27 ;  /* 0x0000001b001b7220 */ /* 0x040fe40000400000 */
[C---:B------:R-:W-:Y:S02]  /*495c0*/  FMUL R26, R0.reuse, R26 ;  /* 0x0000001a001a7220 */ /* 0x040fe40000400000 */
[C---:B------:R-:W-:Y:S02]  /*495d0*/  FMUL R25, R0.reuse, R25 ;  /* 0x0000001900197220 */ /* 0x040fe40000400000 */
[C---:B------:R-:W-:Y:S02]  /*495e0*/  FMUL R19, R0.reuse, R19 ;  /* 0x0000001300137220 */ /* 0x040fe40000400000 */
[----:B------:R-:W-:-:S02]  /*495f0*/  FMUL R18, R0, R18 ;  /* 0x0000001200127220 */ /* 0x000fc40000400000 */
[C---:B------:R-:W-:Y:S02]  /*49600*/  FMUL R14, R0.reuse, R14 ;  /* 0x0000000e000e7220 */ /* 0x040fe40000400000 */
[C---:B------:R-:W-:Y:S01]  /*49610*/  FMUL R13, R0.reuse, R13 ;  /* 0x0000000d000d7220 */ /* 0x040fe20000400000 */
[----:B-1----:R-:W0:Y:S01]  /*49620*/  LDL.LU R6, [R1+0xc38] ;  /* 0x000c380001067983 */ /* 0x002e220000300800 */
[----:B------:R1:W-:Y:S02]  /*49630*/  STL [R1+0x3e0], R20 ;  /* 0x0003e01401007387 */ /* 0x0003e40000100800 */
[C---:B------:R-:W-:Y:S01]  /*49640*/  FMUL R9, R0.reuse, R9 ;  /* 0x0000000900097220 */ /* 0x040fe20000400000 */
[----:B------:R-:W0:Y:S01]  /*49650*/  MUFU.EX2 R2, R2 ;  /* 0x0000000200027308 */ /* 0x000e220000000800 */
[----:B------:R-:W4:Y:S04]  /*49660*/  LDS R5, [R24+0x40480] ;  /* 0x0404800018057984 */ /* 0x000f280000000800 */
[----:B-1----:R-:W4:Y:S01]  /*49670*/  LDL.LU R20, [R1+0x19d0] ;  /* 0x0019d00001147983 */ /* 0x002f220000300800 */
[----:B------:R-:W-:Y:S02]  /*49680*/  STL [R1+0x3e4], R29 ;  /* 0x0003e41d01007387 */ /* 0x000fe40000100800 */
[----:B------:R-:W-:Y:S02]  /*49690*/  STL [R1+0x3d0], R27 ;  /* 0x0003d01b01007387 */ /* 0x000fe40000100800 */
[----:B------:R-:W-:Y:S01]  /*496a0*/  STL [R1+0x3d4], R26 ;  /* 0x0003d41a01007387 */ /* 0x000fe20000100800 */
[----:B------:R-:W-:Y:S01]  /*496b0*/  STL [R1+0x3c0], R25 ;  /* 0x0003c01901007387 */ /* 0x000fe20000100800 */
[----:B------:R-:W-:Y:S02]  /*496c0*/  STL [R1+0x3c4], R19 ;  /* 0x0003c41301007387 */ /* 0x000fe40000100800 */
[----:B------:R1:W-:Y:S02]  /*496d0*/  STL [R1+0x440], R18 ;  /* 0x0004401201007387 */ /* 0x0003e40000100800 */
[----:B------:R1:W-:Y:S02]  /*496e0*/  STL [R1+0x444], R14 ;  /* 0x0004440e01007387 */ /* 0x0003e40000100800 */
[----:B-1----:R-:W4:Y:S01]  /*496f0*/  LDL.LU R18, [R1+0x408] ;  /* 0x0004080001127983 */ /* 0x002f220000300800 */
[----:B------:R1:W-:Y:S02]  /*49700*/  STL [R1+0x530], R13 ;  /* 0x0005300d01007387 */ /* 0x0003e40000100800 */
[----:B------:R-:W4:Y:S02]  /*49710*/  LDL.LU R14, [R1+0x40c] ;  /* 0x00040c00010e7983 */ /* 0x000f240000300800 */
[----:B------:R1:W-:Y:S02]  /*49720*/  STL [R1+0x534], R9 ;  /* 0x0005340901007387 */ /* 0x0003e40000100800 */
[----:B-1----:R-:W4:Y:S01]  /*49730*/  LDL.LU R13, [R1+0x3f8] ;  /* 0x0003f800010d7983 */ /* 0x002f220000300800 */
[----:B------:R-:W4:Y:S02]  /*49740*/  LDL.LU R9, [R1+0x3fc] ;  /* 0x0003fc0001097983 */ /* 0x000f240000300800 */
[----:B--2---:R-:W-:-:S05]  /*49750*/  FMUL R8, R0, R8 ;  /* 0x0000000800087220 */ /* 0x004fca0000400000 */
[----:B------:R1:W-:Y:S01]  /*49760*/  STL [R1+0x520], R8 ;  /* 0x0005200801007387 */ /* 0x0003e20000100800 */
[----:B---3--:R-:W-:-:S05]  /*49770*/  FMUL R7, R0, R7 ;  /* 0x0000000700077220 */ /* 0x008fca0000400000 */
[----:B------:R2:W-:Y:S01]  /*49780*/  STL [R1+0x524], R7 ;  /* 0x0005240701007387 */ /* 0x0005e20000100800 */
[----:B------:R-:W3:Y:S02]  /*49790*/  LDL.LU R26, [R1+0x3e8] ;  /* 0x0003e800011a7983 */ /* 0x000ee40000300800 */
[----:B-1----:R-:W3:Y:S02]  /*497a0*/  LDL.LU R8, [R1+0x3ec] ;  /* 0x0003ec0001087983 */ /* 0x002ee40000300800 */
[C---:B0-----:R-:W-:Y:S02]  /*497b0*/  FFMA R6, R2.reuse, R6, R4 ;  /* 0x0000000602067223 */ /* 0x041fe40000000004 */
[----:B------:R-:W-:Y:S02]  /*497c0*/  FMUL R0, R3, 1.4426950216293334961 ;  /* 0x3fb8aa3b03007820 */ /* 0x000fe40000400000 */
[----:B------:R-:W-:Y:S01]  /*497d0*/  FADD R3, -R21, R23 ;  /* 0x0000001715037221 */ /* 0x000fe20000000100 */
[----:B------:R0:W-:Y:S01]  /*497e0*/  STL [R1+0xc38], R6 ;  /* 0x000c380601007387 */ /* 0x0001e20000100800 */
[----:B------:R-:W3:Y:S02]  /*497f0*/  LDL.LU R25, [R1+0x3d8] ;  /* 0x0003d80001197983 */ /* 0x000ee40000300800 */
[----:B------:R-:W3:Y:S02]  /*49800*/  LDL.LU R23, [R1+0x3dc] ;  /* 0x0003dc0001177983 */ /* 0x000ee40000300800 */
[----:B------:R-:W3:Y:S01]  /*49810*/  LDL.LU R21, [R1+0x3c8] ;  /* 0x0003c80001157983 */ /* 0x000ee20000300800 */
[----:B------:R-:W3:Y:S01]  /*49820*/  LDL.LU R19, [R1+0x3cc] ;  /* 0x0003cc0001137983 */ /* 0x000ee20000300800 */
[----:B--2---:R-:W2:Y:S03]  /*49830*/  LDL.LU R7, [R1+0x448] ;  /* 0x0004480001077983 */ /* 0x004ea60000300800 */
[----:B0-----:R-:W2:Y:S01]  /*49840*/  LDL.LU R6, [R1+0x44c] ;  /* 0x00044c0001067983 */ /* 0x001ea20000300800 */
[----:B----4-:R-:W-:-:S02]  /*49850*/  FMUL R4, R2, R18 ;  /* 0x0000001202047220 */ /* 0x010fc40000400000 */
[----:B------:R-:W-:-:S03]  /*49860*/  FMUL R14, R2, R14 ;  /* 0x0000000e020e7220 */ /* 0x000fc60000400000 */
[----:B------:R-:W-:Y:S02]  /*49870*/  STL [R1+0x408], R4 ;  /* 0x0004080401007387 */ /* 0x000fe40000100800 */
[----:B------:R0:W-:Y:S02]  /*49880*/  STL [R1+0x40c], R14 ;  /* 0x00040c0e01007387 */ /* 0x0001e40000100800 */
[C---:B------:R-:W-:Y:S02]  /*49890*/  FMUL R13, R2.reuse, R13 ;  /* 0x0000000d020d7220 */ /* 0x040fe40000400000 */
[C---:B------:R-:W-:Y:S02]  /*498a0*/  FMUL R9, R2.reuse, R9 ;  /* 0x0000000902097220 */ /* 0x040fe40000400000 */
[C---:B---3--:R-:W-:Y:S01]  /*498b0*/  FMUL R27, R2.reuse, R26 ;  /* 0x0000001a021b7220 */ /* 0x048fe20000400000 */
[----:B------:R1:W-:Y:S01]  /*498c0*/  STL [R1+0x3f8], R13 ;  /* 0x0003f80d01007387 */ /* 0x0003e20000100800 */
[----:B------:R-:W3:Y:S02]  /*498d0*/  LDL.LU R18, [R1+0x538] ;  /* 0x0005380001127983 */ /* 0x000ee40000300800 */
[----:B0-----:R-:W4:Y:S02]  /*498e0*/  LDL.LU R14, [R1+0x53c] ;  /* 0x00053c00010e7983 */ /* 0x001f240000300800 */
[----:B------:R0:W-:Y:S02]  /*498f0*/  STL [R1+0x3fc], R9 ;  /* 0x0003fc0901007387 */ /* 0x0001e40000100800 */
[C---:B------:R-:W-:Y:S01]  /*49900*/  FMUL R26, R2.reuse, R8 ;  /* 0x00000008021a7220 */ /* 0x040fe20000400000 */
[----:B------:R-:W2:Y:S01]  /*49910*/  MUFU.EX2 R0, R0 ;  /* 0x0000000000007308 */ /* 0x000ea20000000800 */
[----:B------:R-:W3:Y:S04]  /*49920*/  LDS R4, [R24+0x404c0] ;  /* 0x0404c00018047984 */ /* 0x000ee80000000800 */
[----:B-1----:R-:W4:Y:S01]  /*49930*/  LDL.LU R13, [R1+0x528] ;  /* 0x00052800010d7983 */ /* 0x002f220000300800 */
[----:B0-----:R-:W4:Y:S02]  /*49940*/  LDL.LU R9, [R1+0x52c] ;  /* 0x00052c0001097983 */ /* 0x001f240000300800 */
[----:B------:R-:W4:Y:S02]  /*49950*/  LDL.LU R8, [R1+0xc3c] ;  /* 0x000c3c0001087983 */ /* 0x000f240000300800 */
[----:B------:R0:W-:Y:S01]  /*49960*/  STL [R1+0x3e8], R27 ;  /* 0x0003e81b01007387 */ /* 0x0001e20000100800 */
[----:B------:R1:W-:Y:S01]  /*49970*/  STL [R1+0x3ec], R26 ;  /* 0x0003ec1a01007387 */ /* 0x0003e20000100800 */
[----:B0-----:R-:W-:-:S02]  /*49980*/  FMUL R27, R2, R25 ;  /* 0x00000019021b7220 */ /* 0x001fc40000400000 */
[C---:B-1----:R-:W-:Y:S02]  /*49990*/  FMUL R26, R2.reuse, R23 ;  /* 0x00000017021a7220 */ /* 0x042fe40000400000 */
[C---:B------:R-:W-:Y:S02]  /*499a0*/  FMUL R25, R2.reuse, R21 ;  /* 0x0000001502197220 */ /* 0x040fe40000400000 */
[C---:B------:R-:W-:Y:S02]  /*499b0*/  FMUL R23, R2.reuse, R19 ;  /* 0x0000001302177220 */ /* 0x040fe40000400000 */
[C---:B--2---:R-:W-:Y:S01]  /*499c0*/  FMUL R21, R2.reuse, R7 ;  /* 0x0000000702157220 */ /* 0x044fe20000400000 */
[----:B------:R-:W-:Y:S01]  /*499d0*/  STL [R1+0x3d8], R27 ;  /* 0x0003d81b01007387 */ /* 0x000fe20000100800 */
[----:B------:R-:W-:Y:S02]  /*499e0*/  STL [R1+0x3dc], R26 ;  /* 0x0003dc1a01007387 */ /* 0x000fe40000100800 */
[----:B------:R-:W-:Y:S02]  /*499f0*/  STL [R1+0x3c8], R25 ;  /* 0x0003c81901007387 */ /* 0x000fe40000100800 */
[----:B------:R0:W-:Y:S01]  /*49a00*/  STL [R1+0x3cc], R23 ;  /* 0x0003cc1701007387 */ /* 0x0001e20000100800 */
[----:B------:R-:W2:Y:S01]  /*49a10*/  LDL.LU R7, [R1+0x510] ;  /* 0x0005100001077983 */ /* 0x000ea20000300800 */
[----:B------:R-:W-:-:S02]  /*49a20*/  FMUL R19, R2, R6 ;  /* 0x0000000602137220 */ /* 0x000fc40000400000 */
[----:B------:R1:W-:Y:S02]  /*49a30*/  STL [R1+0x448], R21 ;  /* 0x0004481501007387 */ /* 0x0003e40000100800 */
[----:B------:R-:W2:Y:S01]  /*49a40*/  LDL.LU R6, [R1+0x514] ;  /* 0x0005140001067983 */ /* 0x000ea20000300800 */
[----:B------:R-:W-:Y:S01]  /*49a50*/  STL [R1+0x44c], R19 ;  /* 0x00044c1301007387 */ /* 0x000fe20000100800 */
[----:B0-----:R-:W2:Y:S03]  /*49a60*/  LDL.LU R23, [R1+0x7c4] ;  /* 0x0007c40001177983 */ /* 0x001ea60000300800 */
[----:B-1----:R-:W2:Y:S01]  /*49a70*/  LDL R21, [R1+0x73c] ;  /* 0x00073c0001157983 */ /* 0x002ea20000100800 */
[C---:B---3--:R-:W-:Y:S02]  /*49a80*/  FMUL R18, R2.reuse, R18 ;  /* 0x0000001202127220 */ /* 0x048fe40000400000 */
[----:B----4-:R-:W-:-:S03]  /*49a90*/  FMUL R14, R2, R14 ;  /* 0x0000000e020e7220 */ /* 0x010fc60000400000 */
[----:B------:R-:W-:Y:S04]  /*49aa0*/  STL [R1+0x538], R18 ;  /* 0x0005381201007387 */ /* 0x000fe80000100800 */
[----:B------:R0:W-:Y:S01]  /*49ab0*/  STL [R1+0x53c], R14 ;  /* 0x00053c0e01007387 */ /* 0x0001e20000100800 */
[C---:B------:R-:W-:Y:S02]  /*49ac0*/  FMUL R13, R2.reuse, R13 ;  /* 0x0000000d020d7220 */ /* 0x040fe40000400000 */
[----:B------:R-:W-:Y:S02]  /*49ad0*/  FMUL R2, R2, R9 ;  /* 0x0000000902027220 */ /* 0x000fe40000400000 */
[C---:B------:R-:W-:Y:S01]  /*49ae0*/  FFMA R8, R0.reuse, R8, R5 ;  /* 0x0000000800087223 */ /* 0x040fe20000000005 */
[----:B0-----:R-:W3:Y:S01]  /*49af0*/  LDL.LU R14, [R1+0x500] ;  /* 0x00050000010e7983 */ /* 0x001ee20000300800 */
[----:B------:R0:W-:Y:S03]  /*49b00*/  STL [R1+0x528], R13 ;  /* 0x0005280d01007387 */ /* 0x0001e60000100800 */
[----:B0-----:R-:W4:Y:S01]  /*49b10*/  LDL.LU R13, [R1+0x504] ;  /* 0x00050400010d7983 */ /* 0x001f220000300800 */
[----:B------:R-:W-:Y:S02]  /*49b20*/  STL [R1+0x52c], R2 ;  /* 0x00052c0201007387 */ /* 0x000fe40000100800 */
[----:B------:R-:W4:Y:S02]  /*49b30*/  LDL.LU R27, [R1+0x4f0] ;  /* 0x0004f000011b7983 */ /* 0x000f240000300800 */
[----:B------:R-:W4:Y:S01]  /*49b40*/  LDL.LU R26, [R1+0x4f4] ;  /* 0x0004f400011a7983 */ /* 0x000f220000300800 */
[----:B------:R0:W-:Y:S01]  /*49b50*/  STL [R1+0xc3c], R8 ;  /* 0x000c3c0801007387 */ /* 0x0001e20000100800 */
[----:B------:R-:W4:Y:S02]  /*49b60*/  LDL.LU R25, [R1+0x4e0] ;  /* 0x0004e00001197983 */ /* 0x000f240000300800 */
[----:B------:R-:W4:Y:S02]  /*49b70*/  LDL.LU R19, [R1+0x4e4] ;  /* 0x0004e40001137983 */ /* 0x000f240000300800 */
[----:B------:R-:W4:Y:S02]  /*49b80*/  LDL.LU R9, [R1+0x4d0] ;  /* 0x0004d00001097983 */ /* 0x000f240000300800 */
[----:B--2---:R-:W-:-:S02]  /*49b90*/  FMUL R7, R0, R7 ;  /* 0x0000000700077220 */ /* 0x004fc40000400000 */
[----:B------:R-:W-:Y:S01]  /*49ba0*/  FMUL R5, R0, R6 ;  /* 0x0000000600057220 */ /* 0x000fe20000400000 */
[----:B0-----:R-:W2:Y:S01]  /*49bb0*/  LDL.LU R8, [R1+0x4d4] ;  /* 0x0004d40001087983 */ /* 0x001ea20000300800 */
[----:B------:R-:W-:Y:S02]  /*49bc0*/  FMUL R2, R3, 1.4426950216293334961 ;  /* 0x3fb8aa3b03027820 */ /* 0x000fe40000400000 */
[----:B------:R-:W2:Y:S02]  /*49bd0*/  LDL.LU R18, [R1+0x4c0] ;  /* 0x0004c00001127983 */ /* 0x000ea40000300800 */
[----:B------:R-:W-:Y:S01]  /*49be0*/  FADD R3, -R16, R17 ;  /* 0x0000001110037221 */ /* 0x000fe20000000100 */
[----:B------:R0:W-:Y:S01]  /*49bf0*/  STL [R1+0x510], R7 ;  /* 0x0005100701007387 */ /* 0x0001e20000100800 */
[----:B------:R-:W2:Y:S02]  /*49c00*/  LDL.LU R17, [R1+0x4c4] ;  /* 0x0004c40001117983 */ /* 0x000ea40000300800 */
[----:B------:R4:W-:Y:S01]  /*49c10*/  STL [R1+0x514], R5 ;  /* 0x0005140501007387 */ /* 0x0009e20000100800 */
[----:B0-----:R-:W2:Y:S01]  /*49c20*/  LDL.LU R7, [R1+0x4b0] ;  /* 0x0004b00001077983 */ /* 0x001ea20000300800 */
[----:B------:R-:W2:Y:S02]  /*49c30*/  LDL.LU R6, [R1+0x4b4] ;  /* 0x0004b40001067983 */ /* 0x000ea40000300800 */
[----:B------:R-:W2:Y:S02]  /*49c40*/  LDL.LU R16, [R1+0x4a0] ;  /* 0x0004a00001107983 */ /* 0x000ea40000300800 */
[----:B---3--:R-:W-:-:S05]  /*49c50*/  FMUL R14, R0, R14 ;  /* 0x0000000e000e7220 */ /* 0x008fca0000400000 */
[----:B------:R0:W-:Y:S01]  /*49c60*/  STL [R1+0x500], R14 ;  /* 0x0005000e01007387 */ /* 0x0001e20000100800 */
[C---:B----4-:R-:W-:Y:S02]  /*49c70*/  FMUL R5, R0.reuse, R13 ;  /* 0x0000000d00057220 */ /* 0x050fe40000400000 */
[C---:B------:R-:W-:Y:S01]  /*49c80*/  FMUL R27, R0.reuse, R27 ;  /* 0x0000001b001b7220 */ /* 0x040fe20000400000 */
[----:B0-----:R-:W3:Y:S02]  /*49c90*/  LDL.LU R14, [R1+0x4a4] ;  /* 0x0004a400010e7983 */ /* 0x001ee40000300800 */
[----:B------:R-:W-:Y:S02]  /*49ca0*/  STL [R1+0x504], R5 ;  /* 0x0005040501007387 */ /* 0x000fe40000100800 */
[----:B------:R-:W4:Y:S02]  /*49cb0*/  LDL.LU R13, [R1+0xc40] ;  /* 0x000c4000010d7983 */ /* 0x000f240000300800 */
[C---:B------:R-:W-:Y:S01]  /*49cc0*/  FMUL R29, R0.reuse, R26 ;  /* 0x0000001a001d7220 */ /* 0x040fe20000400000 */
[----:B------:R0:W-:Y:S01]  /*49cd0*/  STL [R1+0x4f0], R27 ;  /* 0x0004f01b01007387 */ /* 0x0001e20000100800 */
[C---:B------:R-:W-:Y:S01]  /*49ce0*/  FMUL R26, R0.reuse, R19 ;  /* 0x00000013001a7220 */ /* 0x040fe20000400000 */
[----:B------:R-:W4:Y:S02]  /*49cf0*/  MUFU.EX2 R2, R2 ;  /* 0x0000000200027308 */ /* 0x000f240000000800 */
[----:B------:R-:W1:Y:S04]  /*49d00*/  LDS R5, [R24+0x40500] ;  /* 0x0405000018057984 */ /* 0x000e680000000800 */
[----:B------:R-:W-:Y:S01]  /*49d10*/  STL [R1+0x4f4], R29 ;  /* 0x0004f41d01007387 */ /* 0x000fe20000100800 */
[----:B0-----:R-:W-:-:S02]  /*49d20*/  FMUL R27, R0, R25 ;  /* 0x00000019001b7220 */ /* 0x001fc40000400000 */
[C---:B------:R-:W-:Y:S02]  /*49d30*/  FMUL R25, R0.reuse, R9 ;  /* 0x0000000900197220 */ /* 0x040fe40000400000 */
[C---:B--2---:R-:W-:Y:S01]  /*49d40*/  FMUL R19, R0.reuse, R8 ;  /* 0x0000000800137220 */ /* 0x044fe20000400000 */
[----:B------:R-:W-:Y:S01]  /*49d50*/  STL [R1+0x4e0], R27 ;  /* 0x0004e01b01007387 */ /* 0x000fe20000100800 */
[----:B------:R-:W-:Y:S02]  /*49d60*/  STL [R1+0x4e4], R26 ;  /* 0x0004e41a01007387 */ /* 0x000fe40000100800 */
[----:B------:R-:W2:Y:S02]  /*49d70*/  LDL.LU R9, [R1+0x518] ;  /* 0x0005180001097983 */ /* 0x000ea40000300800 */
[----:B------:R0:W-:Y:S01]  /*49d80*/  STL [R1+0x4d0], R25 ;  /* 0x0004d01901007387 */ /* 0x0001e20000100800 */
[----:B------:R-:W2:Y:S01]  /*49d90*/  LDL.LU R8, [R1+0x51c] ;  /* 0x00051c0001087983 */ /* 0x000ea20000300800 */
[----:B------:R0:W-:Y:S02]  /*49da0*/  STL [R1+0x4d4], R19 ;  /* 0x0004d41301007387 */ /* 0x0001e40000100800 */
[----:B0-----:R-:W-:-:S02]  /*49db0*/  FMUL R25, R0, R18 ;  /* 0x0000001200197220 */ /* 0x001fc40000400000 */
[C---:B------:R-:W-:Y:S02]  /*49dc0*/  FMUL R19, R0.reuse, R17 ;  /* 0x0000001100137220 */ /* 0x040fe40000400000 */
[C---:B------:R-:W-:Y:S01]  /*49dd0*/  FMUL R18, R0.reuse, R7 ;  /* 0x0000000700127220 */ /* 0x040fe20000400000 */
        /* <DEDUP_REMOVED lines=8> */
[----:B------:R-:W-:Y:S02]  /*49e60*/  STL [R1+0x4a0], R16 ;  /* 0x0004a01001007387 */ /* 0x000fe40000100800 */
[----:B---3--:R-:W-:-:S02]  /*49e70*/  FMUL R14, R0, R14 ;  /* 0x0000000e000e7220 */ /* 0x008fc40000400000 */
[C---:B----4-:R-:W-:Y:S02]  /*49e80*/  FFMA R13, R2.reuse, R13, R4 ;  /* 0x0000000d020d7223 */ /* 0x050fe40000000004 */
[----:B------:R-:W-:Y:S02]  /*49e90*/  FMUL R0, R3, 1.4426950216293334961 ;  /* 0x3fb8aa3b03007820 */ /* 0x000fe40000400000 */
[----:B------:R-:W-:Y:S01]  /*49ea0*/  FADD R3, -R21, R23 ;  /* 0x0000001715037221 */ /* 0x000fe20000000100 */
[----:B------:R-:W-:Y:S01]  /*49eb0*/  STL [R1+0x4a4], R14 ;  /* 0x0004a40e01007387 */ /* 0x000fe20000100800 */
[----:B0-----:R-:W3:Y:S02]  /*49ec0*/  LDL.LU R25, [R1+0x4f8] ;  /* 0x0004f80001197983 */ /* 0x001ee40000300800 */
[----:B------:R-:W4:Y:S02]  /*49ed0*/  LDL.LU R23, [R1+0x4fc] ;  /* 0x0004fc0001177983 */ /* 0x000f240000300800 */
[----:B------:R-:W-:Y:S01]  /*49ee0*/  STL [R1+0xc40], R13 ;  /* 0x000c400d01007387 */ /* 0x000fe20000100800 */
[----:B------:R-:W4:Y:S01]  /*49ef0*/  LDL.LU R21, [R1+0x4e8] ;  /* 0x0004e80001157983 */ /* 0x000f220000300800 */
[----:B------:R-:W4:Y:S02]  /*49f00*/  LDL.LU R19, [R1+0x4ec] ;  /* 0x0004ec0001137983 */ /* 0x000f240000300800 */
[----:B------:R-:W4:Y:S02]  /*49f10*/  LDL.LU R18, [R1+0x4d8] ;  /* 0x0004d80001127983 */ /* 0x000f240000300800 */
[----:B--2---:R-:W-:-:S02]  /*49f20*/  FMUL R9, R2, R9 ;  /* 0x0000000902097220 */ /* 0x004fc40000400000 */
[----:B------:R-:W-:-:S03]  /*49f30*/  FMUL R4, R2, R8 ;  /* 0x0000000802047220 */ /* 0x000fc60000400000 */
[----:B------:R0:W-:Y:S01]  /*49f40*/  STL [R1+0x518], R9 ;  /* 0x0005180901007387 */ /* 0x0001e20000100800 */
[----:B------:R-:W2:Y:S02]  /*49f50*/  LDL.LU R17, [R1+0x4dc] ;  /* 0x0004dc0001117983 */ /* 0x000ea40000300800 */
[----:B------:R1:W-:Y:S01]  /*49f60*/  STL [R1+0x51c], R4 ;  /* 0x00051c0401007387 */ /* 0x0003e20000100800 */
[----:B0-----:R-:W2:Y:S01]  /*49f70*/  LDL.LU R9, [R1+0x4c8] ;  /* 0x0004c80001097983 */ /* 0x001ea20000300800 */
[----:B------:R-:W2:Y:S02]  /*49f80*/  LDL.LU R8, [R1+0x4cc] ;  /* 0x0004cc0001087983 */ /* 0x000ea40000300800 */
[----:B------:R-:W2:Y:S02]  /*49f90*/  LDL.LU R16, [R1+0x4b8] ;  /* 0x0004b80001107983 */ /* 0x000ea40000300800 */
[C---:B------:R-:W-:Y:S02]  /*49fa0*/  FMUL R7, R2.reuse, R7 ;  /* 0x0000000702077220 */ /* 0x040fe40000400000 */
[----:B-1----:R-:W-:-:S03]  /*49fb0*/  FMUL R4, R2, R6 ;  /* 0x0000000602047220 */ /* 0x002fc60000400000 */
[----:B------:R0:W-:Y:S01]  /*49fc0*/  STL [R1+0x508], R7 ;  /* 0x0005080701007387 */ /* 0x0001e20000100800 */
[----:B------:R-:W2:Y:S02]  /*49fd0*/  LDL.LU R14, [R1+0x4bc] ;  /* 0x0004bc00010e7983 */ /* 0x000ea40000300800 */
[----:B------:R-:W-:Y:S02]  /*49fe0*/  STL [R1+0x50c], R4 ;  /* 0x00050c0401007387 */ /* 0x000fe40000100800 */
[----:B------:R-:W2:Y:S01]  /*49ff0*/  LDL.LU R13, [R1+0x4a8] ;  /* 0x0004a800010d7983 */ /* 0x000ea20000300800 */
[----:B------:R-:W1:Y:S01]  /*4a000*/  MUFU.EX2 R0, R0 ;  /* 0x0000000000007308 */ /* 0x000e620000000800 */
[----:B------:R-:W1:Y:S04]  /*4a010*/  LDS R4, [R24+0x40540] ;  /* 0x0405400018047984 */ /* 0x000e680000000800 */
[----:B0-----:R-:W2:Y:S01]  /*4a020*/  LDL.LU R7, [R1+0x4ac] ;  /* 0x0004ac0001077983 */ /* 0x001ea20000300800 */
[----:B------:R-:W1:Y:S02]  /*4a030*/  LDL.LU R6, [R1+0xc44] ;  /* 0x000c440001067983 */ /* 0x000e640000300800 */
[----:B---3--:R-:W-:-:S02]  /*4a040*/  FMUL R25, R2, R25 ;  /* 0x0000001902197220 */ /* 0x008fc40000400000 */
[C---:B----4-:R-:W-:Y:S02]  /*4a050*/  FMUL R23, R2.reuse, R23 ;  /* 0x0000001702177220 */ /* 0x050fe40000400000 */
[C---:B------:R-:W-:Y:S02]  /*4a060*/  FMUL R21, R2.reuse, R21 ;  /* 0x0000001502157220 */ /* 0x040fe40000400000 */
[C---:B------:R-:W-:Y:S01]  /*4a070*/  FMUL R19, R2.reuse, R19 ;  /* 0x0000001302137220 */ /* 0x040fe20000400000 */
[----:B------:R-:W-:Y:S01]  /*4a080*/  STL [R1+0x4f8], R25 ;  /* 0x0004f81901007387 */ /* 0x000fe20000100800 */
[----:B------:R0:W-:Y:S03]  /*4a090*/  STL [R1+0x4fc], R23 ;  /* 0x0004fc1701007387 */ /* 0x0001e60000100800 */
[----:B0-----:R-:W3:Y:S01]  /*4a0a0*/  LDL.LU R23, [R1+0x7cc] ;  /* 0x0007cc0001177983 */ /* 0x001ee20000300800 */
[----:B------:R0:W-:Y:S02]  /*4a0b0*/  STL [R1+0x4e8], R21 ;  /* 0x0004e81501007387 */ /* 0x0001e40000100800 */
[C---:B------:R-:W-:Y:S01]  /*4a0c0*/  FMUL R25, R2.reuse, R18 ;  /* 0x0000001202197220 */ /* 0x040fe20000400000 */
[----:B0-----:R-:W3:Y:S01]  /*4a0d0*/  LDL R21, [R1+0x738] ;  /* 0x0007380001157983 */ /* 0x001ee20000100800 */
[----:B------:R0:W-:Y:S02]  /*4a0e0*/  STL [R1+0x4ec], R19 ;  /* 0x0004ec1301007387 */ /* 0x0001e40000100800 */
[C---:B--2---:R-:W-:Y:S01]  /*4a0f0*/  FMUL R18, R2.reuse, R9 ;  /* 0x0000000902127220 */ /* 0x044fe20000400000 */
[----:B------:R2:W-:Y:S01]  /*4a100*/  STL [R1+0x4d8], R25 ;  /* 0x0004d81901007387 */ /* 0x0005e20000100800 */
[----:B0-----:R-:W-:-:S02]  /*4a110*/  FMUL R19, R2, R17 ;  /* 0x0000001102137220 */ /* 0x001fc40000400000 */
[C---:B------:R-:W-:Y:S02]  /*4a120*/  FMUL R17, R2.reuse, R8 ;  /* 0x0000000802117220 */ /* 0x040fe40000400000 */
[C---:B------:R-:W-:Y:S01]  /*4a130*/  FMUL R16, R2.reuse, R16 ;  /* 0x0000001002107220 */ /* 0x040fe20000400000 */
[----:B------:R0:W-:Y:S01]  /*4a140*/  STL [R1+0x4dc], R19 ;  /* 0x0004dc1301007387 */ /* 0x0001e20000100800 */
[----:B------:R-:W4:Y:S02]  /*4a150*/  LDL.LU R9, [R1+0x490] ;  /* 0x0004900001097983 */ /* 0x000f240000300800 */
[----:B------:R0:W-:Y:S02]  /*4a160*/  STL [R1+0x4c8], R18 ;  /* 0x0004c81201007387 */ /* 0x0001e40000100800 */
[----:B------:R-:W3:Y:S02]  /*4a170*/  LDL.LU R8, [R1+0x494] ;  /* 0x0004940001087983 */ /* 0x000ee40000300800 */
[----:B------:R-:W-:-:S02]  /*4a180*/  FMUL R14, R2, R14 ;  /* 0x0000000e020e7220 */ /* 0x000fc40000400000 */
[C---:B------:R-:W-:Y:S02]  /*4a190*/  FMUL R13, R2.reuse, R13 ;  /* 0x0000000d020d7220 */ /* 0x040fe40000400000 */
[----:B------:R-:W-:Y:S01]  /*4a1a0*/  FMUL R7, R2, R7 ;  /* 0x0000000702077220 */ /* 0x000fe20000400000 */
[----:B------:R-:W-:Y:S01]  /*4a1b0*/  STL [R1+0x4cc], R17 ;  /* 0x0004cc1101007387 */ /* 0x000fe20000100800 */
[----:B------:R-:W-:Y:S02]  /*4a1c0*/  STL [R1+0x4b8], R16 ;  /* 0x0004b81001007387 */ /* 0x000fe40000100800 */
[----:B------:R-:W-:Y:S02]  /*4a1d0*/  STL [R1+0x4bc], R14 ;  /* 0x0004bc0e01007387 */ /* 0x000fe40000100800 */
[----:B------:R-:W-:Y:S01]  /*4a1e0*/  STL [R1+0x4a8], R13 ;  /* 0x0004a80d01007387 */ /* 0x000fe20000100800 */
[----:B------:R0:W-:Y:S01]  /*4a1f0*/  STL [R1+0x4ac], R7 ;  /* 0x0004ac0701007387 */ /* 0x0001e20000100800 */
[----:B------:R-:W-:-:S02]  /*4a200*/  FMUL R2, R3, 1.4426950216293334961 ;  /* 0x3fb8aa3b03027820 */ /* 0x000fc40000400000 */
[----:B------:R-:W3:Y:S02]  /*4a210*/  LDL.LU R27, [R1+0x480] ;  /* 0x00048000011b7983 */ /* 0x000ee40000300800 */
[----:B------:R-:W3:Y:S02]  /*4a220*/  LDL.LU R3, [R1+0x484] ;  /* 0x0004840001037983 */ /* 0x000ee40000300800 */
[C---:B-1----:R-:W-:Y:S01]  /*4a230*/  FFMA R6, R0.reuse, R6, R5 ;  /* 0x0000000600067223 */ /* 0x042fe20000000005 */
[----:B------:R-:W3:Y:S04]  /*4a240*/  LDL.LU R26, [R1+0x470] ;  /* 0x00047000011a7983 */ /* 0x000ee80000300800 */
[----:B------:R1:W-:Y:S01]  /*4a250*/  STL [R1+0xc44], R6 ;  /* 0x000c440601007387 */ /* 0x0003e20000100800 */
[----:B--2---:R-:W2:Y:S02]  /*4a260*/  LDL.LU R25, [R1+0x474] ;  /* 0x0004740001197983 */ /* 0x004ea40000300800 */
[----:B0-----:R-:W2:Y:S02]  /*4a270*/  LDL.LU R19, [R1+0x460] ;  /* 0x0004600001137983 */ /* 0x001ea40000300800 */
[----:B------:R-:W2:Y:S01]  /*4a280*/  LDL.LU R18, [R1+0x464] ;  /* 0x0004640001127983 */ /* 0x000ea20000300800 */
[----:B------:R-:W2:Y:S04]  /*4a290*/  LDL.LU R7, [R1+0x450] ;  /* 0x0004500001077983 */ /* 0x000ea80000300800 */
[----:B-1----:R-:W2:Y:S01]  /*4a2a0*/  LDL.LU R6, [R1+0x454] ;  /* 0x0004540001067983 */ /* 0x002ea20000300800 */
[----:B------:R-:W2:Y:S02]  /*4a2b0*/  LDL.LU R17, [R1+0x650] ;  /* 0x0006500001117983 */ /* 0x000ea40000300800 */
[----:B----4-:R-:W-:-:S02]  /*4a2c0*/  FMUL R9, R0, R9 ;  /* 0x0000000900097220 */ /* 0x010fc40000400000 */
[----:B---3--:R-:W-:-:S03]  /*4a2d0*/  FMUL R5, R0, R8 ;  /* 0x0000000800057220 */ /* 0x008fc60000400000 */
[----:B------:R0:W-:Y:S01]  /*4a2e0*/  STL [R1+0x490], R9 ;  /* 0x0004900901007387 */ /* 0x0001e20000100800 */
[----:B------:R-:W3:Y:S03]  /*4a2f0*/  LDL.LU R16, [R1+0x654] ;  /* 0x0006540001107983 */ /* 0x000ee60000300800 */
[----:B------:R1:W-:Y:S01]  /*4a300*/  STL [R1+0x494], R5 ;  /* 0x0004940501007387 */ /* 0x0003e20000100800 */
[----:B------:R-:W4:Y:S03]  /*4a310*/  LDL.LU R14, [R1+0x640] ;  /* 0x00064000010e7983 */ /* 0x000f260000300800 */
[----:B------:R-:W4:Y:S04]  /*4a320*/  LDL.LU R13, [R1+0x644] ;  /* 0x00064400010d7983 */ /* 0x000f280000300800 */
[----:B0-----:R-:W4:Y:S01]  /*4a330*/  LDL.LU R9, [R1+0x630] ;  /* 0x0006300001097983 */ /* 0x001f220000300800 */
[----:B------:R-:W4:Y:S02]  /*4a340*/  LDL.LU R8, [R1+0x634] ;  /* 0x0006340001087983 */ /* 0x000f240000300800 */
[----:B-1----:R-:W-:-:S02]  /*4a350*/  FMUL R5, R0, R3 ;  /* 0x0000000300057220 */ /* 0x002fc40000400000 */
[----:B------:R-:W4:Y:S01]  /*4a360*/  LDL.LU R3, [R1+0xc48] ;  /* 0x000c480001037983 */ /* 0x000f220000300800 */
[C---:B------:R-:W-:Y:S02]  /*4a370*/  FMUL R27, R0.reuse, R27 ;  /* 0x0000001b001b7220 */ /* 0x040fe40000400000 */
[C---:B------:R-:W-:Y:S02]  /*4a380*/  FMUL R26, R0.reuse, R26 ;  /* 0x0000001a001a7220 */ /* 0x040fe40000400000 */
[C---:B--2---:R-:W-:Y:S01]  /*4a390*/  FMUL R25, R0.reuse, R25 ;  /* 0x0000001900197220 */ /* 0x044fe20000400000 */
[----:B------:R-:W-:Y:S01]  /*4a3a0*/  STL [R1+0x480], R27 ;  /* 0x0004801b01007387 */ /* 0x000fe20000100800 */
[----:B------:R-:W-:Y:S02]  /*4a3b0*/  STL [R1+0x484], R5 ;  /* 0x0004840501007387 */ /* 0x000fe40000100800 */
[----:B------:R0:W-:Y:S02]  /*4a3c0*/  STL [R1+0x470], R26 ;  /* 0x0004701a01007387 */ /* 0x0001e40000100800 */
[----:B------:R1:W-:Y:S01]  /*4a3d0*/  STL [R1+0x474], R25 ;  /* 0x0004741901007387 */ /* 0x0003e20000100800 */
[----:B------:R-:W2:Y:S01]  /*4a3e0*/  MUFU.EX2 R2, R2 ;  /* 0x0000000200027308 */ /* 0x000ea20000000800 */
[C---:B------:R-:W-:Y:S01]  /*4a3f0*/  FMUL R17, R0.reuse, R17 ;  /* 0x0000001100117220 */ /* 0x040fe20000400000 */
[----:B------:R-:W2:Y:S01]  /*4a400*/  LDS R5, [R24+0x40580] ;  /* 0x0405800018057984 */ /* 0x000ea20000000800 */
[----:B0-----:R-:W-:-:S02]  /*4a410*/  FMUL R26, R0, R19 ;  /* 0x00000013001a7220 */ /* 0x001fc40000400000 */
[C---:B-1----:R-:W-:Y:S02]  /*4a420*/  FMUL R25, R0.reuse, R18 ;  /* 0x0000001200197220 */ /* 0x042fe40000400000 */
[C---:B------:R-:W-:Y:S01]  /*4a430*/  FMUL R19, R0.reuse, R7 ;  /* 0x0000000700137220 */ /* 0x040fe20000400000 */
[----:B------:R-:W-:Y:S02]  /*4a440*/  STL [R1+0x460], R26 ;  /* 0x0004601a01007387 */ /* 0x000fe40000100800 */
[----:B------:R-:W-:Y:S02]  /*4a450*/  STL [R1+0x464], R25 ;  /* 0x0004641901007387 */ /* 0x000fe40000100800 */
[----:B------:R-:W2:Y:S02]  /*4a460*/  LDL.LU R7, [R1+0x498] ;  /* 0x0004980001077983 */ /* 0x000ea40000300800 */
[C---:B------:R-:W-:Y:S01]  /*4a470*/  FMUL R18, R0.reuse, R6 ;  /* 0x0000000600127220 */ /* 0x040fe20000400000 */
[----:B------:R-:W-:Y:S01]  /*4a480*/  STL [R1+0x450], R19 ;  /* 0x0004501301007387 */ /* 0x000fe20000100800 */
[----:B------:R-:W2:Y:S03]  /*4a490*/  LDL.LU R6, [R1+0x49c] ;  /* 0x00049c0001067983 */ /* 0x000ea60000300800 */
[----:B------:R-:W-:Y:S01]  /*4a4a0*/  STL [R1+0x454], R18 ;  /* 0x0004541201007387 */ /* 0x000fe20000100800 */
[----:B------:R-:W-:Y:S02]  /*4a4b0*/  STL [R1+0x650], R17 ;  /* 0x0006501101007387 */ /* 0x000fe40000100800 */
[----:B---3--:R-:W-:-:S02]  /*4a4c0*/  FMUL R16, R0, R16 ;  /* 0x0000001000107220 */ /* 0x008fc40000400000 */
[C---:B----4-:R-:W-:Y:S02]  /*4a4d0*/  FMUL R14, R0.reuse, R14 ;  /* 0x0000000e000e7220 */ /* 0x050fe40000400000 */
[C---:B------:R-:W-:Y:S01]  /*4a4e0*/  FMUL R13, R0.reuse, R13 ;  /* 0x0000000d000d7220 */ /* 0x040fe20000400000 */
[----:B------:R-:W-:Y:S02]  /*4a4f0*/  STL [R1+0x654], R16 ;  /* 0x0006541001007387 */ /* 0x000fe40000100800 */
[----:B------:R-:W-:Y:S02]  /*4a500*/  STL [R1+0x640], R14 ;  /* 0x0006400e01007387 */ /* 0x000fe40000100800 */
[C---:B------:R-:W-:Y:S02]  /*4a510*/  FMUL R9, R0.reuse, R9 ;  /* 0x0000000900097220 */ /* 0x040fe40000400000 */
[----:B------:R-:W-:Y:S01]  /*4a520*/  FMUL R8, R0, R8 ;  /* 0x0000000800087220 */ /* 0x000fe20000400000 */
[----:B------:R0:W-:Y:S01]  /*4a530*/  STL [R1+0x644], R13 ;  /* 0x0006440d01007387 */ /* 0x0001e20000100800 */
[----:B--2---:R-:W-:-:S02]  /*4a540*/  FFMA R3, R2, R3, R4 ;  /* 0x0000000302037223 */ /* 0x004fc40000000004 */
[----:B------:R1:W-:Y:S01]  /*4a550*/  STL [R1+0x630], R9 ;  /* 0x0006300901007387 */ /* 0x0003e20000100800 */
[----:B------:R2:W-:Y:S01]  /*4a560*/  STL [R1+0x634], R8 ;  /* 0x0006340801007387 */ /* 0x0005e20000100800 */
[----:B------:R-:W-:Y:S02]  /*4a570*/  FADD R0, -R21, R23 ;  /* 0x0000001715007221 */ /* 0x000fe40000000100 */
[----:B------:R3:W-:Y:S02]  /*4a580*/  STL [R1+0xc48], R3 ;  /* 0x000c480301007387 */ /* 0x0007e40000100800 */
[----:B------:R-:W4:Y:S01]  /*4a590*/  LDL.LU R23, [R1+0x488] ;  /* 0x0004880001177983 */ /* 0x000f220000300800 */
[----:B------:R-:W4:Y:S04]  /*4a5a0*/  LDS R4, [R24+0x405c0] ;  /* 0x0405c00018047984 */ /* 0x000f280000000800 */
[----:B0-----:R-:W4:Y:S04]  /*4a5b0*/  LDL.LU R13, [R1+0x48c] ;  /* 0x00048c00010d7983 */ /* 0x001f280000300800 */
[----:B-1----:R-:W4:Y:S01]  /*4a5c0*/  LDL.LU R9, [R1+0x478] ;  /* 0x0004780001097983 */ /* 0x002f220000300800 */
[----:B--2---:R-:W2:Y:S03]  /*4a5d0*/  LDL.LU R8, [R1+0x47c] ;  /* 0x00047c0001087983 */ /* 0x004ea60000300800 */
[----:B------:R-:W2:Y:S01]  /*4a5e0*/  LDL.LU R21, [R1+0x468] ;  /* 0x0004680001157983 */ /* 0x000ea20000300800 */
[----:B---3--:R-:W-:-:S02]  /*4a5f0*/  FADD R3, -R15, R20 ;  /* 0x000000140f037221 */ /* 0x008fc40000000100 */
[C---:B------:R-:W-:Y:S02]  /*4a600*/  FMUL R7, R2.reuse, R7 ;  /* 0x0000000702077220 */ /* 0x040fe40000400000 */
[----:B------:R-:W-:-:S03]  /*4a610*/  FMUL R6, R2, R6 ;  /* 0x0000000602067220 */ /* 0x000fc60000400000 */
[----:B------:R0:W-:Y:S01]  /*4a620*/  STL [R1+0x498], R7 ;  /* 0x0004980701007387 */ /* 0x0001e20000100800 */
[----:B------:R-:W3:Y:S02]  /*4a630*/  LDL.LU R20, [R1+0x46c] ;  /* 0x00046c0001147983 */ /* 0x000ee40000300800 */
[----:B------:R1:W-:Y:S02]  /*4a640*/  STL [R1+0x49c], R6 ;  /* 0x00049c0601007387 */ /* 0x0003e40000100800 */
[----:B------:R-:W3:Y:S01]  /*4a650*/  LDL.LU R19, [R1+0x458] ;  /* 0x0004580001137983 */ /* 0x000ee20000300800 */
[----:B------:R-:W3:Y:S01]  /*4a660*/  LDL.LU R18, [R1+0x45c] ;  /* 0x00045c0001127983 */ /* 0x000ee20000300800 */
[----:B------:R-:W3:Y:S02]  /*4a670*/  LDL.LU R17, [R1+0x658] ;  /* 0x0006580001117983 */ /* 0x000ee40000300800 */
[----:B------:R-:W3:Y:S02]  /*4a680*/  LDL.LU R16, [R1+0x65c] ;  /* 0x00065c0001107983 */ /* 0x000ee40000300800 */
[----:B------:R-:W3:Y:S01]  /*4a690*/  LDL.LU R15, [R1+0x648] ;  /* 0x00064800010f7983 */ /* 0x000ee20000300800 */
[----:B------:R-:W3:Y:S01]  /*4a6a0*/  LDL.LU R14, [R1+0x64c] ;  /* 0x00064c00010e7983 */ /* 0x000ee20000300800 */
[----:B0-----:R-:W3:Y:S03]  /*4a6b0*/  LDL.LU R7, [R1+0x638] ;  /* 0x0006380001077983 */ /* 0x001ee60000300800 */
[----:B-1----:R-:W3:Y:S01]  /*4a6c0*/  LDL.LU R6, [R1+0x63c] ;  /* 0x00063c0001067983 */ /* 0x002ee20000300800 */
[----:B----4-:R-:W-:-:S02]  /*4a6d0*/  FMUL R25, R2, R23 ;  /* 0x0000001702197220 */ /* 0x010fc40000400000 */
[C---:B------:R-:W-:Y:S02]  /*4a6e0*/  FMUL R23, R2.reuse, R13 ;  /* 0x0000000d02177220 */ /* 0x040fe40000400000 */
[----:B------:R-:W4:Y:S01]  /*4a6f0*/  LDL.LU R13, [R1+0xc4c] ;  /* 0x000c4c00010d7983 */ /* 0x000f220000300800 */
[----:B------:R0:W-:Y:S02]  /*4a700*/  STL [R1+0x488], R25 ;  /* 0x0004881901007387 */ /* 0x0001e40000100800 */
[----:B------:R2:W-:Y:S02]  /*4a710*/  STL [R1+0x48c], R23 ;  /* 0x00048c1701007387 */ /* 0x0005e40000100800 */
[C---:B0-----:R-:W-:Y:S02]  /*4a720*/  FMUL R25, R2.reuse, R9 ;  /* 0x0000000902197220 */ /* 0x041fe40000400000 */
[C---:B--2---:R-:W-:Y:S01]  /*4a730*/  FMUL R23, R2.reuse, R8 ;  /* 0x0000000802177220 */ /* 0x044fe20000400000 */
[----:B------:R-:W2:Y:S02]  /*4a740*/  LDL.LU R9, [R1+0x620] ;  /* 0x0006200001097983 */ /* 0x000ea40000300800 */
[----:B------:R-:W-:Y:S02]  /*4a750*/  STL [R1+0x478], R25 ;  /* 0x0004781901007387 */ /* 0x000fe40000100800 */
[----:B------:R-:W2:Y:S01]  /*4a760*/  LDL.LU R8, [R1+0x624] ;  /* 0x0006240001087983 */ /* 0x000ea20000300800 */
[----:B------:R0:W-:Y:S02]  /*4a770*/  STL [R1+0x47c], R23 ;  /* 0x00047c1701007387 */ /* 0x0001e40000100800 */
[----:B0-----:R-:W-:-:S02]  /*4a780*/  FMUL R23, R2, R21 ;  /* 0x0000001502177220 */ /* 0x001fc40000400000 */
        /* <DEDUP_REMOVED lines=11> */
[----:B------:R-:W-:Y:S02]  /*4a840*/  STL [R1+0x658], R18 ;  /* 0x0006581201007387 */ /* 0x000fe40000100800 */
[C---:B------:R-:W-:Y:S01]  /*4a850*/  FMUL R14, R2.reuse, R7 ;  /* 0x00000007020e7220 */ /* 0x040fe20000400000 */
[----:B------:R-:W-:Y:S01]  /*4a860*/  STL [R1+0x65c], R17 ;  /* 0x00065c1101007387 */ /* 0x000fe20000100800 */
[----:B------:R-:W-:Y:S02]  /*4a870*/  STL [R1+0x648], R16 ;  /* 0x0006481001007387 */ /* 0x000fe40000100800 */
[----:B------:R-:W-:Y:S02]  /*4a880*/  STL [R1+0x64c], R15 ;  /* 0x00064c0f01007387 */ /* 0x000fe40000100800 */
[----:B------:R-:W3:Y:S02]  /*4a890*/  LDL.LU R7, [R1+0x610] ;  /* 0x0006100001077983 */ /* 0x000ee40000300800 */
[----:B------:R-:W-:Y:S01]  /*4a8a0*/  FMUL R2, R2, R6 ;  /* 0x0000000602027220 */ /* 0x000fe20000400000 */
[----:B------:R-:W-:Y:S01]  /*4a8b0*/  STL [R1+0x638], R14 ;  /* 0x0006380e01007387 */ /* 0x000fe20000100800 */
[----:B------:R-:W3:Y:S02]  /*4a8c0*/  LDL.LU R6, [R1+0x614] ;  /* 0x0006140001067983 */ /* 0x000ee40000300800 */
[----:B------:R-:W-:-:S06]  /*4a8d0*/  FMUL R0, R0, 1.4426950216293334961 ;  /* 0x3fb8aa3b00007820 */ /* 0x000fcc0000400000 */
[----:B------:R-:W4:Y:S01]  /*4a8e0*/  MUFU.EX2 R0, R0 ;  /* 0x0000000000007308 */ /* 0x000f220000000800 */
[----:B------:R0:W-:Y:S02]  /*4a8f0*/  STL [R1+0x63c], R2 ;  /* 0x00063c0201007387 */ /* 0x0001e40000100800 */
[----:B0-----:R-:W-:Y:S02]  /*4a900*/  FMUL R2, R3, 1.4426950216293334961 ;  /* 0x3fb8aa3b03027820 */ /* 0x001fe40000400000 */
[----:B----4-:R-:W-:-:S05]  /*4a910*/  FFMA R13, R0, R13, R5 ;  /* 0x0000000d000d7223 */ /* 0x010fca0000000005 */
[----:B------:R0:W-:Y:S01]  /*4a920*/  STL [R1+0xc4c], R13 ;  /* 0x000c4c0d01007387 */ /* 0x0001e20000100800 */
[----:B------:R-:W4:Y:S02]  /*4a930*/  LDL.LU R21, [R1+0x600] ;  /* 0x0006000001157983 */ /* 0x000f240000300800 */
[C---:B--2---:R-:W-:Y:S02]  /*4a940*/  FMUL R5, R0.reuse, R9 ;  /* 0x0000000900057220 */ /* 0x044fe40000400000 */
[----:B------:R-:W-:-:S03]  /*4a950*/  FMUL R3, R0, R8 ;  /* 0x0000000800037220 */ /* 0x000fc60000400000 */
[----:B------:R1:W-:Y:S01]  /*4a960*/  STL [R1+0x620], R5 ;  /* 0x0006200501007387 */ /* 0x0003e20000100800 */
[----:B------:R-:W2:Y:S02]  /*4a970*/  LDL.LU R20, [R1+0x604] ;  /* 0x0006040001147983 */ /* 0x000ea40000300800 */
[----:B------:R1:W-:Y:S02]  /*4a980*/  STL [R1+0x624], R3 ;  /* 0x0006240301007387 */ /* 0x0003e40000100800 */
[----:B------:R-:W2:Y:S01]  /*4a990*/  LDL.LU R19, [R1+0x5f0] ;  /* 0x0005f00001137983 */ /* 0x000ea20000300800 */
[----:B------:R-:W2:Y:S01]  /*4a9a0*/  LDL.LU R18, [R1+0x5f4] ;  /* 0x0005f40001127983 */ /* 0x000ea20000300800 */
[----:B------:R-:W2:Y:S02]  /*4a9b0*/  LDL.LU R17, [R1+0x5e0] ;  /* 0x0005e00001117983 */ /* 0x000ea40000300800 */
[----:B------:R-:W2:Y:S02]  /*4a9c0*/  LDL.LU R16, [R1+0x5e4] ;  /* 0x0005e40001107983 */ /* 0x000ea40000300800 */
[----:B------:R-:W2:Y:S01]  /*4a9d0*/  LDL.LU R15, [R1+0x5d0] ;  /* 0x0005d000010f7983 */ /* 0x000ea20000300800 */
[----:B------:R-:W2:Y:S01]  /*4a9e0*/  LDL.LU R14, [R1+0x5d4] ;  /* 0x0005d400010e7983 */ /* 0x000ea20000300800 */
[----:B0-----:R-:W2:Y:S02]  /*4a9f0*/  LDL.LU R13, [R1+0x5c0] ;  /* 0x0005c000010d7983 */ /* 0x001ea40000300800 */
[----:B------:R-:W2:Y:S02]  /*4aa00*/  LDL.LU R9, [R1+0x5c4] ;  /* 0x0005c40001097983 */ /* 0x000ea40000300800 */
[----:B------:R-:W2:Y:S01]  /*4aa10*/  LDL.LU R8, [R1+0x5b0] ;  /* 0x0005b00001087983 */ /* 0x000ea20000300800 */
[----:B-1----:R-:W2:Y:S01]  /*4aa20*/  LDL.LU R5, [R1+0x5b4] ;  /* 0x0005b40001057983 */ /* 0x002ea20000300800 */
[----:B---3--:R-:W-:-:S03]  /*4aa30*/  FMUL R23, R0, R7 ;  /* 0x0000000700177220 */ /* 0x008fc60000400000 */
[----:B------:R-:W3:Y:S01]  /*4aa40*/  LDL.LU R7, [R1+0xc50] ;  /* 0x000c500001077983 */ /* 0x000ee20000300800 */
[C---:B------:R-:W-:Y:S02]  /*4aa50*/  FMUL R3, R0.reuse, R6 ;  /* 0x0000000600037220 */ /* 0x040fe40000400000 */
[----:B------:R-:W-:Y:S02]  /*4aa60*/  STL [R1+0x610], R23 ;  /* 0x0006101701007387 */ /* 0x000fe40000100800 */
[----:B------:R-:W3:Y:S01]  /*4aa70*/  LDL.LU R6, [R1+0x628] ;  /* 0x0006280001067983 */ /* 0x000ee20000300800 */
[----:B------:R0:W-:Y:S04]  /*4aa80*/  STL [R1+0x614], R3 ;  /* 0x0006140301007387 */ /* 0x0001e80000100800 */
[----:B0-----:R-:W3:Y:S01]  /*4aa90*/  LDL.LU R3, [R1+0x62c] ;  /* 0x00062c0001037983 */ /* 0x001ee20000300800 */
[----:B----4-:R-:W-:-:S05]  /*4aaa0*/  FMUL R21, R0, R21 ;  /* 0x0000001500157220 */ /* 0x010fca0000400000 */
[----:B------:R-:W-:Y:S01]  /*4aab0*/  STL [R1+0x600], R21 ;  /* 0x0006001501007387 */ /* 0x000fe20000100800 */
[C---:B--2---:R-:W-:Y:S02]  /*4aac0*/  FMUL R20, R0.reuse, R20 ;  /* 0x0000001400147220 */ /* 0x044fe40000400000 */
[C---:B------:R-:W-:Y:S02]  /*4aad0*/  FMUL R19, R0.reuse, R19 ;  /* 0x0000001300137220 */ /* 0x040fe40000400000 */
[C---:B------:R-:W-:Y:S02]  /*4aae0*/  FMUL R18, R0.reuse, R18 ;  /* 0x0000001200127220 */ /* 0x040fe40000400000 */
[C---:B------:R-:W-:Y:S02]  /*4aaf0*/  FMUL R17, R0.reuse, R17 ;  /* 0x0000001100117220 */ /* 0x040fe40000400000 */
[C---:B------:R-:W-:Y:S01]  /*4ab00*/  FMUL R16, R0.reuse, R16 ;  /* 0x0000001000107220 */ /* 0x040fe20000400000 */
[----:B------:R-:W-:Y:S01]  /*4ab10*/  STL [R1+0x604], R20 ;  /* 0x0006041401007387 */ /* 0x000fe20000100800 */
[----:B------:R-:W-:-:S02]  /*4ab20*/  FMUL R15, R0, R15 ;  /* 0x0000000f000f7220 */ /* 0x000fc40000400000 */
[----:B------:R-:W-:Y:S02]  /*4ab30*/  STL [R1+0x5f0], R19 ;  /* 0x0005f01301007387 */ /* 0x000fe40000100800 */
[C---:B------:R-:W-:Y:S01]  /*4ab40*/  FMUL R14, R0.reuse, R14 ;  /* 0x0000000e000e7220 */ /* 0x040fe20000400000 */
[----:B------:R-:W-:Y:S01]  /*4ab50*/  STL [R1+0x5f4], R18 ;  /* 0x0005f41201007387 */ /* 0x000fe20000100800 */
[C---:B------:R-:W-:Y:S02]  /*4ab60*/  FMUL R13, R0.reuse, R13 ;  /* 0x0000000d000d7220 */ /* 0x040fe40000400000 */
[----:B------:R-:W-:Y:S02]  /*4ab70*/  STL [R1+0x5e0], R17 ;  /* 0x0005e01101007387 */ /* 0x000fe40000100800 */
[C---:B------:R-:W-:Y:S01]  /*4ab80*/  FMUL R9, R0.reuse, R9 ;  /* 0x0000000900097220 */ /* 0x040fe20000400000 */
[----:B------:R-:W-:Y:S01]  /*4ab90*/  STL [R1+0x5e4], R16 ;  /* 0x0005e41001007387 */ /* 0x000fe20000100800 */
[----:B------:R-:W-:Y:S02]  /*4aba0*/  STL [R1+0x5d0], R15 ;  /* 0x0005d00f01007387 */ /* 0x000fe40000100800 */
[----:B------:R-:W-:-:S02]  /*4abb0*/  FMUL R8, R0, R8 ;  /* 0x0000000800087220 */ /* 0x000fc40000400000 */
[----:B------:R0:W-:Y:S01]  /*4abc0*/  STL [R1+0x5d4], R14 ;  /* 0x0005d40e01007387 */ /* 0x0001e20000100800 */
[----:B------:R-:W-:Y:S01]  /*4abd0*/  STL [R1+0x5c0], R13 ;  /* 0x0005c00d01007387 */ /* 0x000fe20000100800 */
[----:B------:R1:W-:Y:S02]  /*4abe0*/  STL [R1+0x5c4], R9 ;  /* 0x0005c40901007387 */ /* 0x0003e40000100800 */
[----:B------:R-:W-:Y:S01]  /*4abf0*/  FMUL R0, R0, R5 ;  /* 0x0000000500007220 */ /* 0x000fe20000400000 */
[----:B0-----:R-:W2:Y:S01]  /*4ac00*/  LDL.LU R14, [R1+0x618] ;  /* 0x00061800010e7983 */ /* 0x001ea20000300800 */
[----:B------:R-:W-:Y:S02]  /*4ac10*/  STL [R1+0x5b0], R8 ;  /* 0x0005b00801007387 */ /* 0x000fe40000100800 */
[----:B------:R-:W4:Y:S01]  /*4ac20*/  LDL.LU R5, [R1+0x61c] ;  /* 0x00061c0001057983 */ /* 0x000f220000300800 */
[----:B------:R-:W3:Y:S01]  /*4ac30*/  MUFU.EX2 R2, R2 ;  /* 0x0000000200027308 */ /* 0x000ee20000000800 */
[----:B------:R0:W-:Y:S01]  /*4ac40*/  STL [R1+0x5b4], R0 ;  /* 0x0005b40001007387 */ /* 0x0001e20000100800 */
[----:B-1----:R-:W2:Y:S02]  /*4ac50*/  LDL R9, [R1+0x720] ;  /* 0x0007200001097983 */ /* 0x002ea40000100800 */
[----:B---3--:R-:W-:-:S02]  /*4ac60*/  FFMA R7, R2, R7, R4 ;  /* 0x0000000702077223 */ /* 0x008fc40000000004 */
[C---:B------:R-:W-:Y:S02]  /*4ac70*/  FMUL R4, R2.reuse, R6 ;  /* 0x0000000602047220 */ /* 0x040fe40000400000 */
[C---:B0-----:R-:W-:Y:S01]  /*4ac80*/  FMUL R0, R2.reuse, R3 ;  /* 0x0000000302007220 */ /* 0x041fe20000400000 */
[----:B------:R-:W-:Y:S01]  /*4ac90*/  STL [R1+0xc50], R7 ;  /* 0x000c500701007387 */ /* 0x000fe20000100800 */
[----:B------:R-:W3:Y:S02]  /*4aca0*/  LDL.LU R25, [R1+0x608] ;  /* 0x0006080001197983 */ /* 0x000ee40000300800 */
[----:B------:R-:W-:Y:S02]  /*4acb0*/  STL [R1+0x628], R4 ;  /* 0x0006280401007387 */ /* 0x000fe40000100800 */
[----:B------:R-:W3:Y:S01]  /*4acc0*/  LDL.LU R23, [R1+0x60c] ;  /* 0x00060c0001177983 */ /* 0x000ee20000300800 */
[----:B------:R0:W-:Y:S01]  /*4acd0*/  STL [R1+0x62c], R0 ;  /* 0x00062c0001007387 */ /* 0x0001e20000100800 */
        /* <DEDUP_REMOVED lines=10> */
[----:B------:R-:W3:Y:S02]  /*4ad80*/  LDL.64 R6, [R1+0xd68] ;  /* 0x000d680001067983 */ /* 0x000ee40000100a00 */
[----:B----4-:R-:W-:-:S02]  /*4ad90*/  FMUL R26, R2, R5 ;  /* 0x00000005021a7220 */ /* 0x010fc40000400000 */
[----:B------:R-:W4:Y:S01]  /*4ada0*/  LDL.64 R4, [R1+0xd60] ;  /* 0x000d600001047983 */ /* 0x000f220000100a00 */
[----:B--2---:R-:W-:-:S05]  /*4adb0*/  FMUL R14, R2, R14 ;  /* 0x0000000e020e7220 */ /* 0x004fca0000400000 */
[----:B------:R0:W-:Y:S04]  /*4adc0*/  STL [R1+0x618], R14 ;  /* 0x0006180e01007387 */ /* 0x0001e80000100800 */
[----:B0-----:R-:W2:Y:S01]  /*4add0*/  LDL.64 R14, [R1+0xd40] ;  /* 0x000d4000010e7983 */ /* 0x001ea20000100a00 */
[----:B------:R0:W-:Y:S02]  /*4ade0*/  STL [R1+0x61c], R26 ;  /* 0x00061c1a01007387 */ /* 0x0001e40000100800 */
[C---:B---3--:R-:W-:Y:S02]  /*4adf0*/  FMUL R25, R2.reuse, R25 ;  /* 0x0000001902197220 */ /* 0x048fe40000400000 */
[C---:B------:R-:W-:Y:S02]  /*4ae00*/  FMUL R23, R2.reuse, R23 ;  /* 0x0000001702177220 */ /* 0x040fe40000400000 */
        /* <DEDUP_REMOVED lines=16> */
[----:B------:R1:W-:Y:S02]  /*4af10*/  STL [R1+0x5dc], R16 ;  /* 0x0005dc1001007387 */ /* 0x0003e40000100800 */
[----:B------:R-:W-:-:S02]  /*4af20*/  FMUL R0, R2, R0 ;  /* 0x0000000002007220 */ /* 0x000fc40000400000 */
[C---:B------:R-:W-:Y:S01]  /*4af30*/  IMAD.WIDE R6, R9.reuse, 0x2, R6 ;  /* 0x0000000209067825 */ /* 0x040fe200078e0206 */
[----:B------:R3:W-:Y:S03]  /*4af40*/  STL [R1+0x5c8], R13 ;  /* 0x0005c80d01007387 */ /* 0x0007e60000100800 */
[----:B------:R-:W-:Y:S02]  /*4af50*/  STL [R1+0x5cc], R8 ;  /* 0x0005cc0801007387 */ /* 0x000fe40000100800 */
[----:B------:R-:W-:Y:S02]  /*4af60*/  STL [R1+0x5b8], R3 ;  /* 0x0005b80301007387 */ /* 0x000fe40000100800 */
[----:B0-----:R-:W2:Y:S01]  /*4af70*/  LDL.64 R26, [R1+0xd50] ;  /* 0x000d5000011a7983 */ /* 0x001ea20000100a00 */
[----:B------:R0:W-:Y:S01]  /*4af80*/  STL [R1+0x5bc], R0 ;  /* 0x0005bc0001007387 */ /* 0x0001e20000100800 */
[----:B-1----:R-:W2:Y:S02]  /*4af90*/  LDL.64 R16, [R1+0xcf8] ;  /* 0x000cf80001107983 */ /* 0x002ea40000100a00 */
[----:B------:R-:W2:Y:S02]  /*4afa0*/  LDL.64 R18, [R1+0xcf0] ;  /* 0x000cf00001127983 */ /* 0x000ea40000100a00 */
[----:B------:R-:W2:Y:S01]  /*4afb0*/  LDL.64 R20, [R1+0xd00] ;  /* 0x000d000001147983 */ /* 0x000ea20000100a00 */
[----:B---3--:R1:W3:Y:S04]  /*4afc0*/  LDG.E.U16 R13, [R6.64] ;  /* 0x00000004060d7981 */ /* 0x0082e8000c1e1500 */
[----:B-1----:R-:W3:Y:S01]  /*4afd0*/  LDL.64 R6, [R1+0xd58] ;  /* 0x000d580001067983 */ /* 0x002ee20000100a00 */
[----:B----4-:R-:W-:-:S05]  /*4afe0*/  IMAD.WIDE R4, R9, 0x2, R4 ;  /* 0x0000000209047825 */ /* 0x010fca00078e0204 */
[----:B0-----:R0:W4:Y:S04]  /*4aff0*/  LDG.E.U16 R0, [R4.64] ;  /* 0x0000000404007981 */ /* 0x001128000c1e1500 */
[----:B0-----:R-:W4:Y:S01]  /*4b000*/  LDL.64 R4, [R1+0xd38] ;  /* 0x000d380001047983 */ /* 0x001f220000100a00 */
[----:B--2---:R-:W-:-:S04]  /*4b010*/  IMAD.WIDE R2, R9, 0x2, R14 ;  /* 0x0000000209027825 */ /* 0x004fc800078e020e */
[----:B------:R-:W2:Y:S01]  /*4b020*/  LDL.64 R14, [R1+0xd48] ;  /* 0x000d4800010e7983 */ /* 0x000ea20000100a00 */
[----:B------:R0:W2:Y:S04]  /*4b030*/  LDG.E.U16 R29, [R2.64] ;  /* 0x00000004021d7981 */ /* 0x0000a8000c1e1500 */
[----:B0-----:R-:W2:Y:S01]  /*4b040*/  LDL.64 R2, [R1+0xd30] ;  /* 0x000d300001027983 */ /* 0x001ea20000100a00 */
[----:B---3--:R-:W-:-:S05]  /*4b050*/  IMAD.WIDE R6, R9, 0x2, R6 ;  /* 0x0000000209067825 */ /* 0x008fca00078e0206 */
[----:B------:R0:W3:Y:S04]  /*4b060*/  LDG.E.U16 R8, [R6.64] ;  /* 0x0000000406087981 */ /* 0x0000e8000c1e1500 */
[----:B0-----:R-:W3:Y:S01]  /*4b070*/  LDL.64 R6, [R1+0xd08] ;  /* 0x000d080001067983 */ /* 0x001ee20000100a00 */
[----:B----4-:R-:W-:-:S05]  /*4b080*/  IMAD.WIDE R4, R9, 0x2, R4 ;  /* 0x0000000209047825 */ /* 0x010fca00078e0204 */
[----:B------:R0:W4:Y:S04]  /*4b090*/  LDG.E.U16 R25, [R4.64] ;  /* 0x0000000404197981 */ /* 0x000128000c1e1500 */
[----:B------:R-:W-:Y:S01]  /*4b0a0*/  STL [R1+0x7f8], R13 ;  /* 0x0007f80d01007387 */ /* 0x000fe20000100800 */
[----:B------:R1:W-:Y:S02]  /*4b0b0*/  STL [R1+0x7f4], R0 ;  /* 0x0007f40001007387 */ /* 0x0003e40000100800 */
[----:B--2---:R-:W-:Y:S02]  /*4b0c0*/  STL [R1+0x7ec], R29 ;  /* 0x0007ec1d01007387 */ /* 0x004fe40000100800 */
[----:B0-----:R-:W-:-:S04]  /*4b0d0*/  IMAD.WIDE R4, R9, 0x2, R26 ;  /* 0x0000000209047825 */ /* 0x001fc800078e021a */
[C---:B------:R-:W-:Y:S01]  /*4b0e0*/  IMAD.WIDE R2, R9.reuse, 0x2, R2 ;  /* 0x0000000209027825 */ /* 0x040fe200078e0202 */
[----:B------:R-:W2:Y:S04]  /*4b0f0*/  LDL.64 R26, [R1+0xcd0] ;  /* 0x000cd000011a7983 */ /* 0x000ea80000100a00 */
[----:B-1----:R0:W2:Y:S04]  /*4b100*/  LDG.E.U16 R0, [R4.64] ;  /* 0x0000000404007981 */ /* 0x0020a8000c1e1500 */
[----:B------:R1:W2:Y:S01]  /*4b110*/  LDG.E.U16 R23, [R2.64] ;  /* 0x0000000402177981 */ /* 0x0002a2000c1e1500 */
[----:B0-----:R-:W-:-:S04]  /*4b120*/  IMAD.WIDE R4, R9, 0x2, R18 ;  /* 0x0000000209047825 */ /* 0x001fc800078e0212 */
[----:B---3--:R-:W-:-:S05]  /*4b130*/  IMAD.WIDE R6, R9, 0x2, R6 ;  /* 0x0000000209067825 */ /* 0x008fca00078e0206 */
[----:B------:R0:W3:Y:S02]  /*4b140*/  LDG.E.U16 R13, [R6.64] ;  /* 0x00000004060d7981 */ /* 0x0000e4000c1e1500 */
[C---:B0-----:R-:W-:Y:S02]  /*4b150*/  IMAD.WIDE R6, R9.reuse, 0x2, R16 ;  /* 0x0000000209067825 */ /* 0x041fe400078e0210 */
[----:B------:R-:W3:Y:S02]  /*4b160*/  LDL.64 R16, [R1+0xcc8] ;  /* 0x000cc80001107983 */ /* 0x000ee40000100a00 */
[----:B------:R0:W-:Y:S02]  /*4b170*/  STL [R1+0x7e4], R8 ;  /* 0x0007e40801007387 */ /* 0x0001e40000100800 */
[----:B0-----:R0:W3:Y:S04]  /*4b180*/  LDG.E.U16 R8, [R6.64] ;  /* 0x0000000406087981 */ /* 0x0010e8000c1e1500 */
[----:B0-----:R-:W3:Y:S04]  /*4b190*/  LDL.64 R6, [R1+0xce8] ;  /* 0x000ce80001067983 */ /* 0x001ee80000100a00 */
[----:B----4-:R0:W-:Y:S04]  /*4b1a0*/  STL [R1+0x7e0], R25 ;  /* 0x0007e01901007387 */ /* 0x0101e80000100800 */
[----:B0-----:R0:W4:Y:S04]  /*4b1b0*/  LDG.E.U16 R25, [R4.64] ;  /* 0x0000000404197981 */ /* 0x001128000c1e1500 */
[----:B0-----:R-:W4:Y:S01]  /*4b1c0*/  LDL.64 R4, [R1+0xce0] ;  /* 0x000ce00001047983 */ /* 0x001f220000100a00 */
[----:B-1----:R-:W-:-:S04]  /*4b1d0*/  IMAD.WIDE R2, R9, 0x2, R20 ;  /* 0x0000000209027825 */ /* 0x002fc800078e0214 */
[----:B------:R-:W4:Y:S01]  /*4b1e0*/  LDL.64 R20, [R1+0xcc0] ;  /* 0x000cc00001147983 */ /* 0x000f220000100a00 */
[----:B------:R0:W4:Y:S01]  /*4b1f0*/  LDG.E.U16 R29, [R2.64] ;  /* 0x00000004021d7981 */ /* 0x000122000c1e1500 */
[----:B--2---:R1:W-:Y:S02]  /*4b200*/  STL [R1+0x7dc], R23 ;  /* 0x0007dc1701007387 */ /* 0x0043e40000100800 */
[----:B------:R-:W2:Y:S02]  /*4b210*/  LDL.64 R18, [R1+0xd20] ;  /* 0x000d200001127983 */ /* 0x000ea40000100a00 */
[C---:B0-----:R-:W-:Y:S02]  /*4b220*/  IMAD.WIDE R2, R9.reuse, 0x2, R14 ;  /* 0x0000000209027825 */ /* 0x041fe400078e020e */
[----:B------:R-:W2:Y:S04]  /*4b230*/  LDL.64 R14, [R1+0xcb8] ;  /* 0x000cb800010e7983 */ /* 0x000ea80000100a00 */
[----:B-1----:R0:W2:Y:S04]  /*4b240*/  LDG.E.U16 R23, [R2.64] ;  /* 0x0000000402177981 */ /* 0x0020a8000c1e1500 */
[----:B0-----:R-:W2:Y:S04]  /*4b250*/  LDL.64 R2, [R1+0xcd8] ;  /* 0x000cd80001027983 */ /* 0x001ea80000100a00 */
[----:B---3--:R0:W-:Y:S01]  /*4b260*/  STL [R1+0x7d8], R13 ;  /* 0x0007d80d01007387 */ /* 0x0081e20000100800 */
[----:B------:R-:W-:-:S05]  /*4b270*/  IMAD.WIDE R6, R9, 0x2, R6 ;  /* 0x0000000209067825 */ /* 0x000fca00078e0206 */
[----:B0-----:R0:W3:Y:S04]  /*4b280*/  LDG.E.U16 R13, [R6.64] ;  /* 0x00000004060d7981 */ /* 0x0010e8000c1e1500 */
[----:B0-----:R-:W3:Y:S01]  /*4b290*/  LDL.64 R6, [R1+0xd28] ;  /* 0x000d280001067983 */ /* 0x001ee20000100a00 */
[----:B------:R0:W-:Y:S02]  /*4b2a0*/  STL [R1+0x7d4], R0 ;  /* 0x0007d40001007387 */ /* 0x0001e40000100800 */
[----:B----4-:R-:W-:-:S05]  /*4b2b0*/  IMAD.WIDE R4, R9, 0x2, R4 ;  /* 0x0000000209047825 */ /* 0x010fca00078e0204 */
[----:B0-----:R0:W4:Y:S04]  /*4b2c0*/  LDG.E.U16 R0, [R4.64] ;  /* 0x0000000404007981 */ /* 0x001128000c1e1500 */
[----:B------:R1:W-:Y:S01]  /*4b2d0*/  STL [R1+0x7d0], R29 ;  /* 0x0007d01d01007387 */ /* 0x0003e20000100800 */
[----:B0-----:R-:W-:-:S04]  /*4b2e0*/  IMAD.WIDE R4, R9, 0x2, R26 ;  /* 0x0000000209047825 */ /* 0x001fc800078e021a */
[----:B--2---:R-:W-:-:S05]  /*4b2f0*/  IMAD.WIDE R2, R9, 0x2, R2 ;  /* 0x0000000209027825 */ /* 0x004fca00078e0202 */
[----:B-1----:R0:W2:Y:S02]  /*4b300*/  LDG.E.U16 R29, [R2.64] ;  /* 0x00000004021d7981 */ /* 0x0020a4000c1e1500 */
[C---:B0-----:R-:W-:Y:S02]  /*4b310*/  IMAD.WIDE R2, R9.reuse, 0x2, R16 ;  /* 0x0000000209027825 */ /* 0x041fe400078e0210 */
[----:B------:R-:W2:Y:S02]  /*4b320*/  LDL.64 R16, [R1+0xd18] ;  /* 0x000d180001107983 */ /* 0x000ea40000100a00 */
[----:B------:R-:W-:Y:S02]  /*4b330*/  STL [R1+0x7cc], R8 ;  /* 0x0007cc0801007387 */ /* 0x000fe40000100800 */
[----:B------:R0:W-:Y:S02]  /*4b340*/  STL [R1+0x7c4], R25 ;  /* 0x0007c41901007387 */ /* 0x0001e40000100800 */
[----:B------:R1:W-:Y:S01]  /*4b350*/  STL [R1+0x7c0], R23 ;  /* 0x0007c01701007387 */ /* 0x0003e20000100800 */
[----:B------:R-:W2:Y:S04]  /*4b360*/  LDL.64 R26, [R1+0xca0] ;  /* 0x000ca000011a7983 */ /* 0x000ea80000100a00 */
[----:B0-----:R0:W2:Y:S04]  /*4b370*/  LDG.E.U16 R25, [R4.64] ;  /* 0x0000000404197981 */ /* 0x0010a8000c1e1500 */
[----:B-1----:R1:W2:Y:S01]  /*4b380*/  LDG.E.U16 R23, [R2.64] ;  /* 0x0000000402177981 */ /* 0x0022a2000c1e1500 */
[----:B0-----:R-:W-:-:S03]  /*4b390*/  IMAD.WIDE R4, R9, 0x2, R18 ;  /* 0x0000000209047825 */ /* 0x001fc600078e0212 */
[----:B---3--:R0:W-:Y:S01]  /*4b3a0*/  STL [R1+0x7bc], R13 ;  /* 0x0007bc0d01007387 */ /* 0x0081e20000100800 */
[----:B------:R-:W-:-:S05]  /*4b3b0*/  IMAD.WIDE R6, R9, 0x2, R6 ;  /* 0x0000000209067825 */ /* 0x000fca00078e0206 */
[----:B------:R3:W2:Y:S02]  /*4b3c0*/  LDG.E.U16 R8, [R6.64] ;  /* 0x0000000406087981 */ /* 0x0006a4000c1e1500 */
[----:B---3--:R-:W-:-:S05]  /*4b3d0*/  IMAD.WIDE R6, R9, 0x2, R20 ;  /* 0x0000000209067825 */ /* 0x008fca00078e0214 */
[----:B0-----:R0:W3:Y:S04]  /*4b3e0*/  LDG.E.U16 R13, [R6.64] ;  /* 0x00000004060d7981 */ /* 0x0010e8000c1e1500 */
[----:B0-----:R-:W3:Y:S04]  /*4b3f0*/  LDL.64 R6, [R1+0xcb0] ;  /* 0x000cb00001067983 */ /* 0x001ee80000100a00 */
[----:B----4-:R0:W-:Y:S01]  /*4b400*/  STL [R1+0x7b4], R0 ;  /* 0x0007b40001007387 */ /* 0x0101e20000100800 */
[----:B-1----:R-:W-:-:S04]  /*4b410*/  IMAD.WIDE R2, R9, 0x2, R14 ;  /* 0x0000000209027825 */ /* 0x002fc800078e020e */
[----:B------:R-:W4:Y:S02]  /*4b420*/  LDL.64 R20, [R1+0xc98] ;  /* 0x000c980001147983 */ /* 0x000f240000100a00 */
[----:B------:R-:W4:Y:S01]  /*4b430*/  LDL.64 R18, [R1+0xc90] ;  /* 0x000c900001127983 */ /* 0x000f220000100a00 */
[----:B0-----:R0:W4:Y:S04]  /*4b440*/  LDG.E.U16 R0, [R4.64] ;  /* 0x0000000404007981 */ /* 0x001128000c1e1500 */
[----:B0-----:R-:W4:Y:S04]  /*4b450*/  LDL.64 R4, [R1+0xca8] ;  /* 0x000ca80001047983 */ /* 0x001f280000100a00 */
[----:B--2---:R0:W-:Y:S01]  /*4b460*/  STL [R1+0x7b0], R29 ;  /* 0x0007b01d01007387 */ /* 0x0041e20000100800 */
[----:B------:R-:W2:Y:S03]  /*4b470*/  LDL.64 R14, [R1+0xd10] ;  /* 0x000d1000010e7983 */ /* 0x000ea60000100a00 */
[----:B0-----:R0:W2:Y:S02]  /*4b480*/  LDG.E.U16 R29, [R2.64] ;  /* 0x00000004021d7981 */ /* 0x0010a4000c1e1500 */
[----:B0-----:R-:W-:-:S02]  /*4b490*/  IMAD.WIDE R2, R9, 0x2, R16 ;  /* 0x0000000209027825 */ /* 0x001fc400078e0210 */
[----:B------:R-:W-:Y:S02]  /*4b4a0*/  STL [R1+0x7ac], R8 ;  /* 0x0007ac0801007387 */ /* 0x000fe40000100800 */
[----:B------:R-:W-:Y:S02]  /*4b4b0*/  STL [R1+0x7a4], R25 ;  /* 0x0007a41901007387 */ /* 0x000fe40000100800 */
[----:B------:R-:W2:Y:S02]  /*4b4c0*/  LDL.64 R16, [R1+0xc88] ;  /* 0x000c880001107983 */ /* 0x000ea40000100a00 */
[----:B------:R0:W-:Y:S01]  /*4b4d0*/  STL [R1+0x7a0], R23 ;  /* 0x0007a01701007387 */ /* 0x0001e20000100800 */
[----:B------:R-:W1:Y:S04]  /*4b4e0*/  LDS R8, [R24+0x40600] ;  /* 0x0406000018087984 */ /* 0x000e680000000800 */
[----:B0-----:R0:W2:Y:S01]  /*4b4f0*/  LDG.E.U16 R23, [R2.64] ;  /* 0x0000000402177981 */ /* 0x0010a2000c1e1500 */
[----:B---3--:R-:W-:-:S06]  /*4b500*/  IMAD.WIDE R6, R9, 0x2, R6 ;  /* 0x0000000209067825 */ /* 0x008fcc00078e0206 */
[----:B------:R-:W3:Y:S04]  /*4b510*/  LDG.E.U16 R7, [R6.64] ;  /* 0x0000000406077981 */ /* 0x000ee8000c1e1500 */
[----:B------:R0:W-:Y:S04]  /*4b520*/  STL [R1+0x79c], R13 ;  /* 0x00079c0d01007387 */ /* 0x0001e80000100800 */
[----:B0-----:R-:W1:Y:S01]  /*4b530*/  LDL.LU R13, [R1+0xc54] ;  /* 0x000c5400010d7983 */ /* 0x001e620000300800 */
[----:B----4-:R-:W-:-:S05]  /*4b540*/  IMAD.WIDE R4, R9, 0x2, R4 ;  /* 0x0000000209047825 */ /* 0x010fca00078e0204 */
[----:B------:R0:W4:Y:S04]  /*4b550*/  LDG.E.U16 R25, [R4.64] ;  /* 0x0000000404197981 */ /* 0x000128000c1e1500 */
[----:B------:R0:W-:Y:S01]  /*4b560*/  STL [R1+0x798], R0 ;  /* 0x0007980001007387 */ /* 0x0001e20000100800 */
[----:B------:R-:W-:-:S04]  /*4b570*/  IMAD.WIDE R2, R9, 0x2, R26 ;  /* 0x0000000209027825 */ /* 0x000fc800078e021a */
[----:B0-----:R-:W-:Y:S01]  /*4b580*/  FADD R0, -R28, R22 ;  /* 0x000000161c007221 */ /* 0x001fe20000000100 */
[----:B--2---:R0:W-:Y:S03]  /*4b590*/  STL [R1+0x794], R29 ;  /* 0x0007941d01007387 */ /* 0x0041e60000100800 */
[----:B------:R-:W-:Y:S02]  /*4b5a0*/  FMUL R0, R0, 1.4426950216293334961 ;  /* 0x3fb8aa3b00007820 */ /* 0x000fe40000400000 */
[C---:B------:R-:W-:Y:S01]  /*4b5b0*/  IMAD.WIDE R4, R9.reuse, 0x2, R18 ;  /* 0x0000000209047825 */ /* 0x040fe200078e0212 */
[----:B0-----:R0:W2:Y:S03]  /*4b5c0*/  LDG.E.U16 R29, [R2.64] ;  /* 0x00000004021d7981 */ /* 0x0010a6000c1e1500 */
[----:B------:R-:W1:Y:S01]  /*4b5d0*/  MUFU.EX2 R0, R0 ;  /* 0x0000000000007308 */ /* 0x000e620000000800 */
[C---:B0-----:R-:W-:Y:S01]  /*4b5e0*/  IMAD.WIDE R2, R9.reuse, 0x2, R14 ;  /* 0x0000000209027825 */ /* 0x041fe200078e020e */
[----:B---3--:R0:W-:Y:S03]  /*4b5f0*/  STL [R1+0x78c], R7 ;  /* 0x00078c0701007387 */ /* 0x0081e60000100800 */
[----:B------:R-:W3:Y:S02]  /*4b600*/  LDL.64 R14, [R1+0xc80] ;  /* 0x000c8000010e7983 */ /* 0x000ee40000100a00 */
[----:B0-----:R-:W-:-:S05]  /*4b610*/  IMAD.WIDE R6, R9, 0x2, R20 ;  /* 0x0000000209067825 */ /* 0x001fca00078e0214 */
[----:B------:R0:W3:Y:S01]  /*4b620*/  LDG.E.U16 R28, [R6.64] ;  /* 0x00000004061c7981 */ /* 0x0000e2000c1e1500 */
[----:B-1----:R-:W-:-:S03]  /*4b630*/  FFMA R13, R0, R13, R8 ;  /* 0x0000000d000d7223 */ /* 0x002fc60000000008 */
[----:B0-----:R-:W0:Y:S04]  /*4b640*/  LDS R6, [R24+0x40640] ;  /* 0x0406400018067984 */ /* 0x001e280000000800 */
[----:B----4-:R1:W-:Y:S01]  /*4b650*/  STL [R1+0x788], R25 ;  /* 0x0007881901007387 */ /* 0x0103e20000100800 */
[----:B------:R-:W4:Y:S02]  /*4b660*/  LDL.LU R7, [R1+0x5a0] ;  /* 0x0005a00001077983 */ /* 0x000f240000300800 */
[----:B------:R0:W-:Y:S01]  /*4b670*/  STL [R1+0x780], R23 ;  /* 0x0007801701007387 */ /* 0x0001e20000100800 */
[----:B-1----:R1:W4:Y:S04]  /*4b680*/  LDG.E.U16 R25, [R4.64] ;  /* 0x0000000404197981 */ /* 0x002328000c1e1500 */
[----:B0-----:R0:W4:Y:S04]  /*4b690*/  LDG.E.U16 R23, [R2.64] ;  /* 0x0000000402177981 */ /* 0x001128000c1e1500 */
[----:B-1----:R-:W4:Y:S01]  /*4b6a0*/  LDL.LU R5, [R1+0x5a4] ;  /* 0x0005a40001057983 */ /* 0x002f220000300800 */
[----:B0-----:R-:W-:-:S04]  /*4b6b0*/  IMAD.WIDE R2, R9, 0x2, R16 ;  /* 0x0000000209027825 */ /* 0x001fc800078e0210 */
[----:B------:R-:W4:Y:S02]  /*4b6c0*/  LDL.LU R22, [R1+0x590] ;  /* 0x0005900001167983 */ /* 0x000f240000300800 */
[----:B------:R-:W4:Y:S01]  /*4b6d0*/  LDL.LU R21, [R1+0x594] ;  /* 0x0005940001157983 */ /* 0x000f220000300800 */
[----:B------:R0:W-:Y:S01]  /*4b6e0*/  STL [R1+0xc54], R13 ;  /* 0x000c540d01007387 */ /* 0x0001e20000100800 */
[----:B------:R-:W4:Y:S02]  /*4b6f0*/  LDL.LU R20, [R1+0x580] ;  /* 0x0005800001147983 */ /* 0x000f240000300800 */
[----:B------:R-:W4:Y:S01]  /*4b700*/  LDL.LU R19, [R1+0x584] ;  /* 0x0005840001137983 */ /* 0x000f220000300800 */
[----:B------:R3:W4:Y:S01]  /*4b710*/  LDG.E.U16 R27, [R2.64] ;  /* 0x00000004021b7981 */ /* 0x000722000c1e1500 */
[----:B------:R-:W4:Y:S02]  /*4b720*/  LDL.LU R18, [R1+0x570] ;  /* 0x0005700001127983 */ /* 0x000f240000300800 */
[----:B------:R-:W4:Y:S02]  /*4b730*/  LDL.LU R17, [R1+0x574] ;  /* 0x0005740001117983 */ /* 0x000f240000300800 */
[----:B------:R-:W-:Y:S01]  /*4b740*/  FADD R4, -R11, R12 ;  /* 0x0000000c0b047221 */ /* 0x000fe20000000100 */
[----:B0-----:R-:W4:Y:S01]  /*4b750*/  LDL.LU R13, [R1+0x560] ;  /* 0x00056000010d7983 */ /* 0x001f220000300800 */
[----:B------:R-:W4:Y:S02]  /*4b760*/  LDL.LU R12, [R1+0x564] ;  /* 0x00056400010c7983 */ /* 0x000f240000300800 */
[----:B------:R-:W-:Y:S01]  /*4b770*/  FMUL R4, R4, 1.4426950216293334961 ;  /* 0x3fb8aa3b04047820 */ /* 0x000fe20000400000 */
[----:B--2---:R-:W-:Y:S04]  /*4b780*/  STL [R1+0x77c], R29 ;  /* 0x00077c1d01007387 */ /* 0x004fe80000100800 */
[----:B------:R-:W2:Y:S01]  /*4b790*/  LDL.LU R16, [R1+0x550] ;  /* 0x0005500001107983 */ /* 0x000ea20000300800 */
[----:B---3--:R-:W-:-:S05]  /*4b7a0*/  IMAD.WIDE R2, R9, 0x2, R14 ;  /* 0x0000000209027825 */ /* 0x008fca00078e020e */
[----:B------:R0:W3:Y:S02]  /*4b7b0*/  LDG.E.U16 R26, [R2.64] ;  /* 0x00000004021a7981 */ /* 0x0000e4000c1e1500 */
[----:B0-----:R4:W0:Y:S02]  /*4b7c0*/  MUFU.EX2 R2, R4 ;  /* 0x0000000400027308 */ /* 0x0018240000000800 */
[----:B----4-:R-:W-:-:S05]  /*4b7d0*/  FMUL R4, R0, R7 ;  /* 0x0000000700047220 */ /* 0x010fca0000400000 */
[----:B------:R1:W-:Y:S01]  /*4b7e0*/  STL [R1+0x5a0], R4 ;  /* 0x0005a00401007387 */ /* 0x0003e20000100800 */
[----:B------:R-:W4:Y:S02]  /*4b7f0*/  LDL.LU R15, [R1+0x554] ;  /* 0x00055400010f7983 */ /* 0x000f240000300800 */
[----:B------:R-:W-:-:S05]  /*4b800*/  FMUL R3, R0, R5 ;  /* 0x0000000500037220 */ /* 0x000fca0000400000 */
[----:B------:R0:W-:Y:S01]  /*4b810*/  STL [R1+0x5a4], R3 ;  /* 0x0005a40301007387 */ /* 0x0001e20000100800 */
[----:B------:R-:W4:Y:S02]  /*4b820*/  LDL.LU R14, [R1+0x540] ;  /* 0x00054000010e7983 */ /* 0x000f240000300800 */
[----:B------:R-:W4:Y:S02]  /*4b830*/  LDL.LU R11, [R1+0x544] ;  /* 0x00054400010b7983 */ /* 0x000f240000300800 */
[----:B------:R-:W-:Y:S01]  /*4b840*/  STL [R1+0x774], R28 ;  /* 0x0007741c01007387 */ /* 0x000fe20000100800 */
[----:B------:R-:W4:Y:S01]  /*4b850*/  LDL.LU R8, [R1+0x660] ;  /* 0x0006600001087983 */ /* 0x000f220000300800 */
[----:B------:R2:W-:Y:S02]  /*4b860*/  STL [R1+0x770], R25 ;  /* 0x0007701901007387 */ /* 0x0005e40000100800 */
[----:B------:R-:W4:Y:S02]  /*4b870*/  LDL.LU R7, [R1+0x664] ;  /* 0x0006640001077983 */ /* 0x000f240000300800 */
[----:B-1----:R-:W4:Y:S01]  /*4b880*/  LDL.64 R4, [R1+0xc78] ;  /* 0x000c780001047983 */ /* 0x002f220000100a00 */
[----:B------:R1:W-:Y:S01]  /*4b890*/  STL [R1+0x768], R23 ;  /* 0x0007681701007387 */ /* 0x0003e20000100800 */
[----:B0-----:R-:W4:Y:S02]  /*4b8a0*/  LDL.LU R3, [R1+0xc58] ;  /* 0x000c580001037983 */ /* 0x001f240000300800 */
[----:B------:R-:W-:Y:S02]  /*4b8b0*/  STL [R1+0x75c], R27 ;  /* 0x00075c1b01007387 */ /* 0x000fe40000100800 */
[----:B--2---:R-:W-:-:S02]  /*4b8c0*/  FMUL R25, R0, R22 ;  /* 0x0000001600197220 */ /* 0x004fc40000400000 */
[C---:B------:R-:W-:Y:S02]  /*4b8d0*/  FMUL R22, R0.reuse, R20 ;  /* 0x0000001400167220 */ /* 0x040fe40000400000 */
[C---:B-1----:R-:W-:Y:S02]  /*4b8e0*/  FMUL R23, R0.reuse, R21 ;  /* 0x0000001500177220 */ /* 0x042fe40000400000 */
[C---:B------:R-:W-:Y:S02]  /*4b8f0*/  FMUL R21, R0.reuse, R19 ;  /* 0x0000001300157220 */ /* 0x040fe40000400000 */
[C---:B------:R-:W-:Y:S01]  /*4b900*/  FMUL R20, R0.reuse, R18 ;  /* 0x0000001200147220 */ /* 0x040fe20000400000 */
[----:B------:R-:W-:Y:S01]  /*4b910*/  STL [R1+0x590], R25 ;  /* 0x0005901901007387 */ /* 0x000fe20000100800 */
[C---:B------:R-:W-:Y:S02]  /*4b920*/  FMUL R19, R0.reuse, R17 ;  /* 0x0000001100137220 */ /* 0x040fe40000400000 */
[----:B------:R-:W-:Y:S02]  /*4b930*/  STL [R1+0x594], R23 ;  /* 0x0005941701007387 */ /* 0x000fe40000100800 */
[----:B------:R-:W-:Y:S01]  /*4b940*/  STL [R1+0x580], R22 ;  /* 0x0005801601007387 */ /* 0x000fe20000100800 */
[----:B------:R-:W-:Y:S01]  /*4b950*/  STL [R1+0x584], R21 ;  /* 0x0005841501007387 */ /* 0x000fe20000100800 */
[----:B------:R-:W-:Y:S02]  /*4b960*/  STL [R1+0x570], R20 ;  /* 0x0005701401007387 */ /* 0x000fe40000100800 */
[----:B------:R-:W-:-:S02]  /*4b970*/  FMUL R18, R0, R13 ;  /* 0x0000000d00127220 */ /* 0x000fc40000400000 */
[C---:B------:R-:W-:Y:S01]  /*4b980*/  FMUL R17, R0.reuse, R12 ;  /* 0x0000000c00117220 */ /* 0x040fe20000400000 */
[----:B------:R0:W-:Y:S01]  /*4b990*/  STL [R1+0x574], R19 ;  /* 0x0005741301007387 */ /* 0x0001e20000100800 */
[----:B------:R-:W2:Y:S02]  /*4b9a0*/  LDL.64 R12, [R1+0xc70] ;  /* 0x000c7000010c7983 */ /* 0x000ea40000100a00 */
[C---:B------:R-:W-:Y:S01]  /*4b9b0*/  FMUL R16, R0.reuse, R16 ;  /* 0x0000001000107220 */ /* 0x040fe20000400000 */
[----:B------:R1:W-:Y:S04]  /*4b9c0*/  STL [R1+0x560], R18 ;  /* 0x0005601201007387 */ /* 0x0003e80000100800 */
[----:B---3--:R-:W-:Y:S01]  /*4b9d0*/  STL [R1+0x750], R26 ;  /* 0x0007501a01007387 */ /* 0x008fe20000100800 */
[----:B------:R3:W-:Y:S02]  /*4b9e0*/  STL [R1+0x564], R17 ;  /* 0x0005641101007387 */ /* 0x0007e40000100800 */
[----:B------:R-:W-:Y:S02]  /*4b9f0*/  STL [R1+0x550], R16 ;  /* 0x0005501001007387 */ /* 0x000fe40000100800 */
[----:B----4-:R-:W-:-:S05]  /*4ba00*/  FMUL R15, R0, R15 ;  /* 0x0000000f000f7220 */ /* 0x010fca0000400000 */
[----:B------:R-:W-:Y:S01]  /*4ba10*/  STL [R1+0x554], R15 ;  /* 0x0005540f01007387 */ /* 0x000fe20000100800 */
[C---:B------:R-:W-:Y:S02]  /*4ba20*/  FMUL R14, R0.reuse, R14 ;  /* 0x0000000e000e7220 */ /* 0x040fe40000400000 */
[C---:B------:R-:W-:Y:S02]  /*4ba30*/  FMUL R11, R0.reuse, R11 ;  /* 0x0000000b000b7220 */ /* 0x040fe40000400000 */
[----:B------:R-:W-:Y:S02]  /*4ba40*/  FMUL R8, R0, R8 ;  /* 0x0000000800087220 */ /* 0x000fe40000400000 */
[----:B------:R-:W-:-:S04]  /*4ba50*/  IMAD.WIDE R4, R9, 0x2, R4 ;  /* 0x0000000209047825 */ /* 0x000fc800078e0204 */
[----:B------:R-:W-:Y:S01]  /*4ba60*/  FMUL R0, R0, R7 ;  /* 0x0000000700007220 */ /* 0x000fe20000400000 */
[----:B------:R-:W-:Y:S04]  /*4ba70*/  STL [R1+0x540], R14 ;  /* 0x0005400e01007387 */ /* 0x000fe80000100800 */
[----:B------:R2:W4:Y:S01]  /*4ba80*/  LDG.E.U16 R7, [R4.64] ;  /* 0x0000000404077981 */ /* 0x000522000c1e1500 */
[----:B------:R-:W-:Y:S02]  /*4ba90*/  STL [R1+0x544], R11 ;  /* 0x0005440b01007387 */ /* 0x000fe40000100800 */
[----:B------:R-:W-:Y:S02]  /*4baa0*/  STL [R1+0x660], R8 ;  /* 0x0006600801007387 */ /* 0x000fe40000100800 */
[----:B------:R2:W-:Y:S02]  /*4bab0*/  STL [R1+0x664], R0 ;  /* 0x0006640001007387 */ /* 0x0005e40000100800 */
[----:B------:R-:W-:Y:S01]  /*4bac0*/  FFMA R3, R2, R3, R6 ;  /* 0x0000000302037223 */ /* 0x000fe20000000006 */
[----:B0-----:R-:W4:Y:S01]  /*4bad0*/  LDL.LU R19, [R1+0xbb4] ;  /* 0x000bb40001137983 */ /* 0x001f220000300800 */
[----:B-1----:R-:W4:Y:S02]  /*4bae0*/  LDL.LU R18, [R1+0xbb8] ;  /* 0x000bb80001127983 */ /* 0x002f240000300800 */
[----:B---3--:R-:W3:Y:S02]  /*4baf0*/  LDL.LU R17, [R1+0xbac] ;  /* 0x000bac0001117983 */ /* 0x008ee40000300800 */
[----:B--2---:R-:W-:-:S05]  /*4bb00*/  IMAD.WIDE R4, R9, 0x2, R12 ;  /* 0x0000000209047825 */ /* 0x004fca00078e020c */
[----:B------:R0:W2:Y:S04]  /*4bb10*/  LDG.E.U16 R0, [R4.64] ;  /* 0x0000000404007981 */ /* 0x0000a8000c1e1500 */
[----:B------:R-:W-:Y:S01]  /*4bb20*/  STL [R1+0xc58], R3 ;  /* 0x000c580301007387 */ /* 0x000fe20000100800 */
        /* <DEDUP_REMOVED lines=19> */
[----:B----4-:R0:W-:Y:S04]  /*4bc60*/  STL [R1+0x74c], R7 ;  /* 0x00074c0701007387 */ /* 0x0101e80000100800 */
[----:B0-----:R-:W4:Y:S01]  /*4bc70*/  LDL.LU R7, [R1+0x548] ;  /* 0x0005480001077983 */ /* 0x001f220000300800 */
[----:B------:R-:W4:Y:S02]  /*4bc80*/  LDL.LU R6, [R1+0x54c] ;  /* 0x00054c0001067983 */ /* 0x000f240000300800 */
[----:B------:R-:W4:Y:S01]  /*4bc90*/  LDL.LU R3, [R1+0x668] ;  /* 0x0006680001037983 */ /* 0x000f220000300800 */
[----:B--2---:R0:W-:Y:S04]  /*4bca0*/  STL [R1+0x748], R0 ;  /* 0x0007480001007387 */ /* 0x0041e80000100800 */
[----:B0-----:R-:W2:Y:S01]  /*4bcb0*/  LDL.LU R0, [R1+0x66c] ;  /* 0x00066c0001007983 */ /* 0x001ea20000300800 */
[----:B---3--:R-:W-:-:S02]  /*4bcc0*/  FMUL R14, R2, R14 ;  /* 0x0000000e020e7220 */ /* 0x008fc40000400000 */
[C---:B------:R-:W-:Y:S02]  /*4bcd0*/  FMUL R13, R2.reuse, R13 ;  /* 0x0000000d020d7220 */ /* 0x040fe40000400000 */
[C---:B------:R-:W-:Y:S02]  /*4bce0*/  FMUL R11, R2.reuse, R11 ;  /* 0x0000000b020b7220 */ /* 0x040fe40000400000 */
[C---:B------:R-:W-:Y:S01]  /*4bcf0*/  FMUL R12, R2.reuse, R12 ;  /* 0x0000000c020c7220 */ /* 0x040fe20000400000 */
[----:B------:R0:W-:Y:S01]  /*4bd00*/  STL [R1+0x5a8], R14 ;  /* 0x0005a80e01007387 */ /* 0x0001e20000100800 */
[----:B------:R-:W-:-:S03]  /*4bd10*/  FMUL R4, R2, R4 ;  /* 0x0000000402047220 */ /* 0x000fc60000400000 */
[----:B0-----:R-:W3:Y:S01]  /*4bd20*/  LDL.LU R14, [R1+0x19cc] ;  /* 0x0019cc00010e7983 */ /* 0x001ee20000300800 */
[----:B------:R0:W-:Y:S02]  /*4bd30*/  STL [R1+0x5ac], R13 ;  /* 0x0005ac0d01007387 */ /* 0x0001e40000100800 */
[C---:B------:R-:W-:Y:S01]  /*4bd40*/  FMUL R29, R2.reuse, R29 ;  /* 0x0000001d021d7220 */ /* 0x040fe20000400000 */
[----:B0-----:R-:W3:Y:S01]  /*4bd50*/  LDL.LU R13, [R1+0x19c8] ;  /* 0x0019c800010d7983 */ /* 0x001ee20000300800 */
[----:B------:R0:W-:Y:S03]  /*4bd60*/  STL [R1+0x598], R11 ;  /* 0x0005980b01007387 */ /* 0x0001e60000100800 */
[----:B0-----:R-:W3:Y:S01]  /*4bd70*/  LDL.LU R11, [R1+0x19c4] ;  /* 0x0019c400010b7983 */ /* 0x001ee20000300800 */
[----:B------:R0:W-:Y:S03]  /*4bd80*/  STL [R1+0x59c], R12 ;  /* 0x00059c0c01007387 */ /* 0x0001e60000100800 */
[----:B0-----:R-:W3:Y:S01]  /*4bd90*/  LDL.LU R12, [R1+0x19c0] ;  /* 0x0019c000010c7983 */ /* 0x001ee20000300800 */
[----:B------:R0:W-:Y:S02]  /*4bda0*/  STL [R1+0x588], R4 ;  /* 0x0005880401007387 */ /* 0x0001e40000100800 */
[----:B------:R-:W-:-:S02]  /*4bdb0*/  FMUL R25, R2, R25 ;  /* 0x0000001902197220 */ /* 0x000fc40000400000 */
[C---:B0-----:R-:W-:Y:S02]  /*4bdc0*/  FMUL R4, R2.reuse, R5 ;  /* 0x0000000502047220 */ /* 0x041fe40000400000 */
[----:B------:R-:W-:-:S03]  /*4bdd0*/  FMUL R5, R2, R27 ;  /* 0x0000001b02057220 */ /* 0x000fc60000400000 */
[----:B------:R0:W-:Y:S01]  /*4bde0*/  STL [R1+0x58c], R4 ;  /* 0x00058c0401007387 */ /* 0x0001e20000100800 */
[----:B------:R-:W-:Y:S02]  /*4bdf0*/  STL [R1+0x578], R29 ;  /* 0x0005781d01007387 */ /* 0x000fe40000100800 */
[----:B------:R1:W-:Y:S02]  /*4be00*/  STL [R1+0x57c], R5 ;  /* 0x00057c0501007387 */ /* 0x0003e40000100800 */
[C---:B0-----:R-:W-:Y:S02]  /*4be10*/  FMUL R4, R2.reuse, R26 ;  /* 0x0000001a02047220 */ /* 0x041fe40000400000 */
[----:B-1----:R-:W-:-:S03]  /*4be20*/  FMUL R5, R2, R9 ;  /* 0x0000000902057220 */ /* 0x002fc60000400000 */
[----:B------:R0:W-:Y:S01]  /*4be30*/  STL [R1+0x568], R4 ;  /* 0x0005680401007387 */ /* 0x0001e20000100800 */
[----:B------:R-:W-:Y:S02]  /*4be40*/  STL [R1+0x56c], R25 ;  /* 0x00056c1901007387 */ /* 0x000fe40000100800 */
[----:B------:R-:W3:Y:S02]  /*4be50*/  LDL.LU R9, [R1+0xb8c] ;  /* 0x000b8c0001097983 */ /* 0x000ee40000300800 */
[----:B------:R4:W-:Y:S01]  /*4be60*/  STL [R1+0x558], R5 ;  /* 0x0005580501007387 */ /* 0x0009e20000100800 */
[----:B------:R-:W3:Y:S01]  /*4be70*/  LDL.LU R27, [R1+0xb90] ;  /* 0x000b9000011b7983 */ /* 0x000ee20000300800 */
[----:B0-----:R-:W-:-:S05]  /*4be80*/  FMUL R4, R2, R8 ;  /* 0x0000000802047220 */ /* 0x001fca0000400000 */
[----:B------:R0:W-:Y:S01]  /*4be90*/  STL [R1+0x55c], R4 ;  /* 0x00055c0401007387 */ /* 0x0001e20000100800 */
[C---:B----4-:R-:W-:Y:S02]  /*4bea0*/  FMUL R5, R2.reuse, R7 ;  /* 0x0000000702057220 */ /* 0x050fe40000400000 */
[C---:B0-----:R-:W-:Y:S02]  /*4beb0*/  FMUL R4, R2.reuse, R6 ;  /* 0x0000000602047220 */ /* 0x041fe40000400000 */
[C---:B------:R-:W-:Y:S01]  /*4bec0*/  FMUL R3, R2.reuse, R3 ;  /* 0x0000000302037220 */ /* 0x040fe20000400000 */
[----:B------:R-:W-:Y:S02]  /*4bed0*/  STL [R1+0x548], R5 ;  /* 0x0005480501007387 */ /* 0x000fe40000100800 */
[----:B------:R-:W-:Y:S02]  /*4bee0*/  STL [R1+0x54c], R4 ;  /* 0x00054c0401007387 */ /* 0x000fe40000100800 */
[----:B------:R-:W4:Y:S02]  /*4bef0*/  LDL.LU R8, [R1+0xb84] ;  /* 0x000b840001087983 */ /* 0x000f240000300800 */
[----:B------:R0:W-:Y:S01]  /*4bf00*/  STL [R1+0x668], R3 ;  /* 0x0006680301007387 */ /* 0x0001e20000100800 */
[----:B------:R-:W4:Y:S01]  /*4bf10*/  LDL.LU R26, [R1+0xb88] ;  /* 0x000b8800011a7983 */ /* 0x000f220000300800 */
[----:B0-----:R-:W-:Y:S01]  /*4bf20*/  F2FP.BF16.PACK_AB R3, R19, R18 ;  /* 0x000000121303723e */ /* 0x001fe200000010ff */
[----:B--2---:R-:W-:-:S02]  /*4bf30*/  FMUL R0, R2, R0 ;  /* 0x0000000002007220 */ /* 0x004fc40000400000 */
[----:B------:R-:W0:Y:S04]  /*4bf40*/  LDS R2, [R24+0x40680] ;  /* 0x0406800018027984 */ /* 0x000e280000000800 */
[----:B------:R1:W-:Y:S02]  /*4bf50*/  STL [R1+0x66c], R0 ;  /* 0x00066c0001007387 */ /* 0x0003e40000100800 */
[----:B-1----:R-:W-:Y:S02]  /*4bf60*/  F2FP.BF16.PACK_AB R0, R17, R15 ;  /* 0x0000000f1100723e */ /* 0x002fe400000010ff */
[----:B------:R-:W2:Y:S01]  /*4bf70*/  LDL.LU R15, [R1+0xb7c] ;  /* 0x000b7c00010f7983 */ /* 0x000ea20000300800 */
[----:B------:R1:W-:Y:S02]  /*4bf80*/  STL [R1+0x1c], R3 ;  /* 0x00001c0301007387 */ /* 0x0003e40000100800 */
[----:B------:R-:W2:Y:S02]  /*4bf90*/  LDL.LU R25, [R1+0xb80] ;  /* 0x000b800001197983 */ /* 0x000ea40000300800 */
[----:B------:R1:W-:Y:S01]  /*4bfa0*/  STL [R1+0x18], R0 ;  /* 0x0000180001007387 */ /* 0x0003e20000100800 */
[----:B------:R-:W2:Y:S01]  /*4bfb0*/  LDL.LU R29, [R1+0xb74] ;  /* 0x000b7400011d7983 */ /* 0x000ea20000300800 */
[----:B-1----:R-:W-:-:S02]  /*4bfc0*/  F2FP.BF16.PACK_AB R3, R16, R23 ;  /* 0x000000171003723e */ /* 0x002fc400000010ff */
[----:B------:R-:W-:-:S03]  /*4bfd0*/  F2FP.BF16.PACK_AB R0, R22, R21 ;  /* 0x000000151600723e */ /* 0x000fc600000010ff */
[----:B------:R1:W-:Y:S01]  /*4bfe0*/  STL [R1+0x14], R3 ;  /* 0x0000140301007387 */ /* 0x0003e20000100800 */
[----:B------:R-:W2:Y:S02]  /*4bff0*/  LDL.LU R24, [R1+0xb78] ;  /* 0x000b780001187983 */ /* 0x000ea40000300800 */
[----:B------:R3:W-:Y:S02]  /*4c000*/  STL [R1+0x10], R0 ;  /* 0x0000100001007387 */ /* 0x0007e40000100800 */
[----:B------:R-:W2:Y:S01]  /*4c010*/  LDL.LU R23, [R1+0xb70] ;  /* 0x000b700001177983 */ /* 0x000ea20000300800 */
[----:B------:R-:W2:Y:S01]  /*4c020*/  LDL.LU R22, [R1+0xb68] ;  /* 0x000b680001167983 */ /* 0x000ea20000300800 */
[----:B------:R-:W-:Y:S01]  /*4c030*/  F2FP.BF16.PACK_AB R28, R20, R28 ;  /* 0x0000001c141c723e */ /* 0x000fe200000010ff */
[----:B------:R-:W2:Y:S02]  /*4c040*/  LDL.LU R21, [R1+0xb5c] ;  /* 0x000b5c0001157983 */ /* 0x000ea40000300800 */
[----:B------:R-:W2:Y:S01]  /*4c050*/  LDL.LU R20, [R1+0xb54] ;  /* 0x000b540001147983 */ /* 0x000ea20000300800 */
[----:B------:R-:W2:Y:S01]  /*4c060*/  LDL.LU R4, [R1+0xb48] ;  /* 0x000b480001047983 */ /* 0x000ea20000300800 */
[----:B------:R-:W2:Y:S02]  /*4c070*/  LDL.LU R19, [R1+0xb4c] ;  /* 0x000b4c0001137983 */ /* 0x000ea40000300800 */
[----:B-1----:R-:W2:Y:S02]  /*4c080*/  LDL.LU R3, [R1+0xb40] ;  /* 0x000b400001037983 */ /* 0x002ea40000300800 */
[----:B------:R-:W2:Y:S01]  /*4c090*/  LDL.LU R18, [R1+0xb44] ;  /* 0x000b440001127983 */ /* 0x000ea20000300800 */
[----:B------:R-:W2:Y:S01]  /*4c0a0*/  LDL.LU R5, [R1+0xb38] ;  /* 0x000b380001057983 */ /* 0x000ea20000300800 */
[----:B------:R-:W2:Y:S02]  /*4c0b0*/  LDL.LU R17, [R1+0xb3c] ;  /* 0x000b3c0001117983 */ /* 0x000ea40000300800 */
[----:B------:R-:W2:Y:S02]  /*4c0c0*/  LDL.LU R7, [R1+0xb30] ;  /* 0x000b300001077983 */ /* 0x000ea40000300800 */
[----:B------:R-:W2:Y:S01]  /*4c0d0*/  LDL.LU R16, [R1+0xb34] ;  /* 0x000b340001107983 */ /* 0x000ea20000300800 */
[----:B------:R1:W-:Y:S01]  /*4c0e0*/  STL [R1+0x1934], R28 ;  /* 0x0019341c01007387 */ /* 0x0003e20000100800 */
[----:B---3--:R-:W-:-:S03]  /*4c0f0*/  FADD R0, -R14, R13 ;  /* 0x0000000d0e007221 */ /* 0x008fc60000000100 */
[----:B-1----:R-:W3:Y:S01]  /*4c100*/  LDL.LU R28, [R1+0xb50] ;  /* 0x000b5000011c7983 */ /* 0x002ee20000300800 */
[----:B------:R-:W3:Y:S01]  /*4c110*/  LDL.LU R6, [R1+0xb2c] ;  /* 0x000b2c0001067983 */ /* 0x000ee20000300800 */
[----:B------:R-:W-:-:S05]  /*4c120*/  F2FP.BF16.PACK_AB R27, R9, R27 ;  /* 0x0000001b091b723e */ /* 0x000fca00000010ff */
[----:B------:R1:W-:Y:S04]  /*4c130*/  STL [R1+0x1930], R27 ;  /* 0x0019301b01007387 */ /* 0x0003e80000100800 */
[----:B-1----:R-:W3:Y:S01]  /*4c140*/  LDL.LU R27, [R1+0xb58] ;  /* 0x000b5800011b7983 */ /* 0x002ee20000300800 */
[----:B------:R-:W3:Y:S02]  /*4c150*/  LDL.LU R13, [R1+0x19bc] ;  /* 0x0019bc00010d7983 */ /* 0x000ee40000300800 */
[----:B------:R-:W3:Y:S02]  /*4c160*/  LDL.LU R14, [R1+0x19b8] ;  /* 0x0019b800010e7983 */ /* 0x000ee40000300800 */
[----:B------:R-:W3:Y:S01]  /*4c170*/  LDL.LU R9, [R1+0xb24] ;  /* 0x000b240001097983 */ /* 0x000ee20000300800 */
[----:B----4-:R-:W-:-:S02]  /*4c180*/  F2FP.BF16.PACK_AB R26, R8, R26 ;  /* 0x0000001a081a723e */ /* 0x010fc400000010ff */
[----:B------:R-:W4:Y:S03]  /*4c190*/  LDL.LU R8, [R1+0x740] ;  /* 0x0007400001087983 */ /* 0x000f260000300800 */
[----:B------:R1:W-:Y:S02]  /*4c1a0*/  STL [R1+0x1938], R26 ;  /* 0x0019381a01007387 */ /* 0x0003e40000100800 */
[----:B-1----:R-:W4:Y:S01]  /*4c1b0*/  LDL.LU R26, [R1+0xb64] ;  /* 0x000b6400011a7983 */ /* 0x002f220000300800 */
[----:B--2---:R-:W-:-:S03]  /*4c1c0*/  F2FP.BF16.PACK_AB R25, R15, R25 ;  /* 0x000000190f19723e */ /* 0x004fc600000010ff */
[----:B------:R-:W2:Y:S02]  /*4c1d0*/  LDL.LU R15, [R1+0x19b4] ;  /* 0x0019b400010f7983 */ /* 0x000ea40000300800 */
[----:B------:R1:W-:Y:S02]  /*4c1e0*/  STL [R1+0x193c], R25 ;  /* 0x00193c1901007387 */ /* 0x0003e40000100800 */
[----:B-1----:R-:W2:Y:S01]  /*4c1f0*/  LDL.LU R25, [R1+0xb6c] ;  /* 0x000b6c0001197983 */ /* 0x002ea20000300800 */
[----:B------:R-:W-:-:S03]  /*4c200*/  F2FP.BF16.PACK_AB R24, R29, R24 ;  /* 0x000000181d18723e */ /* 0x000fc600000010ff */
[----:B------:R-:W2:Y:S04]  /*4c210*/  LDL.LU R29, [R1+0xbdc] ;  /* 0x000bdc00011d7983 */ /* 0x000ea80000300800 */
[----:B------:R-:W-:Y:S01]  /*4c220*/  STL [R1+0x1940], R24 ;  /* 0x0019401801007387 */ /* 0x000fe20000100800 */
[----:B------:R-:W-:Y:S02]  /*4c230*/  F2FP.BF16.PACK_AB R19, R4, R19 ;  /* 0x000000130413723e */ /* 0x000fe400000010ff */
[----:B------:R-:W-:Y:S02]  /*4c240*/  F2FP.BF16.PACK_AB R18, R3, R18 ;  /* 0x000000120312723e */ /* 0x000fe400000010ff */
[----:B------:R-:W-:Y:S02]  /*4c250*/  F2FP.BF16.PACK_AB R17, R5, R17 ;  /* 0x000000110511723e */ /* 0x000fe400000010ff */
[----:B------:R-:W-:-:S02]  /*4c260*/  F2FP.BF16.PACK_AB R16, R7, R16 ;  /* 0x000000100710723e */ /* 0x000fc400000010ff */
[----:B---3--:R-:W-:Y:S02]  /*4c270*/  F2FP.BF16.PACK_AB R20, R28, R20 ;  /* 0x000000141c14723e */ /* 0x008fe400000010ff */
[----:B------:R-:W-:Y:S02]  /*4c280*/  F2FP.BF16.PACK_AB R12, R12, R11 ;  /* 0x0000000b0c0c723e */ /* 0x000fe400000010ff */
[----:B------:R-:W-:Y:S02]  /*4c290*/  F2FP.BF16.PACK_AB R21, R27, R21 ;  /* 0x000000151b15723e */ /* 0x000fe400000010ff */
[----:B------:R-:W-:Y:S02]  /*4c2a0*/  F2FP.BF16.PACK_AB R14, R9, R14 ;  /* 0x0000000e090e723e */ /* 0x000fe400000010ff */
[----:B----4-:R-:W-:Y:S02]  /*4c2b0*/  F2FP.BF16.PACK_AB R22, R26, R22 ;  /* 0x000000161a16723e */ /* 0x010fe400000010ff */
[----:B------:R-:W-:-:S02]  /*4c2c0*/  F2FP.BF16.PACK_AB R13, R13, R8 ;  /* 0x000000080d0d723e */ /* 0x000fc400000010ff */
[----:B--2---:R-:W-:Y:S02]  /*4c2d0*/  F2FP.BF16.PACK_AB R15, R15, R6 ;  /* 0x000000060f0f723e */ /* 0x004fe400000010ff */
[----:B------:R-:W-:-:S05]  /*4c2e0*/  F2FP.BF16.PACK_AB R23, R25, R23 ;  /* 0x000000171917723e */ /* 0x000fca00000010ff */
[----:B------:R1:W-:Y:S01]  /*4c2f0*/  STL [R1+0x1944], R23 ;  /* 0x0019441701007387 */ /* 0x0003e20000100800 */
[----:B------:R-:W-:Y:S02]  /*4c300*/  STL [R1+0x1948], R22 ;  /* 0x0019481601007387 */ /* 0x000fe40000100800 */
[----:B------:R-:W-:Y:S02]  /*4c310*/  STL [R1+0x194c], R21 ;  /* 0x00194c1501007387 */ /* 0x000fe40000100800 */
[----:B------:R-:W-:Y:S01]  /*4c320*/  STL [R1+0x1950], R20 ;  /* 0x0019501401007387 */ /* 0x000fe20000100800 */
[----:B------:R-:W-:Y:S01]  /*4c330*/  STL [R1+0x1954], R19 ;  /* 0x0019541301007387 */ /* 0x000fe20000100800 */
[----:B------:R-:W0:Y:S02]  /*4c340*/  LDL.LU R3, [R1+0xc5c] ;  /* 0x000c5c0001037983 */ /* 0x000e240000300800 */
[----:B------:R-:W-:Y:S02]  /*4c350*/  STL [R1+0x1958], R18 ;  /* 0x0019581201007387 */ /* 0x000fe40000100800 */
[----:B------:R-:W-:Y:S01]  /*4c360*/  STL [R1+0x195c], R17 ;  /* 0x00195c1101007387 */ /* 0x000fe20000100800 */
[----:B------:R-:W2:Y:S01]  /*4c370*/  LDL.LU R7, [R1+0x690] ;  /* 0x0006900001077983 */ /* 0x000ea20000300800 */
[----:B------:R-:W-:Y:S02]  /*4c380*/  STL [R1+0x1960], R16 ;  /* 0x0019601001007387 */ /* 0x000fe40000100800 */
[----:B------:R-:W-:Y:S02]  /*4c390*/  STL [R1+0x1964], R15 ;  /* 0x0019640f01007387 */ /* 0x000fe40000100800 */
[----:B------:R-:W3:Y:S01]  /*4c3a0*/  LDL.LU R6, [R1+0x694] ;  /* 0x0006940001067983 */ /* 0x000ee20000300800 */
[----:B------:R-:W-:Y:S01]  /*4c3b0*/  STL [R1+0x1968], R14 ;  /* 0x0019680e01007387 */ /* 0x000fe20000100800 */
[----:B------:R-:W-:Y:S02]  /*4c3c0*/  STL [R1+0x196c], R13 ;  /* 0x00196c0d01007387 */ /* 0x000fe40000100800 */
[----:B------:R-:W-:Y:S02]  /*4c3d0*/  STL [R1+0x1970], R12 ;  /* 0x0019700c01007387 */ /* 0x000fe40000100800 */
[----:B-1----:R-:W4:Y:S02]  /*4c3e0*/  LDL.LU R23, [R1+0xb1c] ;  /* 0x000b1c0001177983 */ /* 0x002f240000300800 */
[----:B------:R-:W-:-:S06]  /*4c3f0*/  FMUL R0, R0, 1.4426950216293334961 ;  /* 0x3fb8aa3b00007820 */ /* 0x000fcc0000400000 */
[----:B------:R-:W0:Y:S02]  /*4c400*/  MUFU.EX2 R0, R0 ;  /* 0x0000000000007308 */ /* 0x000e240000000800 */
[----:B0-----:R-:W-:Y:S01]  /*4c410*/  FFMA R3, R0, R3, R2 ;  /* 0x0000000300037223 */ /* 0x001fe20000000002 */
[----:B----4-:R-:W-:Y:S04]  /*4c420*/  STL [R1+0x19a8], R23 ;  /* 0x0019a81701007387 */ /* 0x010fe80000100800 */
[----:B------:R-:W-:Y:S02]  /*4c430*/  STL [R1+0xc5c], R3 ;  /* 0x000c5c0301007387 */ /* 0x000fe40000100800 */
[----:B------:R-:W4:Y:S02]  /*4c440*/  LDL.LU R4, [R1+0xb20] ;  /* 0x000b200001047983 */ /* 0x000f240000300800 */
[----:B----4-:R2:W-:Y:S01]  /*4c450*/  STL [R1+0x19ac], R4 ;  /* 0x0019ac0401007387 */ /* 0x0105e20000100800 */
[----:B------:R-:W4:Y:S02]  /*4c460*/  LDL.LU R5, [R1+0xb14] ;  /* 0x000b140001057983 */ /* 0x000f240000300800 */
[----:B------:R-:W-:-:S02]  /*4c470*/  FADD R2, -R10, R29 ;  /* 0x0000001d0a027221 */ /* 0x000fc40000000100 */
[C---:B---3--:R-:W-:Y:S02]  /*4c480*/  FMUL R6, R0.reuse, R6 ;  /* 0x0000000600067220 */ /* 0x048fe40000400000 */
[C---:B--2---:R-:W-:Y:S01]  /*4c490*/  FMUL R4, R0.reuse, R7 ;  /* 0x0000000700047220 */ /* 0x044fe20000400000 */
[----:B------:R-:W0:Y:S04]  /*4c4a0*/  S2R R9, SR_TID.X ;  /* 0x0000000000097919 */ /* 0x000e280000002100 */
[----:B----4-:R1:W-:Y:S01]  /*4c4b0*/  STL [R1+0x19b0], R5 ;  /* 0x0019b00501007387 */ /* 0x0103e20000100800 */
[----:B------:R-:W2:Y:S03]  /*4c4c0*/  LDL.LU R10, [R1+0xb18] ;  /* 0x000b1800010a7983 */ /* 0x000ea60000300800 */
[----:B-1----:R-:W3:Y:S01]  /*4c4d0*/  LDL.LU R5, [R1+0x700] ;  /* 0x0007000001057983 */ /* 0x002ee20000300800 */
[----:B------:R1:W-:Y:S03]  /*4c4e0*/  STL [R1+0x690], R4 ;  /* 0x0006900401007387 */ /* 0x0003e60000100800 */
[----:B-1----:R-:W4:Y:S01]  /*4c4f0*/  LDL.LU R4, [R1+0x704] ;  /* 0x0007040001047983 */ /* 0x002f220000300800 */
        /* <DEDUP_REMOVED lines=12> */
[----:B------:R-:W2:Y:S01]  /*4c5c0*/  LDL.LU R11, [R1+0x6a4] ;  /* 0x0006a400010b7983 */ /* 0x000ea20000300800 */
[----:B0-----:R-:W-:Y:S01]  /*4c5d0*/  SHF.L.U32 R21, R9, 0x1, RZ ;  /* 0x0000000109157819 */ /* 0x001fe200000006ff */
[----:B------:R-:W2:Y:S01]  /*4c5e0*/  LDL.LU R24, [R1+0xb0c] ;  /* 0x000b0c0001187983 */ /* 0x000ea20000300800 */
[----:B------:R-:W2:Y:S01]  /*4c5f0*/  LDL.LU R9, [R1+0xb10] ;  /* 0x000b100001097983 */ /* 0x000ea20000300800 */
[----:B------:R-:W2:Y:S02]  /*4c600*/  LDL.LU R25, [R1+0xaf4] ;  /* 0x000af40001197983 */ /* 0x000ea40000300800 */
[----:B------:R-:W2:Y:S02]  /*4c610*/  LDL.LU R8, [R1+0xb08] ;  /* 0x000b080001087983 */ /* 0x000ea40000300800 */
[----:B------:R-:W2:Y:S01]  /*4c620*/  LDL.LU R26, [R1+0xaec] ;  /* 0x000aec00011a7983 */ /* 0x000ea20000300800 */
[----:B------:R-:W2:Y:S01]  /*4c630*/  LDL.LU R7, [R1+0xaf0] ;  /* 0x000af00001077983 */ /* 0x000ea20000300800 */
[----:B------:R-:W2:Y:S02]  /*4c640*/  LDL.LU R27, [R1+0xbe0] ;  /* 0x000be000011b7983 */ /* 0x000ea40000300800 */
[----:B------:R-:W2:Y:S02]  /*4c650*/  LDL R28, [R1+0x784] ;  /* 0x00078400011c7983 */ /* 0x000ea40000100800 */
[----:B-1----:R-:W2:Y:S01]  /*4c660*/  LDL.LU R6, [R1+0x71c] ;  /* 0x00071c0001067983 */ /* 0x002ea20000300800 */
[----:B------:R-:W2:Y:S01]  /*4c670*/  LDL.LU R29, [R1+0xae4] ;  /* 0x000ae400011d7983 */ /* 0x000ea20000300800 */
[----:B---3--:R-:W-:-:S05]  /*4c680*/  FMUL R5, R0, R5 ;  /* 0x0000000500057220 */ /* 0x008fca0000400000 */
[----:B------:R0:W-:Y:S01]  /*4c690*/  STL [R1+0x700], R5 ;  /* 0x0007000501007387 */ /* 0x0001e20000100800 */
[C---:B----4-:R-:W-:Y:S02]  /*4c6a0*/  FMUL R4, R0.reuse, R4 ;  /* 0x0000000400047220 */ /* 0x050fe40000400000 */
[C---:B--2---:R-:W-:Y:S01]  /*4c6b0*/  FMUL R23, R0.reuse, R23 ;  /* 0x0000001700177220 */ /* 0x044fe20000400000 */
[----:B0-----:R-:W2:Y:S02]  /*4c6c0*/  LDL.LU R5, [R1+0x19b0] ;  /* 0x0019b00001057983 */ /* 0x001ea40000300800 */
[----:B------:R0:W-:Y:S02]  /*4c6d0*/  STL [R1+0x704], R4 ;  /* 0x0007040401007387 */ /* 0x0001e40000100800 */
[----:B0-----:R-:W3:Y:S01]  /*4c6e0*/  LDL.LU R4, [R1+0x19ac] ;  /* 0x0019ac0001047983 */ /* 0x001ee20000300800 */
[----:B------:R0:W-:Y:S03]  /*4c6f0*/  STL [R1+0x6f0], R23 ;  /* 0x0006f01701007387 */ /* 0x0001e60000100800 */
[----:B0-----:R-:W3:Y:S01]  /*4c700*/  LDL.LU R23, [R1+0x19a8] ;  /* 0x0019a80001177983 */ /* 0x001ee20000300800 */
[----:B------:R-:W-:-:S02]  /*4c710*/  FMUL R22, R0, R22 ;  /* 0x0000001600167220 */ /* 0x000fc40000400000 */
        /* <DEDUP_REMOVED lines=15> */
[----:B------:R-:W-:Y:S01]  /*4c810*/  FMUL R11, R0, R11 ;  /* 0x0000000b000b7220 */ /* 0x000fe20000400000 */
[----:B------:R-:W-:Y:S01]  /*4c820*/  STL [R1+0x6c4], R15 ;  /* 0x0006c40f01007387 */ /* 0x000fe20000100800 */
[----:B------:R-:W-:Y:S02]  /*4c830*/  STL [R1+0x6b0], R14 ;  /* 0x0006b00e01007387 */ /* 0x000fe40000100800 */
[----:B------:R0:W-:Y:S02]  /*4c840*/  STL [R1+0x6b4], R13 ;  /* 0x0006b40d01007387 */ /* 0x0001e40000100800 */
[----:B------:R-:W-:Y:S01]  /*4c850*/  STL [R1+0x6a0], R12 ;  /* 0x0006a00c01007387 */ /* 0x000fe20000100800 */
[----:B------:R3:W-:Y:S04]  /*4c860*/  STL [R1+0x6a4], R11 ;  /* 0x0006a40b01007387 */ /* 0x0007e80000100800 */
[----:B0-----:R-:W4:Y:S01]  /*4c870*/  LDL.LU R13, [R1+0xc60] ;  /* 0x000c6000010d7983 */ /* 0x001f220000300800 */
[----:B------:R-:W-:-:S02]  /*4c880*/  F2FP.BF16.PACK_AB R9, R24, R9 ;  /* 0x000000091809723e */ /* 0x000fc400000010ff */
[----:B------:R-:W-:Y:S02]  /*4c890*/  F2FP.BF16.PACK_AB R8, R25, R8 ;  /* 0x000000081908723e */ /* 0x000fe400000010ff */
[----:B------:R-:W-:Y:S02]  /*4c8a0*/  F2FP.BF16.PACK_AB R7, R26, R7 ;  /* 0x000000071a07723e */ /* 0x000fe400000010ff */
[----:B--2---:R-:W-:Y:S02]  /*4c8b0*/  F2FP.BF16.PACK_AB R10, R5, R10 ;  /* 0x0000000a050a723e */ /* 0x004fe400000010ff */
[----:B---3--:R-:W-:-:S05]  /*4c8c0*/  F2FP.BF16.PACK_AB R11, R23, R4 ;  /* 0x00000004170b723e */ /* 0x008fca00000010ff */
[----:B------:R-:W-:Y:S01]  /*4c8d0*/  STL [R1+0x1974], R11 ;  /* 0x0019740b01007387 */ /* 0x000fe20000100800 */
[----:B------:R-:W2:Y:S02]  /*4c8e0*/  LDL.LU R5, [R1+0x698] ;  /* 0x0006980001057983 */ /* 0x000ea40000300800 */
[----:B------:R-:W3:Y:S02]  /*4c8f0*/  LDL.LU R4, [R1+0x69c] ;  /* 0x00069c0001047983 */ /* 0x000ee40000300800 */
[----:B------:R-:W-:Y:S01]  /*4c900*/  STL [R1+0x1978], R10 ;  /* 0x0019780a01007387 */ /* 0x000fe20000100800 */
[----:B------:R-:W-:Y:S01]  /*4c910*/  STL [R1+0x197c], R9 ;  /* 0x00197c0901007387 */ /* 0x000fe20000100800 */
[----:B------:R0:W-:Y:S02]  /*4c920*/  STL [R1+0x1980], R8 ;  /* 0x0019800801007387 */ /* 0x0001e40000100800 */
[----:B------:R1:W-:Y:S01]  /*4c930*/  STL [R1+0x1984], R7 ;  /* 0x0019840701007387 */ /* 0x0003e20000100800 */
[----:B0-----:R-:W3:Y:S01]  /*4c940*/  LDL.LU R8, [R1+0x708] ;  /* 0x0007080001087983 */ /* 0x001ee20000300800 */
[----:B-1----:R-:W3:Y:S01]  /*4c950*/  LDL.LU R7, [R1+0x70c] ;  /* 0x00070c0001077983 */ /* 0x002ee20000300800 */
[----:B------:R-:W-:-:S05]  /*4c960*/  LOP3.LUT R21, R21, 0x38, RZ, 0xc0, !PT ;  /* 0x0000003815157812 */ /* 0x000fca00078ec0ff */
[----:B------:R-:W4:Y:S01]  /*4c970*/  LDS R3, [R21+0x406c0] ;  /* 0x0406c00015037984 */ /* 0x000f220000000800 */
[----:B------:R-:W-:Y:S01]  /*4c980*/  FMUL R2, R2, 1.4426950216293334961 ;  /* 0x3fb8aa3b02027820 */ /* 0x000fe20000400000 */
[----:B------:R-:W-:Y:S02]  /*4c990*/  F2FP.BF16.PACK_AB R6, R6, R29 ;  /* 0x0000001d0606723e */ /* 0x000fe400000010ff */
[----:B------:R-:W0:Y:S01]  /*4c9a0*/  LDS R12, [R21+0x40700] ;  /* 0x04070000150c7984 */ /* 0x000e220000000800 */
[----:B------:R1:W4:Y:S02]  /*4c9b0*/  MUFU.EX2 R0, R2 ;  /* 0x0000000200007308 */ /* 0x0003240000000800 */
[----:B-1----:R-:W-:-:S04]  /*4c9c0*/  FADD R2, -R28, R27 ;  /* 0x0000001b1c027221 */ /* 0x002fc80000000100 */
[----:B------:R-:W-:Y:S01]  /*4c9d0*/  FMUL R2, R2, 1.4426950216293334961 ;  /* 0x3fb8aa3b02027820 */ /* 0x000fe20000400000 */
[----:B------:R-:W-:Y:S03]  /*4c9e0*/  STL [R1+0x1988], R6 ;  /* 0x0019880601007387 */ /* 0x000fe60000100800 */
[----:B------:R2:W1:Y:S01]  /*4c9f0*/  MUFU.EX2 R29, R2 ;  /* 0x00000002001d7308 */ /* 0x0004620000000800 */
[----:B----4-:R-:W-:-:S05]  /*4ca00*/  FFMA R13, R0, R13, R3 ;  /* 0x0000000d000d7223 */ /* 0x010fca0000000003 */
[----:B------:R-:W-:Y:S01]  /*4ca10*/  STL [R1+0xc60], R13 ;  /* 0x000c600d01007387 */ /* 0x000fe20000100800 */
[----:B------:R-:W4:Y:S02]  /*4ca20*/  LDL.LU R3, [R1+0x6f8] ;  /* 0x0006f80001037983 */ /* 0x000f240000300800 */
[----:B--2---:R-:W-:-:S05]  /*4ca30*/  FMUL R2, R0, R5 ;  /* 0x0000000500027220 */ /* 0x004fca0000400000 */
[----:B------:R2:W-:Y:S04]  /*4ca40*/  STL [R1+0x698], R2 ;  /* 0x0006980201007387 */ /* 0x0005e80000100800 */
[----:B--2---:R-:W2:Y:S01]  /*4ca50*/  LDL.LU R2, [R1+0x6fc] ;  /* 0x0006fc0001027983 */ /* 0x004ea20000300800 */
[----:B---3--:R-:W-:-:S05]  /*4ca60*/  FMUL R4, R0, R4 ;  /* 0x0000000400047220 */ /* 0x008fca0000400000 */
[----:B------:R3:W-:Y:S01]  /*4ca70*/  STL [R1+0x69c], R4 ;  /* 0x00069c0401007387 */ /* 0x0007e20000100800 */
[----:B------:R-:W2:Y:S02]  /*4ca80*/  LDL.LU R22, [R1+0x6e8] ;  /* 0x0006e80001167983 */ /* 0x000ea40000300800 */
[----:B------:R-:W2:Y:S02]  /*4ca90*/  LDL.LU R13, [R1+0x6ec] ;  /* 0x0006ec00010d7983 */ /* 0x000ea40000300800 */
[----:B------:R-:W2:Y:S01]  /*4caa0*/  LDL.LU R14, [R1+0xae0] ;  /* 0x000ae000010e7983 */ /* 0x000ea20000300800 */
[----:B------:R-:W2:Y:S01]  /*4cab0*/  LDL.LU R5, [R1+0xae8] ;  /* 0x000ae80001057983 */ /* 0x000ea20000300800 */
[----:B------:R-:W2:Y:S02]  /*4cac0*/  LDL.LU R28, [R1+0xad8] ;  /* 0x000ad800011c7983 */ /* 0x000ea40000300800 */
[C---:B------:R-:W-:Y:S01]  /*4cad0*/  FMUL R8, R0.reuse, R8 ;  /* 0x0000000800087220 */ /* 0x040fe20000400000 */
[----:B---3--:R-:W3:Y:S01]  /*4cae0*/  LDL.LU R4, [R1+0xadc] ;  /* 0x000adc0001047983 */ /* 0x008ee20000300800 */
[----:B------:R-:W3:Y:S02]  /*4caf0*/  LDL.LU R15, [R1+0xad0] ;  /* 0x000ad000010f7983 */ /* 0x000ee40000300800 */
[----:B------:R-:W3:Y:S02]  /*4cb00*/  LDL.LU R16, [R1+0xad4] ;  /* 0x000ad40001107983 */ /* 0x000ee40000300800 */
[----:B------:R-:W3:Y:S01]  /*4cb10*/  LDL.LU R17, [R1+0xac8] ;  /* 0x000ac80001117983 */ /* 0x000ee20000300800 */
[----:B------:R-:W3:Y:S01]  /*4cb20*/  LDL.LU R18, [R1+0xacc] ;  /* 0x000acc0001127983 */ /* 0x000ee20000300800 */
[----:B------:R-:W3:Y:S02]  /*4cb30*/  LDL.LU R19, [R1+0xabc] ;  /* 0x000abc0001137983 */ /* 0x000ee40000300800 */
[----:B------:R-:W3:Y:S02]  /*4cb40*/  LDL.LU R20, [R1+0xac0] ;  /* 0x000ac00001147983 */ /* 0x000ee40000300800 */
[----:B-1----:R-:W-:Y:S02]  /*4cb50*/  STL [R1+0x71c], R29 ;  /* 0x00071c1d01007387 */ /* 0x002fe40000100800 */
[C---:B------:R-:W-:Y:S01]  /*4cb60*/  FMUL R6, R0.reuse, R7 ;  /* 0x0000000700067220 */ /* 0x040fe20000400000 */
[----:B------:R-:W-:Y:S01]  /*4cb70*/  STL [R1+0x708], R8 ;  /* 0x0007080801007387 */ /* 0x000fe20000100800 */
[----:B------:R-:W3:Y:S02]  /*4cb80*/  LDL.LU R11, [R1+0x6d8] ;  /* 0x0006d800010b7983 */ /* 0x000ee40000300800 */
[----:B------:R-:W3:Y:S01]  /*4cb90*/  LDL.LU R10, [R1+0x6dc] ;  /* 0x0006dc00010a7983 */ /* 0x000ee20000300800 */
[----:B------:R1:W-:Y:S01]  /*4cba0*/  STL [R1+0x70c], R6 ;  /* 0x00070c0601007387 */ /* 0x0003e20000100800 */
[----:B------:R-:W3:Y:S03]  /*4cbb0*/  LDL.LU R9, [R1+0x6c8] ;  /* 0x0006c80001097983 */ /* 0x000ee60000300800 */
[----:B-1----:R-:W3:Y:S01]  /*4cbc0*/  LDL.LU R6, [R1+0x6cc] ;  /* 0x0006cc0001067983 */ /* 0x002ee20000300800 */
[----:B------:R-:W3:Y:S02]  /*4cbd0*/  LDL.LU R8, [R1+0x6b8] ;  /* 0x0006b80001087983 */ /* 0x000ee40000300800 */
[----:B----4-:R-:W-:-:S05]  /*4cbe0*/  FMUL R3, R0, R3 ;  /* 0x0000000300037220 */ /* 0x010fca0000400000 */
[----:B------:R1:W-:Y:S01]  /*4cbf0*/  STL [R1+0x6f8], R3 ;  /* 0x0006f80301007387 */ /* 0x0003e20000100800 */
[----:B------:R-:W3:Y:S02]  /*4cc00*/  LDL.LU R7, [R1+0x6bc] ;  /* 0x0006bc0001077983 */ /* 0x000ee40000300800 */
[----:B--2---:R-:W-:-:S05]  /*4cc10*/  FMUL R2, R0, R2 ;  /* 0x0000000200027220 */ /* 0x004fca0000400000 */
[----:B------:R2:W-:Y:S01]  /*4cc20*/  STL [R1+0x6fc], R2 ;  /* 0x0006fc0201007387 */ /* 0x0005e20000100800 */
[----:B-1----:R-:W4:Y:S03]  /*4cc30*/  LDL.LU R3, [R1+0x6a8] ;  /* 0x0006a80001037983 */ /* 0x002f260000300800 */
[----:B--2---:R-:W2:Y:S01]  /*4cc40*/  LDL.LU R2, [R1+0x6ac] ;  /* 0x0006ac0001027983 */ /* 0x004ea20000300800 */
[C---:B------:R-:W-:Y:S02]  /*4cc50*/  FMUL R23, R0.reuse, R22 ;  /* 0x0000001600177220 */ /* 0x040fe40000400000 */
[C---:B------:R-:W-:Y:S02]  /*4cc60*/  FMUL R13, R0.reuse, R13 ;  /* 0x0000000d000d7220 */ /* 0x040fe40000400000 */
[----:B------:R-:W2:Y:S01]  /*4cc70*/  LDL.LU R22, [R1+0x7f8] ;  /* 0x0007f80001167983 */ /* 0x000ea20000300800 */
[----:B------:R-:W-:Y:S01]  /*4cc80*/  STL [R1+0x6e8], R23 ;  /* 0x0006e81701007387 */ /* 0x000fe20000100800 */
[----:B------:R-:W2:Y:S02]  /*4cc90*/  LDL.LU R24, [R1+0x7f4] ;  /* 0x0007f40001187983 */ /* 0x000ea40000300800 */
[----:B------:R3:W-:Y:S02]  /*4cca0*/  STL [R1+0x6ec], R13 ;  /* 0x0006ec0d01007387 */ /* 0x0007e40000100800 */
[----:B------:R-:W2:Y:S01]  /*4ccb0*/  LDL.LU R25, [R1+0x7ec] ;  /* 0x0007ec0001197983 */ /* 0x000ea20000300800 */
[----:B------:R-:W2:Y:S01]  /*4ccc0*/  LDL.LU R26, [R1+0x7e4] ;  /* 0x0007e400011a7983 */ /* 0x000ea20000300800 */
[----:B------:R-:W2:Y:S02]  /*4ccd0*/  LDL.LU R27, [R1+0x7e0] ;  /* 0x0007e000011b7983 */ /* 0x000ea40000300800 */
[----:B---3--:R-:W-:-:S02]  /*4cce0*/  FMUL R13, R0, R11 ;  /* 0x0000000b000d7220 */ /* 0x008fc40000400000 */
[C---:B------:R-:W-:Y:S02]  /*4ccf0*/  FMUL R11, R0.reuse, R10 ;  /* 0x0000000a000b7220 */ /* 0x040fe40000400000 */
[C---:B------:R-:W-:Y:S01]  /*4cd00*/  FMUL R10, R0.reuse, R9 ;  /* 0x00000009000a7220 */ /* 0x040fe20000400000 */
[----:B------:R-:W-:Y:S01]  /*4cd10*/  STL [R1+0x6d8], R13 ;  /* 0x0006d80d01007387 */ /* 0x000fe20000100800 */
[C---:B------:R-:W-:Y:S02]  /*4cd20*/  FMUL R9, R0.reuse, R6 ;  /* 0x0000000600097220 */ /* 0x040fe40000400000 */
[----:B------:R-:W-:Y:S02]  /*4cd30*/  STL [R1+0x6dc], R11 ;  /* 0x0006dc0b01007387 */ /* 0x000fe40000100800 */
[----:B------:R-:W0:Y:S02]  /*4cd40*/  LDL.LU R6, [R1+0xc64] ;  /* 0x000c640001067983 */ /* 0x000e240000300800 */
[----:B------:R-:W-:Y:S01]  /*4cd50*/  FMUL R8, R0, R8 ;  /* 0x0000000800087220 */ /* 0x000fe20000400000 */
[----:B------:R-:W-:Y:S01]  /*4cd60*/  STL [R1+0x6c8], R10 ;  /* 0x0006c80a01007387 */ /* 0x000fe20000100800 */
[----:B------:R-:W3:Y:S01]  /*4cd70*/  LDL R23, [R1+0x72c] ;  /* 0x00072c0001177983 */ /* 0x000ee20000100800 */
[----:B------:R-:W-:Y:S01]  /*4cd80*/  F2FP.BF16.PACK_AB R5, R14, R5 ;  /* 0x000000050e05723e */ /* 0x000fe200000010ff */
[----:B------:R-:W-:Y:S01]  /*4cd90*/  STL [R1+0x6cc], R9 ;  /* 0x0006cc0901007387 */ /* 0x000fe20000100800 */
[----:B------:R-:W-:Y:S01]  /*4cda0*/  STL [R1+0x6b8], R8 ;  /* 0x0006b80801007387 */ /* 0x000fe20000100800 */
[----:B------:R-:W-:Y:S01]  /*4cdb0*/  F2FP.BF16.PACK_AB R4, R28, R4 ;  /* 0x000000041c04723e */ /* 0x000fe200000010ff */
[----:B------:R-:W-:-:S05]  /*4cdc0*/  FMUL R7, R0, R7 ;  /* 0x0000000700077220 */ /* 0x000fca0000400000 */
[----:B------:R-:W-:Y:S01]  /*4cdd0*/  STL [R1+0x6bc], R7 ;  /* 0x0006bc0701007387 */ /* 0x000fe20000100800 */
[----:B----4-:R-:W-:-:S05]  /*4cde0*/  FMUL R3, R0, R3 ;  /* 0x0000000300037220 */ /* 0x010fca0000400000 */
[----:B------:R1:W-:Y:S01]  /*4cdf0*/  STL [R1+0x6a8], R3 ;  /* 0x0006a80301007387 */ /* 0x0003e20000100800 */
[----:B--2---:R-:W-:-:S03]  /*4ce00*/  FMUL R0, R0, R2 ;  /* 0x0000000200007220 */ /* 0x004fc60000400000 */
[----:B------:R-:W-:Y:S01]  /*4ce10*/  STL [R1+0x198c], R5 ;  /* 0x00198c0501007387 */ /* 0x000fe20000100800 */
[----:B------:R-:W-:-:S03]  /*4ce20*/  F2FP.BF16.PACK_AB R2, R17, R18 ;  /* 0x000000121102723e */ /* 0x000fc600000010ff */
[----:B------:R2:W-:Y:S01]  /*4ce30*/  STL [R1+0x6ac], R0 ;  /* 0x0006ac0001007387 */ /* 0x0005e20000100800 */
[----:B-1----:R-:W-:Y:S01]  /*4ce40*/  F2FP.BF16.PACK_AB R3, R15, R16 ;  /* 0x000000100f03723e */ /* 0x002fe200000010ff */
[----:B------:R-:W4:Y:S02]  /*4ce50*/  LDL.LU R28, [R1+0x7dc] ;  /* 0x0007dc00011c7983 */ /* 0x000f240000300800 */
[----:B------:R-:W-:Y:S02]  /*4ce60*/  STL [R1+0x1990], R4 ;  /* 0x0019900401007387 */ /* 0x000fe40000100800 */
[----:B------:R-:W-:Y:S01]  /*4ce70*/  STL [R1+0x1994], R3 ;  /* 0x0019940301007387 */ /* 0x000fe20000100800 */
[----:B--2---:R-:W-:-:S03]  /*4ce80*/  F2FP.BF16.PACK_AB R0, R19, R20 ;  /* 0x000000141300723e */ /* 0x004fc600000010ff */
[----:B------:R-:W-:Y:S04]  /*4ce90*/  STL [R1+0x1998], R2 ;  /* 0x0019980201007387 */ /* 0x000fe80000100800 */
[----:B------:R-:W1:Y:S04]  /*4cea0*/  LDS R3, [R21+0x40740] ;  /* 0x0407400015037984 */ /* 0x000e680000000800 */
[----:B------:R-:W-:Y:S01]  /*4ceb0*/  STL [R1+0x199c], R0 ;  /* 0x00199c0001007387 */ /* 0x000fe20000100800 */
[----:B------:R-:W2:Y:S04]  /*4cec0*/  LDS R2, [R21+0x40780] ;  /* 0x0407800015027984 */ /* 0x000ea80000000800 */
[----:B------:R-:W2:Y:S04]  /*4ced0*/  LDS R0, [R21+0x407c0] ;  /* 0x0407c00015007984 */ /* 0x000ea80000000800 */
[----:B------:R-:W-:Y:S01]  /*4cee0*/  STL [R1+0x14c0], R29 ;  /* 0x0014c01d01007387 */ /* 0x000fe20000100800 */
[----:B------:R-:W-:Y:S01]  /*4cef0*/  BAR.SYNC.DEFER_BLOCKING 0x0 ;  /* 0x0000000000007b1d */ /* 0x000fe20000010000 */
[----:B0-----:R-:W-:-:S05]  /*4cf00*/  FFMA R6, R29, R6, R12 ;  /* 0x000000061d067223 */ /* 0x001fca000000000c */
[----:B------:R-:W-:Y:S04]  /*4cf10*/  STL [R1+0xc64], R6 ;  /* 0x000c640601007387 */ /* 0x000fe80000100800 */
[----:B-1----:R-:W-:Y:S01]  /*4cf20*/  STL [R1+0xac0], R3 ;  /* 0x000ac00301007387 */ /* 0x002fe20000100800 */
[----:B--2---:R-:W-:Y:S02]  /*4cf30*/  STL [R1+0xabc], R2 ;  /* 0x000abc0201007387 */ /* 0x004fe40000100800 */
[----:B------:R0:W-:Y:S02]  /*4cf40*/  STL [R1+0x740], R0 ;  /* 0x0007400001007387 */ /* 0x0001e40000100800 */
[----:B0-----:R-:W2:Y:S04]  /*4cf50*/  LDL.LU R0, [R1+0x7d0] ;  /* 0x0007d00001007983 */ /* 0x001ea80000300800 */
[----:B--2---:R0:W-:Y:S04]  /*4cf60*/  STL [R1+0x19a0], R0 ;  /* 0x0019a00001007387 */ /* 0x0041e80000100800 */
[----:B0-----:R-:W2:Y:S04]  /*4cf70*/  LDL.LU R0, [R1+0x7d4] ;  /* 0x0007d40001007983 */ /* 0x001ea80000300800 */
[----:B---3--:R-:W-:Y:S01]  /*4cf80*/  STS.U16 [R23+0x40000], R22 ;  /* 0x0400001617007388 */ /* 0x008fe20000000400 */
[----:B------:R-:W-:Y:S02]  /*4cf90*/  STS.U16 [R23+0x40200], R24 ;  /* 0x0402001817007388 */ /* 0x000fe40000000400 */
[----:B------:R-:W-:Y:S02]  /*4cfa0*/  STS.U16 [R23+0x40400], R25 ;  /* 0x0404001917007388 */ /* 0x000fe40000000400 */
[----:B------:R-:W-:Y:S01]  /*4cfb0*/  STS.U16 [R23+0x40600], R26 ;  /* 0x0406001a17007388 */ /* 0x000fe20000000400 */
[----:B------:R-:W-:Y:S04]  /*4cfc0*/  STS.U16 [R23+0x40800], R27 ;  /* 0x0408001b17007388 */ /* 0x000fe80000000400 */
[----:B--2---:R0:W-:Y:S04]  /*4cfd0*/  STL [R1+0x19a4], R0 ;  /* 0x0019a40001007387 */ /* 0x0041e80000100800 */
[----:B0-----:R-:W2:Y:S01]  /*4cfe0*/  LDL.LU R0, [R1+0x7d8] ;  /* 0x0007d80001007983 */ /* 0x001ea20000300800 */
        /* <DEDUP_REMOVED lines=23> */
[----:B------:R-:W3:Y:S04]  /*4d160*/  LDL.LU R25, [R1+0x1c] ;  /* 0x00001c0001197983 */ /* 0x000ee80000300800 */
[----:B----4-:R0:W-:Y:S01]  /*4d170*/  STS.U16 [R23+0x40a00], R28 ;  /* 0x040a001c17007388 */ /* 0x0101e20000000400 */
[----:B------:R-:W3:Y:S03]  /*4d180*/  LDL.LU R26, [R1+0x18] ;  /* 0x00001800011a7983 */ /* 0x000ee60000300800 */
[----:B0-----:R-:W3:Y:S01]  /*4d190*/  LDL.LU R28, [R1+0x14] ;  /* 0x00001400011c7983 */ /* 0x001ee20000300800 */
[----:B------:R-:W3:Y:S03]  /*4d1a0*/  LDL.LU R29, [R1+0x10] ;  /* 0x00001000011d7983 */ /* 0x000ee60000300800 */
[----:B--2---:R0:W-:Y:S04]  /*4d1b0*/  STS.U16 [R23+0x40c00], R0 ;  /* 0x040c000017007388 */ /* 0x0041e80000000400 */
[----:B0-----:R-:W2:Y:S04]  /*4d1c0*/  LDL.LU R0, [R1+0x19a4] ;  /* 0x0019a40001007983 */ /* 0x001ea80000300800 */
[----:B--2---:R0:W-:Y:S04]  /*4d1d0*/  STS.U16 [R23+0x40e00], R0 ;  /* 0x040e000017007388 */ /* 0x0041e80000000400 */
[----:B0-----:R-:W2:Y:S04]  /*4d1e0*/  LDL.LU R0, [R1+0x19a0] ;  /* 0x0019a00001007983 */ /* 0x001ea80000300800 */
[----:B--2---:R0:W-:Y:S01]  /*4d1f0*/  STS.U16 [R23+0x41000], R0 ;  /* 0x0410000017007388 */ /* 0x0041e20000000400 */
[----:B---3--:R1:W-:Y:S02]  /*4d200*/  STS.U16 [R23+0x41200], R2 ;  /* 0x0412000217007388 */ /* 0x0083e40000000400 */
[----:B------:R2:W-:Y:S02]  /*4d210*/  STS.U16 [R23+0x41400], R3 ;  /* 0x0414000317007388 */ /* 0x0005e40000000400 */
[----:B------:R3:W-:Y:S01]  /*4d220*/  STS.U16 [R23+0x41600], R4 ;  /* 0x0416000417007388 */ /* 0x0007e20000000400 */
[----:B------:R3:W-:Y:S01]  /*4d230*/  STS.U16 [R23+0x41800], R5 ;  /* 0x0418000517007388 */ /* 0x0007e20000000400 */
[----:B------:R3:W-:Y:S03]  /*4d240*/  STS.U16 [R23+0x41a00], R6 ;  /* 0x041a000617007388 */ /* 0x0007e60000000400 */
[----:B0-----:R-:W4:Y:S01]  /*4d250*/  LDL.LU R0, [R1+0x199c] ;  /* 0x00199c0001007983 */ /* 0x001f220000300800 */
[----:B-1----:R-:W4:Y:S02]  /*4d260*/  LDL.LU R2, [R1+0x1998] ;  /* 0x0019980001027983 */ /* 0x002f240000300800 */
[----:B--2---:R-:W2:Y:S02]  /*4d270*/  LDL.LU R3, [R1+0x1994] ;  /* 0x0019940001037983 */ /* 0x004ea40000300800 */
[----:B---3--:R-:W3:Y:S01]  /*4d280*/  LDL.LU R4, [R1+0x1990] ;  /* 0x0019900001047983 */ /* 0x008ee20000300800 */
[----:B------:R-:W2:Y:S01]  /*4d290*/  LDL.LU R5, [R1+0x198c] ;  /* 0x00198c0001057983 */ /* 0x000ea20000300800 */
[----:B------:R-:W2:Y:S03]  /*4d2a0*/  LDL.LU R6, [R1+0x1988] ;  /* 0x0019880001067983 */ /* 0x000ea60000300800 */
[----:B------:R0:W-:Y:S01]  /*4d2b0*/  STS.U16 [R23+0x41c00], R7 ;  /* 0x041c000717007388 */ /* 0x0001e20000000400 */
[----:B------:R1:W-:Y:S02]  /*4d2c0*/  STS.U16 [R23+0x41e00], R8 ;  /* 0x041e000817007388 */ /* 0x0003e40000000400 */
[----:B------:R1:W-:Y:S01]  /*4d2d0*/  STS.U16 [R23+0x42000], R27 ;  /* 0x0420001b17007388 */ /* 0x0003e20000000400 */
[----:B0-----:R-:W2:Y:S01]  /*4d2e0*/  LDL.LU R7, [R1+0x1984] ;  /* 0x0019840001077983 */ /* 0x001ea20000300800 */
[----:B-1----:R-:W2:Y:S02]  /*4d2f0*/  LDL.LU R8, [R1+0x1980] ;  /* 0x0019800001087983 */ /* 0x002ea40000300800 */
[----:B------:R-:W2:Y:S02]  /*4d300*/  LDL R27, [R1+0x728] ;  /* 0x00072800011b7983 */ /* 0x000ea40000100800 */
[----:B------:R0:W-:Y:S01]  /*4d310*/  STS.U16 [R23+0x42200], R9 ;  /* 0x0422000917007388 */ /* 0x0001e20000000400 */
[----:B------:R1:W-:Y:S01]  /*4d320*/  STS.U16 [R23+0x42400], R10 ;  /* 0x0424000a17007388 */ /* 0x0003e20000000400 */
[----:B------:R1:W-:Y:S02]  /*4d330*/  STS.U16 [R23+0x42600], R11 ;  /* 0x0426000b17007388 */ /* 0x0003e40000000400 */
[----:B------:R1:W-:Y:S02]  /*4d340*/  STS.U16 [R23+0x42800], R12 ;  /* 0x0428000c17007388 */ /* 0x0003e40000000400 */
[----:B------:R1:W-:Y:S01]  /*4d350*/  STS.U16 [R23+0x42a00], R13 ;  /* 0x042a000d17007388 */ /* 0x0003e20000000400 */
[----:B------:R1:W-:Y:S04]  /*4d360*/  STS.U16 [R23+0x42c00], R14 ;  /* 0x042c000e17007388 */ /* 0x0003e80000000400 */
[----:B0-----:R-:W3:Y:S01]  /*4d370*/  LDL.LU R9, [R1+0x197c] ;  /* 0x00197c0001097983 */ /* 0x001ee20000300800 */
[----:B-1----:R-:W3:Y:S03]  /*4d380*/  LDL.LU R10, [R1+0x1978] ;  /* 0x00197800010a7983 */ /* 0x002ee60000300800 */
[----:B------:R-:W3:Y:S01]  /*4d390*/  LDL.LU R11, [R1+0x1974] ;  /* 0x00197400010b7983 */ /* 0x000ee20000300800 */
[----:B------:R-:W3:Y:S03]  /*4d3a0*/  LDL.LU R12, [R1+0x1970] ;  /* 0x00197000010c7983 */ /* 0x000ee60000300800 */
[----:B------:R-:W3:Y:S01]  /*4d3b0*/  LDL.LU R13, [R1+0x196c] ;  /* 0x00196c00010d7983 */ /* 0x000ee20000300800 */
[----:B------:R-:W3:Y:S03]  /*4d3c0*/  LDL.LU R14, [R1+0x1968] ;  /* 0x00196800010e7983 */ /* 0x000ee60000300800 */
[----:B------:R0:W-:Y:S01]  /*4d3d0*/  STS.U16 [R23+0x42e00], R15 ;  /* 0x042e000f17007388 */ /* 0x0001e20000000400 */
[----:B------:R1:W-:Y:S02]  /*4d3e0*/  STS.U16 [R23+0x43000], R16 ;  /* 0x0430001017007388 */ /* 0x0003e40000000400 */
[----:B------:R1:W-:Y:S02]  /*4d3f0*/  STS.U16 [R23+0x43200], R17 ;  /* 0x0432001117007388 */ /* 0x0003e40000000400 */
[----:B------:R1:W-:Y:S01]  /*4d400*/  STS.U16 [R23+0x43400], R18 ;  /* 0x0434001217007388 */ /* 0x0003e20000000400 */
[----:B------:R1:W-:Y:S01]  /*4d410*/  STS.U16 [R23+0x43600], R19 ;  /* 0x0436001317007388 */ /* 0x0003e20000000400 */
[----:B------:R1:W-:Y:S03]  /*4d420*/  STS.U16 [R23+0x43800], R20 ;  /* 0x0438001417007388 */ /* 0x0003e60000000400 */
        /* <DEDUP_REMOVED lines=8> */
[----:B------:R1:W-:Y:S01]  /*4d4b0*/  STS.U16 [R23+0x43e00], R24 ;  /* 0x043e001817007388 */ /* 0x0003e20000000400 */
[----:B0-----:R-:W3:Y:S01]  /*4d4c0*/  LDL.LU R21, [R1+0x194c] ;  /* 0x00194c0001157983 */ /* 0x001ee20000300800 */
[----:B-1----:R-:W3:Y:S02]  /*4d4d0*/  LDL.LU R22, [R1+0x1948] ;  /* 0x0019480001167983 */ /* 0x002ee40000300800 */
[----:B------:R-:W3:Y:S02]  /*4d4e0*/  LDL.LU R23, [R1+0x1944] ;  /* 0x0019440001177983 */ /* 0x000ee40000300800 */
[----:B------:R-:W3:Y:S01]  /*4d4f0*/  LDL.LU R24, [R1+0x1940] ;  /* 0x0019400001187983 */ /* 0x000ee20000300800 */
[----:B--2---:R0:W-:Y:S01]  /*4d500*/  STS [R27+0x44000], R25 ;  /* 0x044000191b007388 */ /* 0x0041e20000000800 */
[----:B------:R1:W-:Y:S02]  /*4d510*/  STS [R27+0x44100], R26 ;  /* 0x0441001a1b007388 */ /* 0x0003e40000000800 */
[----:B------:R2:W-:Y:S01]  /*4d520*/  STS [R27+0x44200], R28 ;  /* 0x0442001c1b007388 */ /* 0x0005e20000000800 */
[----:B0-----:R-:W3:Y:S01]  /*4d530*/  LDL.LU R25, [R1+0x193c] ;  /* 0x00193c0001197983 */ /* 0x001ee20000300800 */
[----:B-1----:R-:W3:Y:S02]  /*4d540*/  LDL.LU R26, [R1+0x1938] ;  /* 0x00193800011a7983 */ /* 0x002ee40000300800 */
[----:B--2---:R-:W2:Y:S02]  /*4d550*/  LDL.LU R28, [R1+0x1934] ;  /* 0x00193400011c7983 */ /* 0x004ea40000300800 */
[----:B------:R0:W-:Y:S02]  /*4d560*/  STS [R27+0x44300], R29 ;  /* 0x0443001d1b007388 */ /* 0x0001e40000000800 */
[----:B0-----:R-:W3:Y:S04]  /*4d570*/  LDL R29, [R1+0xbcc] ;  /* 0x000bcc00011d7983 */ /* 0x001ee80000100800 */
[----:B--2---:R0:W-:Y:S04]  /*4d580*/  STS [R27+0x44400], R28 ;  /* 0x0444001c1b007388 */ /* 0x0041e80000000800 */
[----:B0-----:R-:W2:Y:S01]  /*4d590*/  LDL.LU R27, [R1+0x1930] ;  /* 0x00193000011b7983 */ /* 0x001ea20000300800 */
[----:B------:R-:W2:Y:S03]  /*4d5a0*/  LDL R28, [R1+0x728] ;  /* 0x00072800011c7983 */ /* 0x000ea60000100800 */
[----:B--2---:R-:W-:Y:S01]  /*4d5b0*/  STS [R28+0x44500], R27 ;  /* 0x0445001b1c007388 */ /* 0x004fe20000000800 */
[----:B---3--:R-:W-:Y:S02]  /*4d5c0*/  STS [R28+0x44600], R26 ;  /* 0x0446001a1c007388 */ /* 0x008fe40000000800 */
[----:B------:R-:W-:Y:S02]  /*4d5d0*/  STS [R28+0x44700], R25 ;  /* 0x044700191c007388 */ /* 0x000fe40000000800 */
[----:B------:R-:W-:Y:S01]  /*4d5e0*/  STS [R28+0x44800], R24 ;  /* 0x044800181c007388 */ /* 0x000fe20000000800 */
[----:B------:R-:W-:Y:S01]  /*4d5f0*/  STS [R28+0x44900], R23 ;  /* 0x044900171c007388 */ /* 0x000fe20000000800 */
[----:B------:R-:W-:Y:S02]  /*4d600*/  STS [R28+0x44a00], R22 ;  /* 0x044a00161c007388 */ /* 0x000fe40000000800 */
        /* <DEDUP_REMOVED lines=19> */
[----:B----4-:R0:W-:Y:S03]  /*4d740*/  STS [R28+0x45e00], R2 ;  /* 0x045e00021c007388 */ /* 0x0101e60000000800 */
[----:B0-----:R-:W2:Y:S01]  /*4d750*/  LDL R2, [R1+0x800] ;  /* 0x0008000001027983 */ /* 0x001ea20000100800 */
[----:B------:R-:W-:Y:S02]  /*4d760*/  STS [R28+0x45f00], R0 ;  /* 0x045f00001c007388 */ /* 0x000fe40000000800 */
[----:B------:R-:W-:Y:S06]  /*4d770*/  BAR.SYNC.DEFER_BLOCKING 0x0 ;  /* 0x0000000000007b1d */ /* 0x000fec0000010000 */
[----:B------:R-:W-:Y:S04]  /*4d780*/  LDSM.16.M88.4 R12, [R29+0x41000] ;  /* 0x041000001d0c783b */ /* 0x000fe80000000200 */
[----:B------:R-:W-:Y:S04]  /*4d790*/  LDSM.16.M88.4 R8, [R29+0x42000] ;  /* 0x042000001d08783b */ /* 0x000fe80000000200 */
[----:B------:R-:W-:Y:S04]  /*4d7a0*/  LDSM.16.M88.4 R4, [R29+0x43000] ;  /* 0x043000001d04783b */ /* 0x000fe80000000200 */
[----:B------:R-:W-:Y:S04]  /*4d7b0*/  LDSM.16.M88.4 R16, [R29+0x40000] ;  /* 0x040000001d10783b */ /* 0x000fe80000000200 */
[----:B--2---:R-:W0:Y:S04]  /*4d7c0*/  LDSM.16.M88.4 R20, [R2+0x44000] ;  /* 0x044000000214783b */ /* 0x004e280000000200 */
[----:B------:R-:W1:Y:S04]  /*4d7d0*/  LDSM.16.M88.4 R24, [R2+0x44200] ;  /* 0x044200000218783b */ /* 0x000e680000000200 */
[----:B0-----:R-:W-:Y:S01]  /*4d7e0*/  STL.64 [R1+0x1928], R22 ;  /* 0x0019281601007387 */ /* 0x001fe20000100a00 */
[----:B------:R-:W-:Y:S02]  /*4d7f0*/  STL.64 [R1+0x1920], R20 ;  /* 0x0019201401007387 */ /* 0x000fe40000100a00 */
[----:B------:R-:W-:Y:S02]  /*4d800*/  STL.64 [R1+0x1908], R14 ;  /* 0x0019080e01007387 */ /* 0x000fe40000100a00 */
[----:B------:R0:W-:Y:S01]  /*4d810*/  STL.64 [R1+0x1900], R12 ;  /* 0x0019000c01007387 */ /* 0x0001e20000100a00 */
[----:B------:R-:W2:Y:S04]  /*4d820*/  LDSM.16.M88.4 R20, [R2+0x44400] ;  /* 0x044400000214783b */ /* 0x000ea80000000200 */
        /* <DEDUP_REMOVED lines=21> */
[----:B------:R-:W2:Y:S02]  /*4d980*/  LDL.LU R7, [R1+0x68c] ;  /* 0x00068c0001077983 */ /* 0x000ea40000300800 */
[----:B--2---:R-:W-:Y:S01]  /*4d990*/  STL.64 [R1+0x18e8], R6 ;  /* 0x0018e80601007387 */ /* 0x004fe20000100a00 */
[----:B------:R0:W-:Y:S03]  /*4d9a0*/  STL.64 [R1+0x18e0], R4 ;  /* 0x0018e00401007387 */ /* 0x0001e60000100a00 */
[----:B0-----:R-:W2:Y:S01]  /*4d9b0*/  LDL.LU R4, [R1] ;  /* 0x0000000001047983 */ /* 0x001ea20000300800 */
[----:B------:R-:W2:Y:S02]  /*4d9c0*/  LDL.LU R5, [R1+0x4] ;  /* 0x0000040001057983 */ /* 0x000ea40000300800 */
[----:B------:R-:W2:Y:S02]  /*4d9d0*/  LDL.LU R6, [R1+0x8] ;  /* 0x0000080001067983 */ /* 0x000ea40000300800 */
[----:B------:R-:W2:Y:S01]  /*4d9e0*/  LDL.LU R7, [R1+0xc] ;  /* 0x00000c0001077983 */ /* 0x000ea20000300800 */
[----:B-1----:R-:W-:Y:S01]  /*4d9f0*/  STL.64 [R1+0x18c8], R26 ;  /* 0x0018c81a01007387 */ /* 0x002fe20000100a00 */
[----:B------:R0:W-:Y:S03]  /*4da00*/  STL.64 [R1+0x18c0], R24 ;  /* 0x0018c01801007387 */ /* 0x0001e60000100a00 */
[----:B0-----:R-:W2:Y:S01]  /*4da10*/  LDL.LU R24, [R1+0x20] ;  /* 0x0000200001187983 */ /* 0x001ea20000300800 */
[----:B------:R-:W2:Y:S02]  /*4da20*/  LDL.LU R25, [R1+0x24] ;  /* 0x0000240001197983 */ /* 0x000ea40000300800 */
[----:B------:R-:W2:Y:S02]  /*4da30*/  LDL.LU R26, [R1+0x28] ;  /* 0x00002800011a7983 */ /* 0x000ea40000300800 */
[----:B------:R-:W2:Y:S01]  /*4da40*/  LDL.LU R27, [R1+0x2c] ;  /* 0x00002c00011b7983 */ /* 0x000ea20000300800 */
[----:B------:R-:W-:Y:S01]  /*4da50*/  STL.64 [R1+0x10], R20 ;  /* 0x0000101401007387 */ /* 0x000fe20000100a00 */
[----:B------:R0:W-:Y:S03]  /*4da60*/  STL.64 [R1+0x18], R22 ;  /* 0x0000181601007387 */ /* 0x0001e60000100a00 */
[----:B0-----:R-:W3:Y:S01]  /*4da70*/  LDL.LU.64 R22, [R1+0x1928] ;  /* 0x0019280001167983 */ /* 0x001ee20000300a00 */
[----:B------:R-:W3:Y:S02]  /*4da80*/  LDL.LU.64 R20, [R1+0x1920] ;  /* 0x0019200001147983 */ /* 0x000ee40000300a00 */
[C---:B---3--:R-:W-:Y:S11]  /*4da90*/  HMMA.16816.F32.BF16 R12, R20.reuse, R16, R12 ;  /* 0x00000010140c723c */ /* 0x048ff6000004180c */
[----:B------:R-:W-:Y:S11]  /*4daa0*/  @!UPT UIADD3 URZ, URZ, URZ, URZ ;  /* 0x0000003f3f3ff290 */ /* 0x000ff6000fffe03f */
[----:B------:R-:W-:Y:S01]  /*4dab0*/  @!UPT UIADD3 URZ, URZ, URZ, URZ ;  /* 0x0000003f3f3ff290 */ /* 0x000fe2000fffe03f */
        /* <DEDUP_REMOVED lines=9> */
[----:B0-----:R-:W2:Y:S01]  /*4db50*/  LDL.LU.64 R14, [R1+0x1908] ;  /* 0x00190800010e7983 */ /* 0x001ea20000300a00 */
[----:B------:R-:W4:Y:S02]  /*4db60*/  LDL.LU.64 R12, [R1+0x1900] ;  /* 0x00190000010c7983 */ /* 0x000f240000300a00 */
[C---:B----4-:R-:W-:Y:S11]  /*4db70*/  HMMA.16816.F32.BF16 R8, R20.reuse, R12, R8 ;  /* 0x0000000c1408723c */ /* 0x050ff60000041808 */
[----:B------:R-:W-:Y:S11]  /*4db80*/  @!UPT UIADD3 URZ, URZ, URZ, URZ ;  /* 0x0000003f3f3ff290 */ /* 0x000ff6000fffe03f */
[----:B------:R-:W-:Y:S01]  /*4db90*/  @!UPT UIADD3 URZ, URZ, URZ, URZ ;  /* 0x0000003f3f3ff290 */ /* 0x000fe2000fffe03f */
[----:B------:R-:W-:Y:S01]  /*4dba0*/  STL.64 [R1+0x840], R8 ;  /* 0x0008400801007387 */ /* 0x000fe20000100a00 */
[----:B------:R0:W-:Y:S03]  /*4dbb0*/  STL.64 [R1+0x848], R10 ;  /* 0x0008480a01007387 */ /* 0x0001e60000100a00 */
[----:B0-----:R-:W3:Y:S01]  /*4dbc0*/  LDL.LU.64 R10, [R1+0x18f8] ;  /* 0x0018f800010a7983 */ /* 0x001ee20000300a00 */
[----:B------:R-:W4:Y:S01]  /*4dbd0*/  LDL.LU.64 R8, [R1+0x18f0] ;  /* 0x0018f00001087983 */ /* 0x000f220000300a00 */
[C---:B--2---:R-:W-:Y:S01]  /*4dbe0*/  HMMA.16816.F32.BF16 R24, R20.reuse, R14, R24 ;  /* 0x0000000e1418723c */ /* 0x044fe20000041818 */
[----:B------:R-:W-:Y:S01]  /*4dbf0*/  STL.64 [R1+0x18a8], R14 ;  /* 0x0018a80e01007387 */ /* 0x000fe20000100a00 */
[----:B------:R0:W-:Y:S11]  /*4dc00*/  STL.64 [R1+0x18a0], R12 ;  /* 0x0018a00c01007387 */ /* 0x0001f60000100a00 */
[----:B------:R-:W-:Y:S10]  /*4dc10*/  @!UPT UIADD3 URZ, URZ, URZ, URZ ;  /* 0x0000003f3f3ff290 */ /* 0x000ff4000fffe03f */
[----:B------:R1:W-:Y:S01]  /*4dc20*/  STL.64 [R1+0x830], R24 ;  /* 0x0008301801007387 */ /* 0x0003e20000100a00 */
[----:B------:R2:W-:Y:S02]  /*4dc30*/  STL.64 [R1+0x838], R26 ;  /* 0x0008381a01007387 */ /* 0x0005e40000100a00 */
[----:B0-----:R-:W2:Y:S02]  /*4dc40*/  LDL.LU R12, [R1+0x670] ;  /* 0x00067000010c7983 */ /* 0x001ea40000300800 */
[----:B------:R-:W2:Y:S01]  /*4dc50*/  LDL.LU R13, [R1+0x674] ;  /* 0x00067400010d7983 */ /* 0x000ea20000300800 */
[----:B------:R-:W3:Y:S01]  /*4dc60*/  LDL.LU R14, [R1+0x678] ;  /* 0x00067800010e7983 */ /* 0x000ee20000300800 */
[----:B------:R-:W3:Y:S03]  /*4dc70*/  LDL.LU R15, [R1+0x67c] ;  /* 0x00067c00010f7983 */ /* 0x000ee60000300800 */
[----:B-1----:R-:W3:Y:S01]  /*4dc80*/  LDL.LU R24, [R1+0x120] ;  /* 0x0001200001187983 */ /* 0x002ee20000300800 */
[----:B----4-:R-:W-:Y:S11]  /*4dc90*/  HMMA.16816.F32.BF16 R4, R20, R8, R4 ;  /* 0x000000081404723c */ /* 0x010ff60000041804 */
[----:B------:R-:W-:Y:S11]  /*4dca0*/  @!UPT UIADD3 URZ, URZ, URZ, URZ ;  /* 0x0000003f3f3ff290 */ /* 0x000ff6000fffe03f */
[----:B------:R-:W-:Y:S01]  /*4dcb0*/  @!UPT UIADD3 URZ, URZ, URZ, URZ ;  /* 0x0000003f3f3ff290 */ /* 0x000fe2000fffe03f */
[----:B------:R-:W-:Y:S01]  /*4dcc0*/  STL.64 [R1+0x820], R4 ;  /* 0x0008200401007387 */ /* 0x000fe20000100a00 */
[----:B------:R-:W-:Y:S02]  /*4dcd0*/  STL.64 [R1+0x828], R6 ;  /* 0x0008280601007387 */ /* 0x000fe40000100a00 */
[----:B------:R-:W0:Y:S04]  /*4dce0*/  LDSM.16.M88.4 R4, [R2+0x44600] ;  /* 0x044600000204783b */ /* 0x000e280000000200 */
[----:B------:R-:W4:Y:S01]  /*4dcf0*/  LDL.LU R25, [R1+0x124] ;  /* 0x0001240001197983 */ /* 0x000f220000300800 */
[----:B--2---:R-:W4:Y:S01]  /*4dd00*/  LDL.LU R26, [R1+0x128] ;  /* 0x00012800011a7983 */ /* 0x004f220000300800 */
[----:B------:R-:W4:Y:S01]  /*4dd10*/  LDL.LU R27, [R1+0x12c] ;  /* 0x00012c00011b7983 */ /* 0x000f220000300800 */
[----:B0-----:R-:W-:-:S02]  /*4dd20*/  MOV R3, R6 ;  /* 0x0000000600037202 */ /* 0x001fc40000000f00 */
[----:B------:R-:W-:Y:S02]  /*4dd30*/  MOV R0, R7 ;  /* 0x0000000700007202 */ /* 0x000fe40000000f00 */
[----:B------:R-:W-:Y:S01]  /*4dd40*/  MOV R29, R4 ;  /* 0x00000004001d7202 */ /* 0x000fe20000000f00 */
[----:B------:R-:W-:Y:S01]  /*4dd50*/  IMAD.MOV.U32 R28, RZ, RZ, R5 ;  /* 0x000000ffff1c7224 */ /* 0x000fe200078e0005 */
[----:B------:R-:W3:Y:S01]  /*4dd60*/  LDL.LU.64 R6, [R1+0x18e8] ;  /* 0x0018e80001067983 */ /* 0x000ee20000300a00 */
[----:B------:R-:W3:Y:S02]  /*4dd70*/  LDL.LU.64 R4, [R1+0x18e0] ;  /* 0x0018e00001047983 */ /* 0x000ee40000300a00 */
[----:B------:R-:W-:Y:S01]  /*4dd80*/  STL [R1+0x1824], R3 ;  /* 0x0018240301007387 */ /* 0x000fe20000100800 */
[C---:B---3--:R-:W-:Y:S11]  /*4dd90*/  HMMA.16816.F32.BF16 R4, R20.reuse, R10, R4 ;  /* 0x0000000a1404723c */ /* 0x048ff60000041804 */
[----:B------:R-:W-:Y:S11]  /*4dda0*/  @!UPT UIADD3 URZ, URZ, URZ, URZ ;  /* 0x0000003f3f3ff290 */ /* 0x000ff6000fffe03f */
[----:B------:R-:W-:Y:S01]  /*4ddb0*/  @!UPT UIADD3 URZ, URZ, URZ, URZ ;  /* 0x0000003f3f3ff290 */ /* 0x000fe2000fffe03f */
[----:B------:R-:W-:Y:S01]  /*4ddc0*/  STL.64 [R1+0x680], R4 ;  /* 0x0006800401007387 */ /* 0x000fe20000100a00 */
[----:B------:R0:W-:Y:S03]  /*4ddd0*/  STL.64 [R1+0x688], R6 ;  /* 0x0006880601007387 */ /* 0x0001e60000100a00 */
[----:B0-----:R-:W4:Y:S01]  /*4dde0*/  LDL.LU.64 R6, [R1+0x18d8] ;  /* 0x0018d80001067983 */ /* 0x001f220000300a00 */
[----:B------:R-:W2:Y:S02]  /*4ddf0*/  LDL.LU.64 R4, [R1+0x18d0] ;  /* 0x0018d00001047983 */ /* 0x000ea40000300a00 */
[----:B------:R-:W-:Y:S02]  /*4de00*/  STL.64 [R1+0x1888], R10 ;  /* 0x0018880a01007387 */ /* 0x000fe40000100a00 */
[----:B------:R0:W-:Y:S02]  /*4de10*/  STL.64 [R1+0x1880], R8 ;  /* 0x0018800801007387 */ /* 0x0001e40000100a00 */
[----:B0-----:R-:W3:Y:S01]  /*4de20*/  LDL.LU R8, [R1+0xe0] ;  /* 0x0000e00001087983 */ /* 0x001ee20000300800 */
[C---:B--2---:R-:W-:Y:S11]  /*4de30*/  HMMA.16816.F32.BF16 R12, R20.reuse, R4, R12 ;  /* 0x00000004140c723c */ /* 0x044ff6000004180c */
[----:B------:R-:W-:Y:S11]  /*4de40*/  @!UPT UIADD3 URZ, URZ, URZ, URZ ;  /* 0x0000003f3f3ff290 */ /* 0x000ff6000fffe03f */
[----:B------:R-:W-:Y:S01]  /*4de50*/  @!UPT UIADD3 URZ, URZ, URZ, URZ ;  /* 0x0000003f3f3ff290 */ /* 0x000fe2000fffe03f */
[----:B------:R0:W-:Y:S01]  /*4de60*/  STL.64 [R1+0x670], R12 ;  /* 0x0006700c01007387 */ /* 0x0001e20000100a00 */
[----:B------:R1:W-:Y:S02]  /*4de70*/  STL.64 [R1+0x678], R14 ;  /* 0x0006780e01007387 */ /* 0x0003e40000100a00 */
[----:B------:R-:W3:Y:S02]  /*4de80*/  LDL.LU R9, [R1+0xe4] ;  /* 0x0000e40001097983 */ /* 0x000ee40000300800 */
[----:B------:R-:W2:Y:S01]  /*4de90*/  LDL.LU R10, [R1+0xe8] ;  /* 0x0000e800010a7983 */ /* 0x000ea20000300800 */
[----:B------:R-:W2:Y:S04]  /*4dea0*/  LDL.LU R11, [R1+0xec] ;  /* 0x0000ec00010b7983 */ /* 0x000ea80000300800 */
[----:B0-----:R-:W2:Y:S01]  /*4deb0*/  LDL.LU R12, [R1+0x100] ;  /* 0x00010000010c7983 */ /* 0x001ea20000300800 */
[----:B------:R-:W2:Y:S02]  /*4dec0*/  LDL.LU R13, [R1+0x104] ;  /* 0x00010400010d7983 */ /* 0x000ea40000300800 */
[----:B-1----:R-:W2:Y:S02]  /*4ded0*/  LDL.LU R14, [R1+0x108] ;  /* 0x00010800010e7983 */ /* 0x002ea40000300800 */
[----:B------:R-:W2:Y:S01]  /*4dee0*/  LDL.LU R15, [R1+0x10c] ;  /* 0x00010c00010f7983 */ /* 0x000ea20000300800 */
[----:B----4-:R-:W-:Y:S01]  /*4def0*/  HMMA.16816.F32.BF16 R20, R20, R6, R24 ;  /* 0x000000061414723c */ /* 0x010fe20000041818 */
[----:B--2---:R-:W-:Y:S01]  /*4df00*/  STL.64 [R1+0x18b8], R14 ;  /* 0x0018b80e01007387 */ /* 0x004fe20000100a00 */
[----:B------:R0:W-:Y:S03]  /*4df10*/  STL.64 [R1+0x18b0], R12 ;  /* 0x0018b00c01007387 */ /* 0x0001e60000100a00 */
[----:B0-----:R-:W2:Y:S01]  /*4df20*/  LDL.LU R12, [R1+0x110] ;  /* 0x00011000010c7983 */ /* 0x001ea20000300800 */
[----:B------:R-:W2:Y:S02]  /*4df30*/  LDL.LU R13, [R1+0x114] ;  /* 0x00011400010d7983 */ /* 0x000ea40000300800 */
[----:B------:R-:W2:Y:S02]  /*4df40*/  LDL.LU R14, [R1+0x118] ;  /* 0x00011800010e7983 */ /* 0x000ea40000300800 */
[----:B------:R-:W2:Y:S01]  /*4df50*/  LDL.LU R15, [R1+0x11c] ;  /* 0x00011c00010f7983 */ /* 0x000ea20000300800 */
[----:B------:R-:W-:Y:S01]  /*4df60*/  STL.64 [R1+0x1898], R10 ;  /* 0x0018980a01007387 */ /* 0x000fe20000100a00 */
[----:B---3--:R0:W-:Y:S03]  /*4df70*/  STL.64 [R1+0x1890], R8 ;  /* 0x0018900801007387 */ /* 0x0081e60000100a00 */
[----:B0-----:R-:W3:Y:S01]  /*4df80*/  LDL.LU R8, [R1+0xf0] ;  /* 0x0000f00001087983 */ /* 0x001ee20000300800 */
[----:B------:R-:W3:Y:S02]  /*4df90*/  LDL.LU R9, [R1+0xf4] ;  /* 0x0000f40001097983 */ /* 0x000ee40000300800 */
[----:B------:R-:W3:Y:S02]  /*4dfa0*/  LDL.LU R10, [R1+0xf8] ;  /* 0x0000f800010a7983 */ /* 0x000ee40000300800 */
[----:B------:R-:W3:Y:S01]  /*4dfb0*/  LDL.LU R11, [R1+0xfc] ;  /* 0x0000fc00010b7983 */ /* 0x000ee20000300800 */
[----:B------:R-:W2:Y:S01]  /*4dfc0*/  LDL.LU.64 R26, [R1+0x18c8] ;  /* 0x0018c800011a7983 */ /* 0x000ea20000300a00 */
[----:B------:R-:W2:Y:S02]  /*4dfd0*/  LDL.LU.64 R24, [R1+0x18c0] ;  /* 0x0018c00001187983 */ /* 0x000ea40000300a00 */
[----:B------:R-:W-:Y:S02]  /*4dfe0*/  STL.64 [R1+0x1868], R6 ;  /* 0x0018680601007387 */ /* 0x000fe40000100a00 */
[----:B------:R0:W-:Y:S01]  /*4dff0*/  STL.64 [R1+0x1860], R4 ;  /* 0x0018600401007387 */ /* 0x0001e20000100a00 */
[----:B------:R-:W-:Y:S01]  /*4e000*/  STL.64 [R1+0x7d0], R20 ;  /* 0x0007d01401007387 */ /* 0x000fe20000100a00 */
[----:B------:R-:W-:Y:S03]  /*4e010*/  STL.64 [R1+0x7d8], R22 ;  /* 0x0007d81601007387 */ /* 0x000fe60000100a00 */
[----:B0-----:R-:W4:Y:S01]  /*4e020*/  LDL.LU R4, [R1+0xc0] ;  /* 0x0000c00001047983 */ /* 0x001f220000300800 */
[----:B------:R-:W4:Y:S02]  /*4e030*/  LDL.LU R5, [R1+0xc4] ;  /* 0x0000c40001057983 */ /* 0x000f240000300800 */
[----:B------:R-:W2:Y:S02]  /*4e040*/  LDL.LU R6, [R1+0xc8] ;  /* 0x0000c80001067983 */ /* 0x000ea40000300800 */
[----:B------:R-:W2:Y:S02]  /*4e050*/  LDL.LU R7, [R1+0xcc] ;  /* 0x0000cc0001077983 */ /* 0x000ea40000300800 */
[----:B--2---:R-:W-:Y:S01]  /*4e060*/  STL.64 [R1+0x1878], R6 ;  /* 0x0018780601007387 */ /* 0x004fe20000100a00 */
[----:B----4-:R0:W-:Y:S03]  /*4e070*/  STL.64 [R1+0x1870], R4 ;  /* 0x0018700401007387 */ /* 0x0101e60000100a00 */
[----:B0-----:R-:W2:Y:S01]  /*4e080*/  LDL.LU R4, [R1+0xd0] ;  /* 0x0000d00001047983 */ /* 0x001ea20000300800 */
[----:B------:R-:W2:Y:S02]  /*4e090*/  LDL.LU R5, [R1+0xd4] ;  /* 0x0000d40001057983 */ /* 0x000ea40000300800 */
[----:B------:R-:W2:Y:S02]  /*4e0a0*/  LDL.LU R6, [R1+0xd8] ;  /* 0x0000d80001067983 */ /* 0x000ea40000300800 */
[----:B------:R-:W2:Y:S01]  /*4e0b0*/  LDL.LU R7, [R1+0xdc] ;  /* 0x0000dc0001077983 */ /* 0x000ea20000300800 */
[----:B------:R-:W4:Y:S01]  /*4e0c0*/  LDL.LU.64 R20, [R1+0x10] ;  /* 0x0000100001147983 */ /* 0x000f220000300a00 */
[----:B------:R-:W2:Y:S01]  /*4e0d0*/  LDL.LU.64 R22, [R1+0x18] ;  /* 0x0000180001167983 */ /* 0x000ea20000300a00 */
[C---:B------:R-:W-:Y:S02]  /*4e0e0*/  HMMA.16816.F32.BF16 R12, R24.reuse, R16, R12 ;  /* 0x00000010180c723c */ /* 0x040fe4000004180c */
[----:B--2---:R-:W-:Y:S01]  /*4e0f0*/  STL.64 [R1+0x1848], R22 ;  /* 0x0018481601007387 */ /* 0x004fe20000100a00 */
[----:B----4-:R0:W-:Y:S03]  /*4e100*/  STL.64 [R1+0x1840], R20 ;  /* 0x0018401401007387 */ /* 0x0101e60000100a00 */
[----:B0-----:R-:W2:Y:S01]  /*4e110*/  LDL.LU R20, [R1+0xa0] ;  /* 0x0000a00001147983 */ /* 0x001ea20000300800 */
[----:B------:R-:W2:Y:S02]  /*4e120*/  LDL.LU R21, [R1+0xa4] ;  /* 0x0000a40001157983 */ /* 0x000ea40000300800 */
[----:B------:R-:W4:Y:S02]  /*4e130*/  LDL.LU R22, [R1+0xa8] ;  /* 0x0000a80001167983 */ /* 0x000f240000300800 */
[----:B------:R-:W4:Y:S02]  /*4e140*/  LDL.LU R23, [R1+0xac] ;  /* 0x0000ac0001177983 */ /* 0x000f240000300800 */
[----:B----4-:R-:W-:Y:S01]  /*4e150*/  STL.64 [R1+0x1858], R22 ;  /* 0x0018581601007387 */ /* 0x010fe20000100a00 */
[----:B--2---:R0:W-:Y:S03]  /*4e160*/  STL.64 [R1+0x1850], R20 ;  /* 0x0018501401007387 */ /* 0x0041e60000100a00 */
[----:B0-----:R-:W2:Y:S01]  /*4e170*/  LDL.LU R20, [R1+0xb0] ;  /* 0x0000b00001147983 */ /* 0x001ea20000300800 */
[----:B------:R-:W2:Y:S02]  /*4e180*/  LDL.LU R21, [R1+0xb4] ;  /* 0x0000b40001157983 */ /* 0x000ea40000300800 */
[----:B------:R-:W2:Y:S02]  /*4e190*/  LDL.LU R22, [R1+0xb8] ;  /* 0x0000b80001167983 */ /* 0x000ea40000300800 */
[----:B------:R-:W2:Y:S01]  /*4e1a0*/  LDL.LU R23, [R1+0xbc] ;  /* 0x0000bc0001177983 */ /* 0x000ea20000300800 */
[----:B------:R-:W-:Y:S01]  /*4e1b0*/  STL.64 [R1+0x870], R12 ;  /* 0x0008700c01007387 */ /* 0x000fe20000100a00 */
[----:B------:R0:W-:Y:S03]  /*4e1c0*/  STL.64 [R1+0x878], R14 ;  /* 0x0008780e01007387 */ /* 0x0001e60000100a00 */
[----:B0-----:R-:W4:Y:S01]  /*4e1d0*/  LDL.LU.64 R14, [R1+0x18b8] ;  /* 0x0018b800010e7983 */ /* 0x001f220000300a00 */
[----:B------:R-:W4:Y:S02]  /*4e1e0*/  LDL.LU.64 R12, [R1+0x18b0] ;  /* 0x0018b000010c7983 */ /* 0x000f240000300a00 */
[C---:B----4-:R-:W-:Y:S11]  /*4e1f0*/  HMMA.16816.F32.BF16 R12, R24.reuse, R18, R12 ;  /* 0x00000012180c723c */ /* 0x050ff6000004180c */
[----:B------:R-:W-:Y:S11]  /*4e200*/  @!UPT UIADD3 URZ, URZ, URZ, URZ ;  /* 0x0000003f3f3ff290 */ /* 0x000ff6000fffe03f */
[----:B------:R-:W-:Y:S01]  /*4e210*/  @!UPT UIADD3 URZ, URZ, URZ, URZ ;  /* 0x0000003f3f3ff290 */ /* 0x000fe2000fffe03f */
[----:B------:R-:W-:Y:S01]  /*4e220*/  STL.64 [R1+0x8d0], R12 ;  /* 0x0008d00c01007387 */ /* 0x000fe20000100a00 */
[----:B------:R0:W-:Y:S03]  /*4e230*/  STL.64 [R1+0x8d8], R14 ;  /* 0x0008d80e01007387 */ /* 0x0001e60000100a00 */
[----:B0-----:R-:W4:Y:S01]  /*4e240*/  LDL.LU.64 R14, [R1+0x18a8] ;  /* 0x0018a800010e7983 */ /* 0x001f220000300a00 */
[----:B------:R-:W3:Y:S02]  /*4e250*/  LDL.LU.64 R12, [R1+0x18a0] ;  /* 0x0018a000010c7983 */ /* 0x000ee40000300a00 */
[C---:B---3--:R-:W-:Y:S11]  /*4e260*/  HMMA.16816.F32.BF16 R8, R24.reuse, R12, R8 ;  /* 0x0000000c1808723c */ /* 0x048ff60000041808 */
[----:B------:R-:W-:Y:S11]  /*4e270*/  @!UPT UIADD3 URZ, URZ, URZ, URZ ;  /* 0x0000003f3f3ff290 */ /* 0x000ff6000fffe03f */
[----:B------:R-:W-:Y:S01]  /*4e280*/  @!UPT UIADD3 URZ, URZ, URZ, URZ ;  /* 0x0000003f3f3ff290 */ /* 0x000fe2000fffe03f */
        /* <DEDUP_REMOVED lines=9> */
[----:B0-----:R-:W3:Y:S01]  /*4e320*/  LDL.LU.64 R10, [R1+0x1888] ;  /* 0x00188800010a7983 */ /* 0x001ee20000300a00 */
[----:B------:R-:W4:Y:S02]  /*4e330*/  LDL.LU.64 R8, [R1+0x1880] ;  /* 0x0018800001087983 */ /* 0x000f240000300a00 */
[C---:B----4-:R-:W-:Y:S11]  /*4e340*/  HMMA.16816.F32.BF16 R4, R24.reuse, R8, R4 ;  /* 0x000000081804723c */ /* 0x050ff60000041804 */
        /* <DEDUP_REMOVED lines=12> */
[----:B------:R-:W2:Y:S02]  /*4e410*/  LDL.LU.64 R4, [R1+0x1860] ;  /* 0x0018600001047983 */ /* 0x000ea40000300a00 */
[----:B------:R-:W-:Y:S02]  /*4e420*/  STL.64 [R1+0x1830], R10 ;  /* 0x0018300a01007387 */ /* 0x000fe40000100a00 */
[----:B------:R0:W-:Y:S02]  /*4e430*/  STL.64 [R1+0x1828], R8 ;  /* 0x0018280801007387 */ /* 0x0001e40000100a00 */
[----:B0-----:R-:W4:Y:S01]  /*4e440*/  LDL.LU R8, [R1+0x80] ;  /* 0x0000800001087983 */ /* 0x001f220000300800 */
[----:B------:R-:W4:Y:S02]  /*4e450*/  LDL.LU R9, [R1+0x84] ;  /* 0x0000840001097983 */ /* 0x000f240000300800 */
[----:B------:R-:W4:Y:S02]  /*4e460*/  LDL.LU R10, [R1+0x88] ;  /* 0x00008800010a7983 */ /* 0x000f240000300800 */
[----:B------:R-:W4:Y:S01]  /*4e470*/  LDL.LU R11, [R1+0x8c] ;  /* 0x00008c00010b7983 */ /* 0x000f220000300800 */
[C---:B--2---:R-:W-:Y:S11]  /*4e480*/  HMMA.16816.F32.BF16 R20, R24.reuse, R4, R20 ;  /* 0x000000041814723c */ /* 0x044ff60000041814 */
[----:B------:R-:W-:Y:S11]  /*4e490*/  @!UPT UIADD3 URZ, URZ, URZ, URZ ;  /* 0x0000003f3f3ff290 */ /* 0x000ff6000fffe03f */
[----:B------:R-:W-:Y:S01]  /*4e4a0*/  @!UPT UIADD3 URZ, URZ, URZ, URZ ;  /* 0x0000003f3f3ff290 */ /* 0x000fe2000fffe03f */
[----:B------:R-:W-:Y:S01]  /*4e4b0*/  STL.64 [R1+0x880], R20 ;  /* 0x0008801401007387 */ /* 0x000fe20000100a00 */
[----:B------:R0:W-:Y:S03]  /*4e4c0*/  STL.64 [R1+0x888], R22 ;  /* 0x0008881601007387 */ /* 0x0001e60000100a00 */
[----:B0-----:R-:W3:Y:S01]  /*4e4d0*/  LDL.LU.64 R22, [R1+0x1858] ;  /* 0x0018580001167983 */ /* 0x001ee20000300a00 */
[----:B------:R-:W3:Y:S02]  /*4e4e0*/  LDL.LU.64 R20, [R1+0x1850] ;  /* 0x0018500001147983 */ /* 0x000ee40000300a00 */
[----:B------:R-:W-:Y:S01]  /*4e4f0*/  STL [R1+0x1820], R5 ;  /* 0x0018200501007387 */ /* 0x000fe20000100800 */
[----:B---3--:R-:W-:Y:S01]  /*4e500*/  HMMA.16816.F32.BF16 R24, R24, R6, R20 ;  /* 0x000000061818723c */ /* 0x008fe20000041814 */
[----:B------:R-:W4:Y:S01]  /*4e510*/  LDL.LU.64 R22, [R1+0x1848] ;  /* 0x0018480001167983 */ /* 0x000f220000300a00 */
[----:B------:R-:W4:Y:S11]  /*4e520*/  LDL.LU.64 R20, [R1+0x1840] ;  /* 0x0018400001147983 */ /* 0x000f360000300a00 */
[----:B------:R-:W-:Y:S10]  /*4e530*/  @!UPT UIADD3 URZ, URZ, URZ, URZ ;  /* 0x0000003f3f3ff290 */ /* 0x000ff4000fffe03f */
[----:B------:R0:W-:Y:S01]  /*4e540*/  STL.64 [R1+0x860], R24 ;  /* 0x0008601801007387 */ /* 0x0001e20000100a00 */
[----:B------:R1:W-:Y:S03]  /*4e550*/  STL.64 [R1+0x868], R26 ;  /* 0x0008681a01007387 */ /* 0x0003e60000100a00 */
[----:B0-----:R-:W2:Y:S01]  /*4e560*/  LDL.LU R24, [R1+0x90] ;  /* 0x0000900001187983 */ /* 0x001ea20000300800 */
[----:B------:R-:W2:Y:S02]  /*4e570*/  LDL.LU R25, [R1+0x94] ;  /* 0x0000940001197983 */ /* 0x000ea40000300800 */
[----:B-1----:R-:W2:Y:S02]  /*4e580*/  LDL.LU R26, [R1+0x98] ;  /* 0x00009800011a7983 */ /* 0x002ea40000300800 */
[----:B------:R-:W2:Y:S01]  /*4e590*/  LDL.LU R27, [R1+0x9c] ;  /* 0x00009c00011b7983 */ /* 0x000ea20000300800 */
[----:B------:R-:W-:Y:S01]  /*4e5a0*/  STL [R1+0x181c], R6 ;  /* 0x00181c0601007387 */ /* 0x000fe20000100800 */
[----:B------:R-:W-:Y:S02]  /*4e5b0*/  STL [R1+0x1818], R7 ;  /* 0x0018180701007387 */ /* 0x000fe40000100800 */
[----:B------:R0:W-:Y:S01]  /*4e5c0*/  STL [R1+0x1838], R4 ;  /* 0x0018380401007387 */ /* 0x0001e20000100800 */
[----:B----4-:R-:W-:Y:S01]  /*4e5d0*/  HMMA.16816.F32.BF16 R8, R20, R18, R8 ;  /* 0x000000121408723c */ /* 0x010fe20000041808 */
[----:B0-----:R-:W-:Y:S01]  /*4e5e0*/  IMAD.MOV.U32 R4, RZ, RZ, R22 ;  /* 0x000000ffff047224 */ /* 0x001fe200078e0016 */
[----:B------:R-:W-:-:S02]  /*4e5f0*/  MOV R5, R21 ;  /* 0x0000001500057202 */ /* 0x000fc40000000f00 */
[----:B------:R-:W-:-:S04]  /*4e600*/  MOV R6, R20 ;  /* 0x0000001400067202 */ /* 0x000fc80000000f00 */
[----:B--2---:R-:W-:Y:S11]  /*4e610*/  HMMA.16816.F32.BF16 R24, R20, R16, R24 ;  /* 0x000000101418723c */ /* 0x004ff60000041818 */
[----:B------:R-:W-:Y:S11]  /*4e620*/  @!UPT UIADD3 URZ, URZ, URZ, URZ ;  /* 0x0000003f3f3ff290 */ /* 0x000ff6000fffe03f */
[----:B------:R-:W-:Y:S01]  /*4e630*/  @!UPT UIADD3 URZ, URZ, URZ, URZ ;  /* 0x0000003f3f3ff290 */ /* 0x000fe2000fffe03f */
[----:B------:R-:W-:Y:S01]  /*4e640*/  STL.64 [R1+0x8f0], R24 ;  /* 0x0008f01801007387 */ /* 0x000fe20000100a00 */
[----:B------:R-:W-:Y:S02]  /*4e650*/  STL.64 [R1+0x8f8], R26 ;  /* 0x0008f81a01007387 */ /* 0x000fe40000100a00 */
[----:B------:R0:W-:Y:S02]  /*4e660*/  STL.64 [R1+0x930], R8 ;  /* 0x0009300801007387 */ /* 0x0001e40000100a00 */
[----:B------:R1:W-:Y:S01]  /*4e670*/  STL.64 [R1+0x938], R10 ;  /* 0x0009380a01007387 */ /* 0x0003e20000100a00 */
[----:B------:R2:W-:Y:S01]  /*4e680*/  STL.64 [R1+0x17f0], R18 ;  /* 0x0017f01201007387 */ /* 0x0005e20000100a00 */
[----:B------:R3:W-:Y:S03]  /*4e690*/  STL.64 [R1+0x17e8], R16 ;  /* 0x0017e81001007387 */ /* 0x0007e60000100a00 */
[----:B0-----:R-:W4:Y:S01]  /*4e6a0*/  LDL.LU R8, [R1+0x60] ;  /* 0x0000600001087983 */ /* 0x001f220000300800 */
[----:B------:R-:W4:Y:S02]  /*4e6b0*/  LDL.LU R9, [R1+0x64] ;  /* 0x0000640001097983 */ /* 0x000f240000300800 */
[----:B-1----:R-:W4:Y:S01]  /*4e6c0*/  LDL.LU R10, [R1+0x68] ;  /* 0x00006800010a7983 */ /* 0x002f220000300800 */
[----:B--2---:R-:W-:Y:S01]  /*4e6d0*/  MOV R18, R4 ;  /* 0x0000000400127202 */ /* 0x004fe20000000f00 */
[----:B------:R-:W4:Y:S01]  /*4e6e0*/  LDL.LU R11, [R1+0x6c] ;  /* 0x00006c00010b7983 */ /* 0x000f220000300800 */
[----:B---3--:R-:W-:Y:S01]  /*4e6f0*/  MOV R17, R5 ;  /* 0x0000000500117202 */ /* 0x008fe20000000f00 */
[----:B------:R-:W2:Y:S01]  /*4e700*/  LDL.LU R4, [R1+0x70] ;  /* 0x0000700001047983 */ /* 0x000ea20000300800 */
[----:B------:R-:W-:Y:S01]  /*4e710*/  MOV R16, R6 ;  /* 0x0000000600107202 */ /* 0x000fe20000000f00 */
[----:B------:R-:W2:Y:S01]  /*4e720*/  LDL.LU R5, [R1+0x74] ;  /* 0x0000740001057983 */ /* 0x000ea20000300800 */
[----:B------:R-:W2:Y:S02]  /*4e730*/  LDL.LU R6, [R1+0x78] ;  /* 0x0000780001067983 */ /* 0x000ea40000300800 */
[----:B------:R-:W2:Y:S02]  /*4e740*/  LDL.LU R7, [R1+0x7c] ;  /* 0x00007c0001077983 */ /* 0x000ea40000300800 */
[----:B------:R-:W3:Y:S01]  /*4e750*/  LDL.LU R24, [R1+0x140] ;  /* 0x0001400001187983 */ /* 0x000ee20000300800 */
[----:B------:R-:W3:Y:S01]  /*4e760*/  LDL.LU R25, [R1+0x144] ;  /* 0x0001440001197983 */ /* 0x000ee20000300800 */
[----:B------:R-:W2:Y:S02]  /*4e770*/  LDL.LU R26, [R1+0x148] ;  /* 0x00014800011a7983 */ /* 0x000ea40000300800 */
[----:B------:R-:W2:Y:S02]  /*4e780*/  LDL.LU R27, [R1+0x14c] ;  /* 0x00014c00011b7983 */ /* 0x000ea40000300800 */
[----:B------:R-:W3:Y:S01]  /*4e790*/  LDL.LU R20, [R1+0x130] ;  /* 0x0001300001147983 */ /* 0x000ee20000300800 */
[----:B------:R-:W4:Y:S01]  /*4e7a0*/  LDL.LU R21, [R1+0x134] ;  /* 0x0001340001157983 */ /* 0x000f220000300800 */
[----:B------:R-:W-:Y:S01]  /*4e7b0*/  MOV R3, R23 ;  /* 0x0000001700037202 */ /* 0x000fe20000000f00 */
[----:B------:R-:W4:Y:S02]  /*4e7c0*/  LDL.LU R22, [R1+0x138] ;  /* 0x0001380001167983 */ /* 0x000f240000300800 */
[----:B------:R-:W4:Y:S01]  /*4e7d0*/  LDL.LU R23, [R1+0x13c] ;  /* 0x00013c0001177983 */ /* 0x000f220000300800 */
        /* <DEDUP_REMOVED lines=12> */
[----:B------:R-:W-:-:S07]  /*4e8a0*/  IMAD.MOV.U32 R19, RZ, RZ, R3 ;  /* 0x000000ffff137224 */ /* 0x000fce00078e0003 */
[C---:B------:R-:W-:Y:S08]  /*4e8b0*/  HMMA.16816.F32.BF16 R4, R16.reuse, R12, R4 ;  /* 0x0000000c1004723c */ /* 0x040ff00000041804 */
[----:B----4-:R-:W-:Y:S01]  /*4e8c0*/  HMMA.16816.F32.BF16 R8, R16, R14, R8 ;  /* 0x0000000e1008723c */ /* 0x010fe20000041808 */
        /* <DEDUP_REMOVED lines=12> */
[----:B------:R0:W-:Y:S01]  /*4e990*/  STL.64 [R1+0x920], R4 ;  /* 0x0009200401007387 */ /* 0x0001e20000100a00 */
[----:B------:R-:W-:Y:S03]  /*4e9a0*/  STL.64 [R1+0x928], R6 ;  /* 0x0009280601007387 */ /* 0x000fe60000100a00 */
[----:B0-----:R-:W2:Y:S01]  /*4e9b0*/  LDL.LU R4, [R1+0x1838] ;  /* 0x0018380001047983 */ /* 0x001ea20000300800 */
[----:B------:R-:W-:Y:S02]  /*4e9c0*/  STL.64 [R1+0x910], R8 ;  /* 0x0009100801007387 */ /* 0x000fe40000100a00 */
[----:B------:R-:W-:Y:S02]  /*4e9d0*/  STL.64 [R1+0x918], R10 ;  /* 0x0009180a01007387 */ /* 0x000fe40000100a00 */
[----:B------:R-:W0:Y:S02]  /*4e9e0*/  LDSM.16.M88.4 R8, [R2+0x44800] ;  /* 0x044800000208783b */ /* 0x000e240000000200 */
[----:B0-----:R-:W-:-:S02]  /*4e9f0*/  MOV R6, R10 ;  /* 0x0000000a00067202 */ /* 0x001fc40000000f00 */
[----:B------:R-:W-:Y:S02]  /*4ea00*/  MOV R7, R11 ;  /* 0x0000000b00077202 */ /* 0x000fe40000000f00 */
[----:B------:R-:W-:Y:S02]  /*4ea10*/  MOV R3, R8 ;  /* 0x0000000800037202 */ /* 0x000fe40000000f00 */
[----:B------:R-:W-:Y:S01]  /*4ea20*/  MOV R5, R9 ;  /* 0x0000000900057202 */ /* 0x000fe20000000f00 */
[----:B------:R-:W3:Y:S01]  /*4ea30*/  LDL.LU.64 R10, [R1+0x1830] ;  /* 0x00183000010a7983 */ /* 0x000ee20000300a00 */
[----:B------:R-:W4:Y:S02]  /*4ea40*/  LDL.LU.64 R8, [R1+0x1828] ;  /* 0x0018280001087983 */ /* 0x000f240000300a00 */
[C---:B----4-:R-:W-:Y:S11]  /*4ea50*/  HMMA.16816.F32.BF16 R20, R16.reuse, R8, R20 ;  /* 0x000000081014723c */ /* 0x050ff60000041814 */
[----:B------:R-:W-:Y:S11]  /*4ea60*/  @!UPT UIADD3 URZ, URZ, URZ, URZ ;  /* 0x0000003f3f3ff290 */ /* 0x000ff6000fffe03f */
[----:B------:R-:W-:Y:S01]  /*4ea70*/  @!UPT UIADD3 URZ, URZ, URZ, URZ ;  /* 0x0000003f3f3ff290 */ /* 0x000fe2000fffe03f */
[----:B------:R-:W-:Y:S01]  /*4ea80*/  STL.64 [R1+0x900], R20 ;  /* 0x0009001401007387 */ /* 0x000fe20000100a00 */
[----:B------:R-:W-:Y:S02]  /*4ea90*/  STL.64 [R1+0x908], R22 ;  /* 0x0009081601007387 */ /* 0x000fe40000100a00 */
[----:B------:R-:W0:Y:S02]  /*4eaa0*/  LDSM.16.M88.4 R20, [R2+0x44a00] ;  /* 0x044a00000214783b */ /* 0x000e240000000200 */
[----:B0-----:R-:W-:Y:S02]  /*4eab0*/  STL.64 [R1+0x1700], R22 ;  /* 0x0017001601007387 */ /* 0x001fe40000100a00 */
[----:B------:R0:W-:Y:S02]  /*4eac0*/  STL.64 [R1+0x16f8], R20 ;  /* 0x0016f81401007387 */ /* 0x0001e40000100a00 */
[----:B0-----:R-:W3:Y:S01]  /*4ead0*/  LDL.LU R20, [R1+0x1b0] ;  /* 0x0001b00001147983 */ /* 0x001ee20000300800 */
[----:B------:R-:W3:Y:S02]  /*4eae0*/  LDL.LU R21, [R1+0x1b4] ;  /* 0x0001b40001157983 */ /* 0x000ee40000300800 */
[----:B------:R-:W3:Y:S02]  /*4eaf0*/  LDL.LU R22, [R1+0x1b8] ;  /* 0x0001b80001167983 */ /* 0x000ee40000300800 */
[----:B------:R-:W3:Y:S02]  /*4eb00*/  LDL.LU R23, [R1+0x1bc] ;  /* 0x0001bc0001177983 */ /* 0x000ee40000300800 */
[C---:B---3--:R-:W-:Y:S11]  /*4eb10*/  HMMA.16816.F32.BF16 R20, R16.reuse, R10, R20 ;  /* 0x0000000a1014723c */ /* 0x048ff60000041814 */
[----:B------:R-:W-:Y:S11]  /*4eb20*/  @!UPT UIADD3 URZ, URZ, URZ, URZ ;  /* 0x0000003f3f3ff290 */ /* 0x000ff6000fffe03f */
[----:B------:R-:W-:Y:S01]  /*4eb30*/  @!UPT UIADD3 URZ, URZ, URZ, URZ ;  /* 0x0000003f3f3ff290 */ /* 0x000fe2000fffe03f */
[----:B------:R0:W-:Y:S01]  /*4eb40*/  STL.64 [R1+0x1b0], R20 ;  /* 0x0001b01401007387 */ /* 0x0001e20000100a00 */
[----:B------:R1:W-:Y:S02]  /*4eb50*/  STL.64 [R1+0x1b8], R22 ;  /* 0x0001b81601007387 */ /* 0x0003e40000100a00 */
[----:B0-----:R-:W-:Y:S01]  /*4eb60*/  IMAD.MOV.U32 R20, RZ, RZ, R3 ;  /* 0x000000ffff147224 */ /* 0x001fe200078e0003 */
[----:B------:R-:W-:Y:S01]  /*4eb70*/  MOV R21, R5 ;  /* 0x0000000500157202 */ /* 0x000fe20000000f00 */
[----:B------:R-:W3:Y:S01]  /*4eb80*/  LDL.LU R3, [R1+0x1824] ;  /* 0x0018240001037983 */ /* 0x000ee20000300800 */
[----:B------:R-:W2:Y:S01]  /*4eb90*/  LDL.LU R5, [R1+0x1820] ;  /* 0x0018200001057983 */ /* 0x000ea20000300800 */
[----:B-1----:R-:W-:Y:S02]  /*4eba0*/  MOV R22, R6 ;  /* 0x0000000600167202 */ /* 0x002fe40000000f00 */
[----:B------:R-:W-:Y:S01]  /*4ebb0*/  MOV R23, R7 ;  /* 0x0000000700177202 */ /* 0x000fe20000000f00 */
[----:B------:R-:W4:Y:S01]  /*4ebc0*/  LDL.LU R6, [R1+0x181c] ;  /* 0x00181c0001067983 */ /* 0x000f220000300800 */
[----:B------:R-:W4:Y:S03]  /*4ebd0*/  LDL.LU R7, [R1+0x1818] ;  /* 0x0018180001077983 */ /* 0x000f260000300800 */
[----:B------:R-:W-:Y:S01]  /*4ebe0*/  STL.64 [R1+0x1790], R22 ;  /* 0x0017901601007387 */ /* 0x000fe20000100a00 */
[----:B------:R-:W-:Y:S01]  /*4ebf0*/  STL.64 [R1+0x1788], R20 ;  /* 0x0017881401007387 */ /* 0x000fe20000100a00 */
[C---:B--2---:R-:W-:Y:S11]  /*4ec00*/  HMMA.16816.F32.BF16 R24, R16.reuse, R4, R24 ;  /* 0x000000041018723c */ /* 0x044ff60000041818 */
[----:B------:R-:W-:Y:S11]  /*4ec10*/  @!UPT UIADD3 URZ, URZ, URZ, URZ ;  /* 0x0000003f3f3ff290 */ /* 0x000ff6000fffe03f */
[----:B------:R-:W-:Y:S01]  /*4ec20*/  @!UPT UIADD3 URZ, URZ, URZ, URZ ;  /* 0x0000003f3f3ff290 */ /* 0x000fe2000fffe03f */
[----:B------:R-:W-:Y:S01]  /*4ec30*/  STL.64 [R1+0x1a0], R24 ;  /* 0x0001a01801007387 */ /* 0x000fe20000100a00 */
[----:B------:R0:W-:Y:S03]  /*4ec40*/  STL.64 [R1+0x1a8], R26 ;  /* 0x0001a81a01007387 */ /* 0x0001e60000100a00 */
[----:B0-----:R-:W4:Y:S01]  /*4ec50*/  LDL.LU.64 R26, [R1+0x1810] ;  /* 0x00181000011a7983 */ /* 0x001f220000300a00 */
[----:B------:R-:W4:Y:S02]  /*4ec60*/  LDL.LU.64 R24, [R1+0x1808] ;  /* 0x0018080001187983 */ /* 0x000f240000300a00 */
[----:B----4-:R-:W-:Y:S01]  /*4ec70*/  HMMA.16816.F32.BF16 R16, R16, R6, R24 ;  /* 0x000000061010723c */ /* 0x010fe20000041818 */
[----:B------:R-:W2:Y:S01]  /*4ec80*/  LDL.LU.64 R26, [R1+0x1800] ;  /* 0x00180000011a7983 */ /* 0x000ea20000300a00 */
[----:B------:R-:W2:Y:S11]  /*4ec90*/  LDL.LU.64 R24, [R1+0x17f8] ;  /* 0x0017f80001187983 */ /* 0x000eb60000300a00 */
[----:B------:R-:W-:Y:S10]  /*4eca0*/  @!UPT UIADD3 URZ, URZ, URZ, URZ ;  /* 0x0000003f3f3ff290 */ /* 0x000ff4000fffe03f */
[----:B------:R-:W-:Y:S01]  /*4ecb0*/  STL.64 [R1+0x8e0], R16 ;  /* 0x0008e01001007387 */ /* 0x000fe20000100a00 */
[----:B------:R0:W-:Y:S03]  /*4ecc0*/  STL.64 [R1+0x8e8], R18 ;  /* 0x0008e81201007387 */ /* 0x0001e60000100a00 */
[----:B0-----:R-:W4:Y:S01]  /*4ecd0*/  LDL.LU.64 R18, [R1+0x17f0] ;  /* 0x0017f00001127983 */ /* 0x001f220000300a00 */
[----:B------:R-:W2:Y:S01]  /*4ece0*/  LDL.LU.64 R16, [R1+0x17e8] ;  /* 0x0017e80001107983 */ /* 0x000ea20000300a00 */
[----:B------:R-:W-:Y:S01]  /*4ecf0*/  MOV R20, R29 ;  /* 0x0000001d00147202 */ /* 0x000fe20000000f00 */
[----:B------:R-:W-:Y:S01]  /*4ed00*/  IMAD.MOV.U32 R21, RZ, RZ, R28 ;  /* 0x000000ffff157224 */ /* 0x000fe200078e001c */
[----:B---3--:R-:W-:Y:S02]  /*4ed10*/  MOV R22, R3 ;  /* 0x0000000300167202 */ /* 0x008fe40000000f00 */
[----:B------:R-:W-:Y:S01]  /*4ed20*/  MOV R23, R0 ;  /* 0x0000000000177202 */ /* 0x000fe20000000f00 */
[----:B------:R-:W-:Y:S01]  /*4ed30*/  STL.64 [R1+0x17c0], R6 ;  /* 0x0017c00601007387 */ /* 0x000fe20000100a00 */
[----:B------:R0:W-:Y:S03]  /*4ed40*/  STL.64 [R1+0x17b8], R4 ;  /* 0x0017b80401007387 */ /* 0x0001e60000100a00 */
[----:B0-----:R-:W3:Y:S01]  /*4ed50*/  LDL.LU R4, [R1+0x150] ;  /* 0x0001500001047983 */ /* 0x001ee20000300800 */
[----:B------:R-:W3:Y:S02]  /*4ed60*/  LDL.LU R5, [R1+0x154] ;  /* 0x0001540001057983 */ /* 0x000ee40000300800 */
[----:B------:R-:W3:Y:S02]  /*4ed70*/  LDL.LU R6, [R1+0x158] ;  /* 0x0001580001067983 */ /* 0x000ee40000300800 */
[----:B------:R-:W3:Y:S01]  /*4ed80*/  LDL.LU R7, [R1+0x15c] ;  /* 0x00015c0001077983 */ /* 0x000ee20000300800 */
[C---:B--2---:R-:W-:Y:S11]  /*4ed90*/  HMMA.16816.F32.BF16 R24, R20.reuse, R16, R24 ;  /* 0x000000101418723c */ /* 0x044ff60000041818 */
        /* <DEDUP_REMOVED lines=11> */
[----:B0-----:R-:W2:Y:S01]  /*4ee50*/  LDL.LU.64 R26, [R1+0x17d0] ;  /* 0x0017d000011a7983 */ /* 0x001ea20000300a00 */
[----:B------:R-:W2:Y:S02]  /*4ee60*/  LDL.LU.64 R24, [R1+0x17c8] ;  /* 0x0017c80001187983 */ /* 0x000ea40000300a00 */
[----:B------:R-:W-:Y:S02]  /*4ee70*/  STL.64 [R1+0x17a0], R18 ;  /* 0x0017a01201007387 */ /* 0x000fe40000100a00 */
[----:B------:R0:W-:Y:S02]  /*4ee80*/  STL.64 [R1+0x1798], R16 ;  /* 0x0017981001007387 */ /* 0x0001e40000100a00 */
[----:B0-----:R-:W4:Y:S01]  /*4ee90*/  LDL.LU R16, [R1+0x160] ;  /* 0x0001600001107983 */ /* 0x001f220000300800 */
[----:B------:R-:W4:Y:S02]  /*4eea0*/  LDL.LU R17, [R1+0x164] ;  /* 0x0001640001117983 */ /* 0x000f240000300800 */
[----:B------:R-:W4:Y:S02]  /*4eeb0*/  LDL.LU R18, [R1+0x168] ;  /* 0x0001680001127983 */ /* 0x000f240000300800 */
[----:B------:R-:W4:Y:S01]  /*4eec0*/  LDL.LU R19, [R1+0x16c] ;  /* 0x00016c0001137983 */ /* 0x000f220000300800 */
[C---:B---3--:R-:W-:Y:S01]  /*4eed0*/  HMMA.16816.F32.BF16 R4, R20.reuse, R14, R4 ;  /* 0x0000000e1404723c */ /* 0x048fe20000041804 */
[----:B------:R-:W-:Y:S07]  /*4eee0*/  STL.64 [R1+0x1770], R14 ;  /* 0x0017700e01007387 */ /* 0x000fee0000100a00 */
[C---:B----4-:R-:W-:Y:S11]  /*4eef0*/  HMMA.16816.F32.BF16 R16, R20.reuse, R12, R16 ;  /* 0x0000000c1410723c */ /* 0x050ff60000041810 */
[----:B------:R-:W-:Y:S11]  /*4ef00*/  @!UPT UIADD3 URZ, URZ, URZ, URZ ;  /* 0x0000003f3f3ff290 */ /* 0x000ff6000fffe03f */
[----:B------:R-:W-:Y:S01]  /*4ef10*/  @!UPT UIADD3 URZ, URZ, URZ, URZ ;  /* 0x0000003f3f3ff290 */ /* 0x000fe2000fffe03f */
[----:B------:R-:W-:Y:S01]  /*4ef20*/  STL.64 [R1+0x970], R16 ;  /* 0x0009701001007387 */ /* 0x000fe20000100a00 */
[----:B------:R-:W-:Y:S02]  /*4ef30*/  STL.64 [R1+0x978], R18 ;  /* 0x0009781201007387 */ /* 0x000fe40000100a00 */
[----:B------:R-:W-:Y:S02]  /*4ef40*/  STL.64 [R1+0x1768], R12 ;  /* 0x0017680c01007387 */ /* 0x000fe40000100a00 */
[----:B------:R-:W-:Y:S01]  /*4ef50*/  STL.64 [R1+0x960], R4 ;  /* 0x0009600401007387 */ /* 0x000fe20000100a00 */
[----:B------:R2:W-:Y:S02]  /*4ef60*/  STL.64 [R1+0x968], R6 ;  /* 0x0009680601007387 */ /* 0x0005e40000100a00 */
[C---:B--2---:R-:W-:Y:S02]  /*4ef70*/  HMMA.16816.F32.BF16 R4, R20.reuse, R8, R24 ;  /* 0x000000081404723c */ /* 0x044fe40000041818 */
[----:B------:R-:W0:Y:S04]  /*4ef80*/  LDSM.16.M88.4 R24, [R2+0x44c00] ;  /* 0x044c00000218783b */ /* 0x000e280000000200 */
[----:B0-----:R-:W-:Y:S11]  /*4ef90*/  STL.64 [R1+0x16b0], R26 ;  /* 0x0016b01a01007387 */ /* 0x001ff60000100a00 */
[----:B------:R-:W-:Y:S06]  /*4efa0*/  @!UPT UIADD3 URZ, URZ, URZ, URZ ;  /* 0x0000003f3f3ff290 */ /* 0x000fec000fffe03f */
[----:B------:R-:W-:Y:S02]  /*4efb0*/  STL.64 [R1+0x950], R4 ;  /* 0x0009500401007387 */ /* 0x000fe40000100a00 */
[----:B------:R-:W-:Y:S02]  /*4efc0*/  STL.64 [R1+0x958], R6 ;  /* 0x0009580601007387 */ /* 0x000fe40000100a00 */
        /* <DEDUP_REMOVED lines=23> */
[----:B------:R-:W4:Y:S01]  /*4f140*/  LDL.LU R12, [R1+0x280] ;  /* 0x00028000010c7983 */ /* 0x000f220000300800 */
[----:B------:R-:W4:Y:S02]  /*4f150*/  LDL.LU R13, [R1+0x284] ;  /* 0x00028400010d7983 */ /* 0x000f240000300800 */
[----:B------:R-:W2:Y:S02]  /*4f160*/  LDL.LU R14, [R1+0x288] ;  /* 0x00028800010e7983 */ /* 0x000ea40000300800 */
[----:B------:R-:W2:Y:S02]  /*4f170*/  LDL.LU R15, [R1+0x28c] ;  /* 0x00028c00010f7983 */ /* 0x000ea40000300800 */
[----:B--2---:R-:W-:Y:S01]  /*4f180*/  STL.64 [R1+0x1780], R14 ;  /* 0x0017800e01007387 */ /* 0x004fe20000100a00 */
[----:B----4-:R0:W-:Y:S03]  /*4f190*/  STL.64 [R1+0x1778], R12 ;  /* 0x0017780c01007387 */ /* 0x0101e60000100a00 */
[----:B0-----:R-:W2:Y:S01]  /*4f1a0*/  LDL.LU R12, [R1+0x290] ;  /* 0x00029000010c7983 */ /* 0x001ea20000300800 */
[----:B------:R-:W2:Y:S02]  /*4f1b0*/  LDL.LU R13, [R1+0x294] ;  /* 0x00029400010d7983 */ /* 0x000ea40000300800 */
[----:B------:R-:W4:Y:S02]  /*4f1c0*/  LDL.LU R14, [R1+0x298] ;  /* 0x00029800010e7983 */ /* 0x000f240000300800 */
[----:B------:R-:W4:Y:S02]  /*4f1d0*/  LDL.LU R15, [R1+0x29c] ;  /* 0x00029c00010f7983 */ /* 0x000f240000300800 */
[----:B----4-:R-:W-:Y:S01]  /*4f1e0*/  STL.64 [R1+0x17b0], R14 ;  /* 0x0017b00e01007387 */ /* 0x010fe20000100a00 */
[----:B--2---:R0:W-:Y:S02]  /*4f1f0*/  STL.64 [R1+0x17a8], R12 ;  /* 0x0017a80c01007387 */ /* 0x0041e40000100a00 */
[----:B------:R-:W2:Y:S02]  /*4f200*/  LDL.LU R16, [R1+0x2a0] ;  /* 0x0002a00001107983 */ /* 0x000ea40000300800 */
[----:B------:R-:W2:Y:S01]  /*4f210*/  LDL.LU R17, [R1+0x2a4] ;  /* 0x0002a40001117983 */ /* 0x000ea20000300800 */
[----:B------:R-:W2:Y:S01]  /*4f220*/  LDL.LU R18, [R1+0x2a8] ;  /* 0x0002a80001127983 */ /* 0x000ea20000300800 */
[----:B------:R-:W2:Y:S03]  /*4f230*/  LDL.LU R19, [R1+0x2ac] ;  /* 0x0002ac0001137983 */ /* 0x000ea60000300800 */
[----:B0-----:R-:W4:Y:S01]  /*4f240*/  LDL.LU R12, [R1+0x2b0] ;  /* 0x0002b000010c7983 */ /* 0x001f220000300800 */
[----:B------:R-:W4:Y:S02]  /*4f250*/  LDL.LU R13, [R1+0x2b4] ;  /* 0x0002b400010d7983 */ /* 0x000f240000300800 */
[----:B------:R-:W4:Y:S02]  /*4f260*/  LDL.LU R14, [R1+0x2b8] ;  /* 0x0002b800010e7983 */ /* 0x000f240000300800 */
[----:B------:R-:W4:Y:S01]  /*4f270*/  LDL.LU R15, [R1+0x2bc] ;  /* 0x0002bc00010f7983 */ /* 0x000f220000300800 */
[----:B------:R-:W2:Y:S01]  /*4f280*/  LDL.LU R4, [R1+0x1c0] ;  /* 0x0001c00001047983 */ /* 0x000ea20000300800 */
[----:B------:R-:W2:Y:S02]  /*4f290*/  LDL.LU R5, [R1+0x1c4] ;  /* 0x0001c40001057983 */ /* 0x000ea40000300800 */
[----:B------:R-:W2:Y:S02]  /*4f2a0*/  LDL.LU R6, [R1+0x1c8] ;  /* 0x0001c80001067983 */ /* 0x000ea40000300800 */
[----:B------:R-:W2:Y:S01]  /*4f2b0*/  LDL.LU R7, [R1+0x1cc] ;  /* 0x0001cc0001077983 */ /* 0x000ea20000300800 */
[----:B---3--:R-:W-:Y:S01]  /*4f2c0*/  STL.64 [R1+0x1720], R26 ;  /* 0x0017201a01007387 */ /* 0x008fe20000100a00 */
        /* <DEDUP_REMOVED lines=17> */
[C---:B------:R-:W-:Y:S01]  /*4f3e0*/  HMMA.16816.F32.BF16 R4, R20.reuse, R10, R4 ;  /* 0x0000000a1404723c */ /* 0x040fe20000041804 */
        /* <DEDUP_REMOVED lines=11> */
[----:B------:R-:W2:Y:S02]  /*4f4a0*/  LDL.LU R27, [R1+0x27c] ;  /* 0x00027c00011b7983 */ /* 0x000ea40000300800 */
[----:B------:R-:W-:Y:S01]  /*4f4b0*/  STL.64 [R1+0x1c0], R4 ;  /* 0x0001c00401007387 */ /* 0x000fe20000100a00 */
[----:B------:R-:W-:Y:S02]  /*4f4c0*/  STL.64 [R1+0x1c8], R6 ;  /* 0x0001c80601007387 */ /* 0x000fe40000100a00 */
[----:B------:R-:W0:Y:S02]  /*4f4d0*/  LDSM.16.M88.4 R4, [R2+0x44e00] ;  /* 0x044e00000204783b */ /* 0x000e240000000200 */
[----:B0-----:R-:W-:Y:S02]  /*4f4e0*/  STL.64 [R1+0x10], R4 ;  /* 0x0000100401007387 */ /* 0x001fe40000100a00 */
[----:B------:R0:W-:Y:S02]  /*4f4f0*/  STL.64 [R1+0x18], R6 ;  /* 0x0000180601007387 */ /* 0x0001e40000100a00 */
[----:B0-----:R-:W3:Y:S01]  /*4f500*/  LDL.LU.64 R6, [R1+0x17c0] ;  /* 0x0017c00001067983 */ /* 0x001ee20000300a00 */
[----:B------:R-:W4:Y:S02]  /*4f510*/  LDL.LU.64 R4, [R1+0x17b8] ;  /* 0x0017b80001047983 */ /* 0x000f240000300a00 */
[C---:B----4-:R-:W-:Y:S08]  /*4f520*/  HMMA.16816.F32.BF16 R12, R20.reuse, R4, R12 ;  /* 0x00000004140c723c */ /* 0x050ff0000004180c */
[----:B---3--:R-:W-:Y:S11]  /*4f530*/  HMMA.16816.F32.BF16 R20, R20, R6, R16 ;  /* 0x000000061414723c */ /* 0x008ff60000041810 */
[----:B------:R-:W-:Y:S04]  /*4f540*/  @!UPT UIADD3 URZ, URZ, URZ, URZ ;  /* 0x0000003f3f3ff290 */ /* 0x000fe8000fffe03f */
[----:B------:R-:W-:Y:S01]  /*4f550*/  STL.64 [R1+0x2b0], R12 ;  /* 0x0002b00c01007387 */ /* 0x000fe20000100a00 */
[----:B------:R0:W-:Y:S03]  /*4f560*/  STL.64 [R1+0x2b8], R14 ;  /* 0x0002b80e01007387 */ /* 0x0001e60000100a00 */
[----:B0-----:R-:W3:Y:S01]  /*4f570*/  LDL.LU.64 R14, [R1+0x17b0] ;  /* 0x0017b000010e7983 */ /* 0x001ee20000300a00 */
[----:B------:R-:W3:Y:S02]  /*4f580*/  LDL.LU.64 R12, [R1+0x17a8] ;  /* 0x0017a800010c7983 */ /* 0x000ee40000300a00 */
[----:B------:R-:W4:Y:S02]  /*4f590*/  LDL.LU.64 R18, [R1+0x17a0] ;  /* 0x0017a00001127983 */ /* 0x000f240000300a00 */
[----:B------:R-:W3:Y:S01]  /*4f5a0*/  LDL.LU.64 R16, [R1+0x1798] ;  /* 0x0017980001107983 */ /* 0x000ee20000300a00 */
        /* <DEDUP_REMOVED lines=17> */
[----:B------:R-:W2:Y:S02]  /*4f6c0*/  LDL.LU.64 R12, [R1+0x1768] ;  /* 0x00176800010c7983 */ /* 0x000ea40000300a00 */
[C---:B--2---:R-:W-:Y:S11]  /*4f6d0*/  HMMA.16816.F32.BF16 R24, R20.reuse, R12, R24 ;  /* 0x0000000c1418723c */ /* 0x044ff60000041818 */
        /* <DEDUP_REMOVED lines=12> */
[----:B------:R-:W2:Y:S02]  /*4f7a0*/  LDL.LU.64 R24, [R1+0x1748] ;  /* 0x0017480001187983 */ /* 0x000ea40000300a00 */
[C---:B--2---:R-:W-:Y:S11]  /*4f7b0*/  HMMA.16816.F32.BF16 R24, R20.reuse, R8, R24 ;  /* 0x000000081418723c */ /* 0x044ff60000041818 */
        /* <DEDUP_REMOVED lines=20> */
[----:B--2---:R-:W-:Y:S01]  /*4f900*/  HMMA.16816.F32.BF16 R20, R20, R6, R24 ;  /* 0x000000061414723c */ /* 0x004fe20000041818 */
[----:B------:R-:W2:Y:S01]  /*4f910*/  LDL.LU.64 R26, [R1+0x1710] ;  /* 0x00171000011a7983 */ /* 0x000ea20000300a00 */
[----:B------:R-:W2:Y:S11]  /*4f920*/  LDL.LU.64 R24, [R1+0x1708] ;  /* 0x0017080001187983 */ /* 0x000eb60000300a00 */
[----:B------:R-:W-:Y:S10]  /*4f930*/  @!UPT UIADD3 URZ, URZ, URZ, URZ ;  /* 0x0000003f3f3ff290 */ /* 0x000ff4000fffe03f */
[----:B------:R-:W-:Y:S01]  /*4f940*/  STL.64 [R1+0x220], R20 ;  /* 0x0002201401007387 */ /* 0x000fe20000100a00 */
[----:B------:R0:W-:Y:S03]  /*4f950*/  STL.64 [R1+0x228], R22 ;  /* 0x0002281601007387 */ /* 0x0001e60000100a00 */
[----:B0-----:R-:W2:Y:S01]  /*4f960*/  LDL.LU.64 R22, [R1+0x1700] ;  /* 0x0017000001167983 */ /* 0x001ea20000300a00 */
[----:B------:R-:W2:Y:S02]  /*4f970*/  LDL.LU.64 R20, [R1+0x16f8] ;  /* 0x0016f80001147983 */ /* 0x000ea40000300a00 */
[----:B------:R-:W-:Y:S02]  /*4f980*/  STL.64 [R1+0x16d0], R6 ;  /* 0x0016d00601007387 */ /* 0x000fe40000100a00 */
[----:B------:R0:W-:Y:S02]  /*4f990*/  STL.64 [R1+0x16c8], R4 ;  /* 0x0016c80401007387 */ /* 0x0001e40000100a00 */
        /* <DEDUP_REMOVED lines=23> */
[----:B------:R-:W4:Y:S02]  /*4fb10*/  LDL.LU R19, [R1+0x1fc] ;  /* 0x0001fc0001137983 */ /* 0x000f240000300800 */
[C---:B----4-:R-:W-:Y:S11]  /*4fb20*/  HMMA.16816.F32.BF16 R16, R20.reuse, R12, R16 ;  /* 0x0000000c1410723c */ /* 0x050ff60000041810 */
[----:B------:R-:W-:Y:S11]  /*4fb30*/  @!UPT UIADD3 URZ, URZ, URZ, URZ ;  /* 0x0000003f3f3ff290 */ /* 0x000ff6000fffe03f */
[----:B------:R-:W-:Y:S01]  /*4fb40*/  @!UPT UIADD3 URZ, URZ, URZ, URZ ;  /* 0x0000003f3f3ff290 */ /* 0x000fe2000fffe03f */
[----:B------:R-:W-:Y:S01]  /*4fb50*/  STL.64 [R1+0x1f0], R16 ;  /* 0x0001f01001007387 */ /* 0x000fe20000100a00 */
[----:B------:R2:W-:Y:S02]  /*4fb60*/  STL.64 [R1+0x1f8], R18 ;  /* 0x0001f81201007387 */ /* 0x0005e40000100a00 */
[C---:B--2---:R-:W-:Y:S01]  /*4fb70*/  HMMA.16816.F32.BF16 R16, R20.reuse, R14, R24 ;  /* 0x0000000e1410723c */ /* 0x044fe20000041818 */
[----:B------:R-:W2:Y:S11]  /*4fb80*/  LDL.LU R24, [R1+0x380] ;  /* 0x0003800001187983 */ /* 0x000eb60000300800 */
[----:B------:R-:W-:Y:S11]  /*4fb90*/  @!UPT UIADD3 URZ, URZ, URZ, URZ ;  /* 0x0000003f3f3ff290 */ /* 0x000ff6000fffe03f */
[----:B------:R0:W-:Y:S01]  /*4fba0*/  STL.64 [R1+0x1e0], R16 ;  /* 0x0001e01001007387 */ /* 0x0001e20000100a00 */
[----:B------:R1:W-:Y:S02]  /*4fbb0*/  STL.64 [R1+0x1e8], R18 ;  /* 0x0001e81201007387 */ /* 0x0003e40000100a00 */
[----:B------:R-:W2:Y:S02]  /*4fbc0*/  LDL.LU R25, [R1+0x384] ;  /* 0x0003840001197983 */ /* 0x000ea40000300800 */
[----:B------:R-:W2:Y:S01]  /*4fbd0*/  LDL.LU R26, [R1+0x388] ;  /* 0x00038800011a7983 */ /* 0x000ea20000300800 */
[----:B------:R-:W2:Y:S04]  /*4fbe0*/  LDL.LU R27, [R1+0x38c] ;  /* 0x00038c00011b7983 */ /* 0x000ea80000300800 */
[----:B0-----:R-:W4:Y:S01]  /*4fbf0*/  LDL.LU R16, [R1+0x390] ;  /* 0x0003900001107983 */ /* 0x001f220000300800 */
[----:B------:R-:W4:Y:S02]  /*4fc00*/  LDL.LU R17, [R1+0x394] ;  /* 0x0003940001117983 */ /* 0x000f240000300800 */
[----:B-1----:R-:W4:Y:S02]  /*4fc10*/  LDL.LU R18, [R1+0x398] ;  /* 0x0003980001127983 */ /* 0x002f240000300800 */
[----:B------:R-:W4:Y:S01]  /*4fc20*/  LDL.LU R19, [R1+0x39c] ;  /* 0x00039c0001137983 */ /* 0x000f220000300800 */
[----:B------:R-:W-:Y:S01]  /*4fc30*/  STL.64 [R1+0x1690], R14 ;  /* 0x0016900e01007387 */ /* 0x000fe20000100a00 */
[----:B------:R0:W-:Y:S03]  /*4fc40*/  STL.64 [R1+0x1688], R12 ;  /* 0x0016880c01007387 */ /* 0x0001e60000100a00 */
[----:B0-----:R-:W2:Y:S01]  /*4fc50*/  LDL.LU R12, [R1+0x3a0] ;  /* 0x0003a000010c7983 */ /* 0x001ea20000300800 */
[----:B------:R-:W2:Y:S02]  /*4fc60*/  LDL.LU R13, [R1+0x3a4] ;  /* 0x0003a400010d7983 */ /* 0x000ea40000300800 */
[----:B------:R-:W2:Y:S02]  /*4fc70*/  LDL.LU R14, [R1+0x3a8] ;  /* 0x0003a800010e7983 */ /* 0x000ea40000300800 */
[----:B------:R-:W2:Y:S01]  /*4fc80*/  LDL.LU R15, [R1+0x3ac] ;  /* 0x0003ac00010f7983 */ /* 0x000ea20000300800 */
[----:B---3--:R-:W-:Y:S11]  /*4fc90*/  HMMA.16816.F32.BF16 R4, R20, R8, R4 ;  /* 0x000000081404723c */ /* 0x008ff60000041804 */
[----:B------:R-:W-:Y:S11]  /*4fca0*/  @!UPT UIADD3 URZ, URZ, URZ, URZ ;  /* 0x0000003f3f3ff290 */ /* 0x000ff6000fffe03f */
[----:B------:R-:W-:Y:S01]  /*4fcb0*/  @!UPT UIADD3 URZ, URZ, URZ, URZ ;  /* 0x0000003f3f3ff290 */ /* 0x000fe2000fffe03f */
[----:B------:R-:W-:Y:S01]  /*4fcc0*/  STL.64 [R1+0x1d0], R4 ;  /* 0x0001d00401007387 */ /* 0x000fe20000100a00 */
[----:B------:R-:W-:Y:S02]  /*4fcd0*/  STL.64 [R1+0x1d8], R6 ;  /* 0x0001d80601007387 */ /* 0x000fe40000100a00 */
[----:B------:R-:W0:Y:S04]  /*4fce0*/  LDSM.16.M88.4 R4, [R2+0x45000] ;  /* 0x045000000204783b */ /* 0x000e280000000200 */
[----:B0-----:R-:W-:Y:S01]  /*4fcf0*/  IMAD.MOV.U32 R3, RZ, RZ, R6 ;  /* 0x000000ffff037224 */ /* 0x001fe200078e0006 */
[----:B------:R-:W-:Y:S02]  /*4fd00*/  MOV R0, R7 ;  /* 0x0000000700007202 */ /* 0x000fe40000000f00 */
[----:B------:R-:W-:-:S02]  /*4fd10*/  MOV R29, R4 ;  /* 0x00000004001d7202 */ /* 0x000fc40000000f00 */
[----:B------:R-:W-:Y:S01]  /*4fd20*/  MOV R28, R5 ;  /* 0x00000005001c7202 */ /* 0x000fe20000000f00 */
[----:B------:R-:W3:Y:S01]  /*4fd30*/  LDL.LU.64 R6, [R1+0x16d0] ;  /* 0x0016d00001067983 */ /* 0x000ee20000300a00 */
[----:B------:R-:W4:Y:S01]  /*4fd40*/  LDL.LU.64 R4, [R1+0x16c8] ;  /* 0x0016c80001047983 */ /* 0x000f220000300a00 */
[C---:B--2---:R-:W-:Y:S11]  /*4fd50*/  HMMA.16816.F32.BF16 R12, R20.reuse, R10, R12 ;  /* 0x0000000a140c723c */ /* 0x044ff6000004180c */
[----:B------:R-:W-:Y:S11]  /*4fd60*/  @!UPT UIADD3 URZ, URZ, URZ, URZ ;  /* 0x0000003f3f3ff290 */ /* 0x000ff6000fffe03f */
[----:B------:R-:W-:Y:S01]  /*4fd70*/  @!UPT UIADD3 URZ, URZ, URZ, URZ ;  /* 0x0000003f3f3ff290 */ /* 0x000fe2000fffe03f */
        /* <DEDUP_REMOVED lines=18> */
[C---:B----4-:R-:W-:Y:S08]  /*4fea0*/  HMMA.16816.F32.BF16 R16, R20.reuse, R4, R16 ;  /* 0x000000041410723c */ /* 0x050ff00000041810 */
[----:B---3--:R-:W-:Y:S01]  /*4feb0*/  HMMA.16816.F32.BF16 R20, R20, R6, R24 ;  /* 0x000000061414723c */ /* 0x008fe20000041818 */
[----:B--2---:R-:W-:Y:S01]  /*4fec0*/  STL.64 [R1+0x1680], R10 ;  /* 0x0016800a01007387 */ /* 0x004fe20000100a00 */
[----:B------:R0:W-:Y:S03]  /*4fed0*/  STL.64 [R1+0x1678], R8 ;  /* 0x0016780801007387 */ /* 0x0001e60000100a00 */
[----:B0-----:R-:W2:Y:S01]  /*4fee0*/  LDL.LU R8, [R1+0x350] ;  /* 0x0003500001087983 */ /* 0x001ea20000300800 */
[----:B------:R-:W2:Y:S02]  /*4fef0*/  LDL.LU R9, [R1+0x354] ;  /* 0x0003540001097983 */ /* 0x000ea40000300800 */
[----:B------:R-:W2:Y:S02]  /*4ff00*/  LDL.LU R10, [R1+0x358] ;  /* 0x00035800010a7983 */ /* 0x000ea40000300800 */
[----:B------:R-:W2:Y:S05]  /*4ff10*/  LDL.LU R11, [R1+0x35c] ;  /* 0x00035c00010b7983 */ /* 0x000eaa0000300800 */
[----:B------:R-:W-:Y:S01]  /*4ff20*/  STL.64 [R1+0x390], R16 ;  /* 0x0003901001007387 */ /* 0x000fe20000100a00 */
[----:B------:R0:W-:Y:S03]  /*4ff30*/  STL.64 [R1+0x398], R18 ;  /* 0x0003981201007387 */ /* 0x0001e60000100a00 */
[----:B0-----:R-:W3:Y:S01]  /*4ff40*/  LDL.LU.64 R18, [R1+0x16c0] ;  /* 0x0016c00001127983 */ /* 0x001ee20000300a00 */
[----:B------:R-:W4:Y:S02]  /*4ff50*/  LDL.LU.64 R16, [R1+0x16b8] ;  /* 0x0016b80001107983 */ /* 0x000f240000300a00 */
[----:B------:R-:W4:Y:S02]  /*4ff60*/  LDL.LU.64 R26, [R1+0x16b0] ;  /* 0x0016b000011a7983 */ /* 0x000f240000300a00 */
[----:B------:R-:W4:Y:S01]  /*4ff70*/  LDL.LU.64 R24, [R1+0x16a8] ;  /* 0x0016a80001187983 */ /* 0x000f220000300a00 */
[----:B------:R-:W-:Y:S01]  /*4ff80*/  STL.64 [R1+0x1650], R6 ;  /* 0x0016500601007387 */ /* 0x000fe20000100a00 */
[----:B------:R0:W-:Y:S02]  /*4ff90*/  STL.64 [R1+0x1648], R4 ;  /* 0x0016480401007387 */ /* 0x0001e40000100a00 */
[----:B------:R-:W-:Y:S02]  /*4ffa0*/  STL.64 [R1+0x380], R20 ;  /* 0x0003801401007387 */ /* 0x000fe40000100a00 */
[----:B------:R-:W-:Y:S01]  /*4ffb0*/  STL.64 [R1+0x388], R22 ;  /* 0x0003881601007387 */ /* 0x000fe20000100a00 */
[----:B0-----:R-:W2:Y:S01]  /*4ffc0*/  LDL.LU R4, [R1+0x320] ;  /* 0x0003200001047983 */ /* 0x001ea20000300800 */
[----:B------:R-:W2:Y:S02]  /*4ffd0*/  LDL.LU R5, [R1+0x324] ;  /* 0x0003240001057983 */ /* 0x000ea40000300800 */
[----:B------:R-:W2:Y:S02]  /*4ffe0*/  LDL.LU R6, [R1+0x328] ;  /* 0x0003280001067983 */ /* 0x000ea40000300800 */
[----:B------:R-:W2:Y:S01]  /*4fff0*/  LDL.LU R7, [R1+0x32c] ;  /* 0x00032c0001077983 */ /* 0x000ea20000300800 */
[C---:B----4-:R-:W-:Y:S01]  /*50000*/  HMMA.16816.F32.BF16 R12, R24.reuse, R16, R12 ;  /* 0x00000010180c723c */ /* 0x050fe2000004180c */
[----:B--2---:R-:W-:Y:S01]  /*50010*/  STL.64 [R1+0x1660], R6 ;  /* 0x0016600601007387 */ /* 0x004fe20000100a00 */
[----:B------:R0:W-:Y:S03]  /*50020*/  STL.64 [R1+0x1658], R4 ;  /* 0x0016580401007387 */ /* 0x0001e60000100a00 */
[----:B0-----:R-:W2:Y:S01]  /*50030*/  LDL.LU R4, [R1+0x330] ;  /* 0x0003300001047983 */ /* 0x001ea20000300800 */
[----:B------:R-:W2:Y:S02]  /*50040*/  LDL.LU R5, [R1+0x334] ;  /* 0x0003340001057983 */ /* 0x000ea40000300800 */
[----:B------:R-:W2:Y:S02]  /*50050*/  LDL.LU R6, [R1+0x338] ;  /* 0x0003380001067983 */ /* 0x000ea40000300800 */
[----:B------:R-:W2:Y:S01]  /*50060*/  LDL.LU R7, [R1+0x33c] ;  /* 0x00033c0001077983 */ /* 0x000ea20000300800 */
[----:B------:R-:W4:Y:S01]  /*50070*/  LDL.LU R20, [R1+0x300] ;  /* 0x0003000001147983 */ /* 0x000f220000300800 */
[----:B------:R-:W4:Y:S02]  /*50080*/  LDL.LU R21, [R1+0x304] ;  /* 0x0003040001157983 */ /* 0x000f240000300800 */
[----:B------:R-:W4:Y:S02]  /*50090*/  LDL.LU R22, [R1+0x308] ;  /* 0x0003080001167983 */ /* 0x000f240000300800 */
[----:B------:R-:W4:Y:S07]  /*500a0*/  LDL.LU R23, [R1+0x30c] ;  /* 0x00030c0001177983 */ /* 0x000f2e0000300800 */
        /* <DEDUP_REMOVED lines=24> */
[----:B------:R-:W3:Y:S02]  /*50230*/  LDL.LU.64 R8, [R1+0x1668] ;  /* 0x0016680001087983 */ /* 0x000ee40000300a00 */
[----:B------:R-:W-:Y:S02]  /*50240*/  STL.64 [R1+0x1630], R14 ;  /* 0x0016300e01007387 */ /* 0x000fe40000100a00 */
[----:B------:R0:W-:Y:S02]  /*50250*/  STL.64 [R1+0x1628], R12 ;  /* 0x0016280c01007387 */ /* 0x0001e40000100a00 */
[----:B0-----:R-:W2:Y:S01]  /*50260*/  LDL.LU R12, [R1+0x310] ;  /* 0x00031000010c7983 */ /* 0x001ea20000300800 */
[----:B------:R-:W2:Y:S02]  /*50270*/  LDL.LU R13, [R1+0x314] ;  /* 0x00031400010d7983 */ /* 0x000ea40000300800 */
[----:B------:R-:W2:Y:S02]  /*50280*/  LDL.LU R14, [R1+0x318] ;  /* 0x00031800010e7983 */ /* 0x000ea40000300800 */
[----:B------:R-:W2:Y:S01]  /*50290*/  LDL.LU R15, [R1+0x31c] ;  /* 0x00031c00010f7983 */ /* 0x000ea20000300800 */
        /* <DEDUP_REMOVED lines=12> */
[----:B0-----:R-:W4:Y:S01]  /*50360*/  LDL.LU.64 R6, [R1+0x1650] ;  /* 0x0016500001067983 */ /* 0x001f220000300a00 */
[----:B------:R-:W2:Y:S02]  /*50370*/  LDL.LU.64 R4, [R1+0x1648] ;  /* 0x0016480001047983 */ /* 0x000ea40000300a00 */
[----:B------:R-:W-:Y:S02]  /*50380*/  STL.64 [R1+0x1620], R10 ;  /* 0x0016200a01007387 */ /* 0x000fe40000100a00 */
[----:B------:R4:W-:Y:S01]  /*50390*/  STL.64 [R1+0x1618], R8 ;  /* 0x0016180801007387 */ /* 0x0009e20000100a00 */
[C---:B--2---:R-:W-:Y:S08]  /*503a0*/  HMMA.16816.F32.BF16 R12, R24.reuse, R4, R12 ;  /* 0x00000004180c723c */ /* 0x044ff0000004180c */
[----:B----4-:R-:W-:Y:S01]  /*503b0*/  HMMA.16816.F32.BF16 R8, R24, R6, R20 ;  /* 0x000000061808723c */ /* 0x010fe20000041814 */
[----:B------:R-:W-:Y:S11]  /*503c0*/  STL.64 [R1+0x1600], R6 ;  /* 0x0016000601007387 */ /* 0x000ff60000100a00 */
[----:B------:R-:W-:Y:S03]  /*503d0*/  @!UPT UIADD3 URZ, URZ, URZ, URZ ;  /* 0x0000003f3f3ff290 */ /* 0x000fe6000fffe03f */
[----:B------:R-:W-:Y:S01]  /*503e0*/  STL.64 [R1+0x310], R12 ;  /* 0x0003100c01007387 */ /* 0x000fe20000100a00 */
[----:B------:R-:W-:Y:S02]  /*503f0*/  STL.64 [R1+0x318], R14 ;  /* 0x0003180e01007387 */ /* 0x000fe40000100a00 */
[----:B------:R-:W-:Y:S05]  /*50400*/  STL.64 [R1+0x15f8], R4 ;  /* 0x0015f80401007387 */ /* 0x000fea0000100a00 */
[----:B------:R-:W-:Y:S01]  /*50410*/  STL.64 [R1+0x300], R8 ;  /* 0x0003000801007387 */ /* 0x000fe20000100a00 */
[----:B------:R-:W-:Y:S01]  /*50420*/  STL.64 [R1+0x308], R10 ;  /* 0x0003080a01007387 */ /* 0x000fe20000100a00 */
[----:B------:R-:W2:Y:S02]  /*50430*/  LDL.LU R20, [R1+0x3c0] ;  /* 0x0003c00001147983 */ /* 0x000ea40000300800 */
[----:B------:R-:W2:Y:S02]  /*50440*/  LDL.LU R21, [R1+0x3c4] ;  /* 0x0003c40001157983 */ /* 0x000ea40000300800 */
[----:B------:R-:W3:Y:S01]  /*50450*/  LDL.LU R22, [R1+0x3c8] ;  /* 0x0003c80001167983 */ /* 0x000ee20000300800 */
[----:B------:R-:W3:Y:S04]  /*50460*/  LDL.LU R23, [R1+0x3cc] ;  /* 0x0003cc0001177983 */ /* 0x000ee80000300800 */
        /* <DEDUP_REMOVED lines=16> */
[----:B---3--:R-:W-:Y:S01]  /*50570*/  STL.64 [R1+0x15c0], R22 ;  /* 0x0015c01601007387 */ /* 0x008fe20000100a00 */
[----:B------:R0:W-:Y:S03]  /*50580*/  STL.64 [R1+0x15b8], R20 ;  /* 0x0015b81401007387 */ /* 0x0001e60000100a00 */
[----:B0-----:R-:W3:Y:S01]  /*50590*/  LDL.LU R20, [R1+0x400] ;  /* 0x0004000001147983 */ /* 0x001ee20000300800 */
[----:B------:R-:W3:Y:S02]  /*505a0*/  LDL.LU R21, [R1+0x404] ;  /* 0x0004040001157983 */ /* 0x000ee40000300800 */
[----:B------:R-:W4:Y:S02]  /*505b0*/  LDL.LU R22, [R1+0x408] ;  /* 0x0004080001167983 */ /* 0x000f240000300800 */
[----:B------:R-:W4:Y:S01]  /*505c0*/  LDL.LU R23, [R1+0x40c] ;  /* 0x00040c0001177983 */ /* 0x000f220000300800 */
        /* <DEDUP_REMOVED lines=18> */
[----:B----4-:R-:W-:Y:S01]  /*506f0*/  STL.64 [R1+0x15d0], R22 ;  /* 0x0015d01601007387 */ /* 0x010fe20000100a00 */
[----:B---3--:R0:W-:Y:S03]  /*50700*/  STL.64 [R1+0x15c8], R20 ;  /* 0x0015c81401007387 */ /* 0x0081e60000100a00 */
[----:B0-----:R-:W3:Y:S01]  /*50710*/  LDL.LU R20, [R1+0x10] ;  /* 0x0000100001147983 */ /* 0x001ee20000300800 */
[----:B------:R-:W3:Y:S02]  /*50720*/  LDL.LU R21, [R1+0x14] ;  /* 0x0000140001157983 */ /* 0x000ee40000300800 */
[----:B------:R-:W3:Y:S02]  /*50730*/  LDL.LU R22, [R1+0x18] ;  /* 0x0000180001167983 */ /* 0x000ee40000300800 */
[----:B------:R-:W3:Y:S02]  /*50740*/  LDL.LU R23, [R1+0x1c] ;  /* 0x00001c0001177983 */ /* 0x000ee40000300800 */
        /* <DEDUP_REMOVED lines=13> */
[----:B------:R-:W4:Y:S02]  /*50820*/  LDL.LU.64 R12, [R1+0x1628] ;  /* 0x00162800010c7983 */ /* 0x000f240000300a00 */
[----:B------:R-:W-:Y:S02]  /*50830*/  STL.64 [R1+0x15e0], R18 ;  /* 0x0015e01201007387 */ /* 0x000fe40000100a00 */
[----:B------:R0:W-:Y:S02]  /*50840*/  STL.64 [R1+0x15d8], R16 ;  /* 0x0015d81001007387 */ /* 0x0001e40000100a00 */
        /* <DEDUP_REMOVED lines=10> */
[----:B------:R-:W2:Y:S11]  /*508f0*/  LDL.LU R19, [R1+0x42c] ;  /* 0x00042c0001137983 */ /* 0x000eb60000300800 */
[----:B------:R-:W-:Y:S02]  /*50900*/  @!UPT UIADD3 URZ, URZ, URZ, URZ ;  /* 0x0000003f3f3ff290 */ /* 0x000fe4000fffe03f */
[----:B------:R-:W-:Y:S01]  /*50910*/  STL.64 [R1+0x2d0], R8 ;  /* 0x0002d00801007387 */ /* 0x000fe20000100a00 */
[----:B------:R0:W-:Y:S03]  /*50920*/  STL.64 [R1+0x2d8], R10 ;  /* 0x0002d80a01007387 */ /* 0x0001e60000100a00 */
[----:B0-----:R-:W4:Y:S01]  /*50930*/  LDL.LU.64 R10, [R1+0x1620] ;  /* 0x00162000010a7983 */ /* 0x001f220000300a00 */
[----:B------:R-:W2:Y:S01]  /*50940*/  LDL.LU.64 R8, [R1+0x1618] ;  /* 0x0016180001087983 */ /* 0x000ea20000300a00 */
[----:B---3--:R-:W-:Y:S11]  /*50950*/  HMMA.16816.F32.BF16 R24, R20, R14, R24 ;  /* 0x0000000e1418723c */ /* 0x008ff60000041818 */
[----:B------:R-:W-:Y:S11]  /*50960*/  @!UPT UIADD3 URZ, URZ, URZ, URZ ;  /* 0x0000003f3f3ff290 */ /* 0x000ff6000fffe03f */
[----:B------:R-:W-:Y:S01]  /*50970*/  @!UPT UIADD3 URZ, URZ, URZ, URZ ;  /* 0x0000003f3f3ff290 */ /* 0x000fe2000fffe03f */
[----:B------:R-:W-:Y:S01]  /*50980*/  STL.64 [R1+0x2c0], R24 ;  /* 0x0002c01801007387 */ /* 0x000fe20000100a00 */
[----:B------:R-:W-:Y:S02]  /*50990*/  STL.64 [R1+0x2c8], R26 ;  /* 0x0002c81a01007387 */ /* 0x000fe40000100a00 */
[----:B------:R-:W0:Y:S02]  /*509a0*/  LDSM.16.M88.4 R24, [R2+0x45200] ;  /* 0x045200000218783b */ /* 0x000e240000000200 */
[----:B0-----:R0:W-:Y:S02]  /*509b0*/  STL.64 [R1+0x1570], R26 ;  /* 0x0015701a01007387 */ /* 0x0011e40000100a00 */
[----:B------:R1:W-:Y:S01]  /*509c0*/  STL.64 [R1+0x1568], R24 ;  /* 0x0015681801007387 */ /* 0x0003e20000100a00 */
[----:B0-----:R-:W-:Y:S01]  /*509d0*/  MOV R26, R3 ;  /* 0x00000003001a7202 */ /* 0x001fe20000000f00 */
[----:B------:R-:W-:Y:S01]  /*509e0*/  IMAD.MOV.U32 R27, RZ, RZ, R0 ;  /* 0x000000ffff1b7224 */ /* 0x000fe200078e0000 */
[----:B-1----:R-:W-:-:S02]  /*509f0*/  MOV R24, R29 ;  /* 0x0000001d00187202 */ /* 0x002fc40000000f00 */
[----:B------:R-:W-:Y:S01]  /*50a00*/  MOV R25, R28 ;  /* 0x0000001c00197202 */ /* 0x000fe20000000f00 */
[C---:B--2---:R-:W-:Y:S11]  /*50a10*/  HMMA.16816.F32.BF16 R4, R20.reuse, R8, R4 ;  /* 0x000000081404723c */ /* 0x044ff60000041804 */
[----:B------:R-:W-:Y:S11]  /*50a20*/  @!UPT UIADD3 URZ, URZ, URZ, URZ ;  /* 0x0000003f3f3ff290 */ /* 0x000ff6000fffe03f */
[----:B------:R-:W-:Y:S01]  /*50a30*/  @!UPT UIADD3 URZ, URZ, URZ, URZ ;  /* 0x0000003f3f3ff290 */ /* 0x000fe2000fffe03f */
[----:B------:R-:W-:Y:S01]  /*50a40*/  STL.64 [R1+0x3b0], R4 ;  /* 0x0003b00401007387 */ /* 0x000fe20000100a00 */
[----:B------:R-:W-:Y:S02]  /*50a50*/  STL.64 [R1+0x3b8], R6 ;  /* 0x0003b80601007387 */ /* 0x000fe40000100a00 */
[----:B------:R-:W0:Y:S02]  /*50a60*/  LDSM.16.M88.4 R4, [R2+0x45400] ;  /* 0x045400000204783b */ /* 0x000e240000000200 */
[----:B0-----:R-:W-:Y:S02]  /*50a70*/  MOV R3, R6 ;  /* 0x0000000600037202 */ /* 0x001fe40000000f00 */
[----:B------:R-:W-:Y:S02]  /*50a80*/  MOV R0, R7 ;  /* 0x0000000700007202 */ /* 0x000fe40000000f00 */
[----:B------:R-:W-:Y:S02]  /*50a90*/  MOV R29, R4 ;  /* 0x00000004001d7202 */ /* 0x000fe40000000f00 */
[----:B------:R-:W-:Y:S01]  /*50aa0*/  MOV R28, R5 ;  /* 0x00000005001c7202 */ /* 0x000fe20000000f00 */
[----:B------:R-:W4:Y:S01]  /*50ab0*/  LDL.LU.64 R6, [R1+0x1610] ;  /* 0x0016100001067983 */ /* 0x000f220000300a00 */
[----:B------:R-:W4:Y:S02]  /*50ac0*/  LDL.LU.64 R4, [R1+0x1608] ;  /* 0x0016080001047983 */ /* 0x000f240000300a00 */
[C---:B----4-:R-:W-:Y:S11]  /*50ad0*/  HMMA.16816.F32.BF16 R4, R20.reuse, R10, R4 ;  /* 0x0000000a1404723c */ /* 0x050ff60000041804 */
[----:B------:R-:W-:Y:S11]  /*50ae0*/  @!UPT UIADD3 URZ, URZ, URZ, URZ ;  /* 0x0000003f3f3ff290 */ /* 0x000ff6000fffe03f */
[----:B------:R-:W-:Y:S01]  /*50af0*/  @!UPT UIADD3 URZ, URZ, URZ, URZ ;  /* 0x0000003f3f3ff290 */ /* 0x000fe2000fffe03f */
[----:B------:R-:W-:Y:S01]  /*50b00*/  STL.64 [R1+0x430], R4 ;  /* 0x0004300401007387 */ /* 0x000fe20000100a00 */
[----:B------:R0:W-:Y:S03]  /*50b10*/  STL.64 [R1+0x438], R6 ;  /* 0x0004380601007387 */ /* 0x0001e60000100a00 */
[----:B0-----:R-:W2:Y:S01]  /*50b20*/  LDL.LU.64 R6, [R1+0x1600] ;  /* 0x0016000001067983 */ /* 0x001ea20000300a00 */
        /* <DEDUP_REMOVED lines=10> */
[----:B------:R-:W3:Y:S11]  /*50bd0*/  LDL.LU.64 R16, [R1+0x15d8] ;  /* 0x0015d80001107983 */ /* 0x000ef60000300a00 */
[----:B------:R-:W-:Y:S10]  /*50be0*/  @!UPT UIADD3 URZ, URZ, URZ, URZ ;  /* 0x0000003f3f3ff290 */ /* 0x000ff4000fffe03f */
[----:B------:R-:W-:Y:S01]  /*50bf0*/  STL.64 [R1+0x410], R20 ;  /* 0x0004101401007387 */ /* 0x000fe20000100a00 */
[----:B------:R0:W-:Y:S03]  /*50c00*/  STL.64 [R1+0x418], R22 ;  /* 0x0004181601007387 */ /* 0x0001e60000100a00 */
[----:B0-----:R-:W3:Y:S01]  /*50c10*/  LDL.LU.64 R22, [R1+0x15d0] ;  /* 0x0015d00001167983 */ /* 0x001ee20000300a00 */
[----:B------:R-:W3:Y:S02]  /*50c20*/  LDL.LU.64 R20, [R1+0x15c8] ;  /* 0x0015c80001147983 */ /* 0x000ee40000300a00 */
[----:B------:R-:W-:Y:S02]  /*50c30*/  STL.64 [R1+0x15a0], R6 ;  /* 0x0015a00601007387 */ /* 0x000fe40000100a00 */
[----:B------:R0:W-:Y:S02]  /*50c40*/  STL.64 [R1+0x1598], R4 ;  /* 0x0015980401007387 */ /* 0x0001e40000100a00 */
[----:B0-----:R-:W4:Y:S01]  /*50c50*/  LDL.LU R4, [R1+0x3d0] ;  /* 0x0003d00001047983 */ /* 0x001f220000300800 */
[----:B------:R-:W4:Y:S02]  /*50c60*/  LDL.LU R5, [R1+0x3d4] ;  /* 0x0003d40001057983 */ /* 0x000f240000300800 */
[----:B------:R-:W4:Y:S02]  /*50c70*/  LDL.LU R6, [R1+0x3d8] ;  /* 0x0003d80001067983 */ /* 0x000f240000300800 */
[----:B------:R-:W4:Y:S01]  /*50c80*/  LDL.LU R7, [R1+0x3dc] ;  /* 0x0003dc0001077983 */ /* 0x000f220000300800 */
        /* <DEDUP_REMOVED lines=20> */
[C---:B----4-:R-:W-:Y:S01]  /*50dd0*/  HMMA.16816.F32.BF16 R4, R24.reuse, R14, R4 ;  /* 0x0000000e1804723c */ /* 0x050fe20000041804 */
[----:B------:R-:W-:Y:S07]  /*50de0*/  STL.64 [R1+0x1550], R14 ;  /* 0x0015500e01007387 */ /* 0x000fee0000100a00 */
[C---:B---3--:R-:W-:Y:S11]  /*50df0*/  HMMA.16816.F32.BF16 R16, R24.reuse, R12, R16 ;  /* 0x0000000c1810723c */ /* 0x048ff60000041810 */
[----:B------:R-:W-:Y:S11]  /*50e00*/  @!UPT UIADD3 URZ, URZ, URZ, URZ ;  /* 0x0000003f3f3ff290 */ /* 0x000ff6000fffe03f */
[----:B------:R-:W-:Y:S01]  /*50e10*/  @!UPT UIADD3 URZ, URZ, URZ, URZ ;  /* 0x0000003f3f3ff290 */ /* 0x000fe2000fffe03f */
[----:B------:R-:W-:Y:S01]  /*50e20*/  STL.64 [R1+0x3e0], R16 ;  /* 0x0003e01001007387 */ /* 0x000fe20000100a00 */
[----:B------:R-:W-:Y:S02]  /*50e30*/  STL.64 [R1+0x3e8], R18 ;  /* 0x0003e81201007387 */ /* 0x000fe40000100a00 */
[----:B------:R-:W-:Y:S02]  /*50e40*/  STL.64 [R1+0x1548], R12 ;  /* 0x0015480c01007387 */ /* 0x000fe40000100a00 */
[----:B------:R-:W-:Y:S01]  /*50e50*/  STL.64 [R1+0x3d0], R4 ;  /* 0x0003d00401007387 */ /* 0x000fe20000100a00 */
[----:B------:R2:W-:Y:S02]  /*50e60*/  STL.64 [R1+0x3d8], R6 ;  /* 0x0003d80601007387 */ /* 0x0005e40000100a00 */
[----:B--2---:R-:W-:Y:S02]  /*50e70*/  HMMA.16816.F32.BF16 R4, R24, R8, R20 ;  /* 0x000000081804723c */ /* 0x004fe40000041814 */
[----:B------:R-:W0:Y:S04]  /*50e80*/  LDSM.16.M88.4 R20, [R2+0x45600] ;  /* 0x045600000214783b */ /* 0x000e280000000200 */
[----:B0-----:R0:W-:Y:S11]  /*50e90*/  STL.64 [R1+0x1488], R22 ;  /* 0x0014881601007387 */ /* 0x0011f60000100a00 */
[----:B------:R-:W-:Y:S06]  /*50ea0*/  @!UPT UIADD3 URZ, URZ, URZ, URZ ;  /* 0x0000003f3f3ff290 */ /* 0x000fec000fffe03f */
[----:B------:R-:W-:Y:S02]  /*50eb0*/  STL.64 [R1+0x3c0], R4 ;  /* 0x0003c00401007387 */ /* 0x000fe40000100a00 */
[----:B------:R-:W-:Y:S02]  /*50ec0*/  STL.64 [R1+0x3c8], R6 ;  /* 0x0003c80601007387 */ /* 0x000fe40000100a00 */
[----:B------:R1:W-:Y:S01]  /*50ed0*/  STL.64 [R1+0x1480], R20 ;  /* 0x0014801401007387 */ /* 0x0003e20000100a00 */
[----:B0-----:R-:W-:Y:S02]  /*50ee0*/  MOV R22, R3 ;  /* 0x0000000300167202 */ /* 0x001fe40000000f00 */
[----:B------:R-:W-:Y:S01]  /*50ef0*/  MOV R23, R0 ;  /* 0x0000000000177202 */ /* 0x000fe20000000f00 */
[----:B-1----:R-:W-:Y:S01]  /*50f00*/  IMAD.MOV.U32 R20, RZ, RZ, R29 ;  /* 0x000000ffff147224 */ /* 0x002fe200078e001d */
[----:B------:R-:W-:-:S03]  /*50f10*/  MOV R21, R28 ;  /* 0x0000001c00157202 */ /* 0x000fc60000000f00 */
        /* <DEDUP_REMOVED lines=21> */
[----:B------:R-:W4:Y:S01]  /*51070*/  LDL.LU R15, [R1+0x51c] ;  /* 0x00051c00010f7983 */ /* 0x000f220000300800 */
[----:B------:R-:W2:Y:S01]  /*51080*/  LDL.LU R4, [R1+0x440] ;  /* 0x0004400001047983 */ /* 0x000ea20000300800 */
[----:B------:R-:W3:Y:S02]  /*51090*/  LDL.LU R5, [R1+0x444] ;  /* 0x0004440001057983 */ /* 0x000ee40000300800 */
[----:B------:R-:W3:Y:S02]  /*510a0*/  LDL.LU R6, [R1+0x448] ;  /* 0x0004480001067983 */ /* 0x000ee40000300800 */
[----:B------:R-:W3:Y:S01]  /*510b0*/  LDL.LU R7, [R1+0x44c] ;  /* 0x00044c0001077983 */ /* 0x000ee20000300800 */
        /* <DEDUP_REMOVED lines=21> */
[----:B------:R-:W3:Y:S01]  /*51210*/  LDL.LU R23, [R1+0x4dc] ;  /* 0x0004dc0001177983 */ /* 0x000ee20000300800 */
[----:B------:R-:W-:Y:S01]  /*51220*/  HMMA.16816.F32.BF16 R4, R24, R10, R4 ;  /* 0x0000000a1804723c */ /* 0x000fe20000041804 */
        /* <DEDUP_REMOVED lines=15> */
[----:B0-----:R-:W-:-:S02]  /*51320*/  MOV R3, R6 ;  /* 0x0000000600037202 */ /* 0x001fc40000000f00 */
[----:B------:R-:W-:Y:S02]  /*51330*/  MOV R0, R7 ;  /* 0x0000000700007202 */ /* 0x000fe40000000f00 */
[----:B------:R-:W-:Y:S01]  /*51340*/  MOV R29, R4 ;  /* 0x00000004001d7202 */ /* 0x000fe20000000f00 */
[----:B------:R-:W-:Y:S01]  /*51350*/  IMAD.MOV.U32 R28, RZ, RZ, R5 ;  /* 0x000000ffff1c7224 */ /* 0x000fe200078e0005 */
[----:B------:R-:W3:Y:S01]  /*51360*/  LDL.LU.64 R6, [R1+0x15a0] ;  /* 0x0015a00001067983 */ /* 0x000ee20000300a00 */
        /* <DEDUP_REMOVED lines=46> */
[----:B------:R-:W4:Y:S02]  /*51650*/  LDL.LU R14, [R1+0x488] ;  /* 0x00048800010e7983 */ /* 0x000f240000300800 */
[----:B------:R-:W4:Y:S01]  /*51660*/  LDL.LU R15, [R1+0x48c] ;  /* 0x00048c00010f7983 */ /* 0x000f220000300800 */
[C---:B--2---:R-:W-:Y:S01]  /*51670*/  HMMA.16816.F32.BF16 R20, R24.reuse, R8, R20 ;  /* 0x000000081814723c */ /* 0x044fe20000041814 */
[----:B----4-:R-:W-:Y:S01]  /*51680*/  STL.64 [R1+0x14e0], R14 ;  /* 0x0014e00e01007387 */ /* 0x010fe20000100a00 */
[----:B---3--:R0:W-:Y:S03]  /*51690*/  STL.64 [R1+0x14d8], R12 ;  /* 0x0014d80c01007387 */ /* 0x0081e60000100a00 */
[----:B0-----:R-:W2:Y:S01]  /*516a0*/  LDL.LU R12, [R1+0x490] ;  /* 0x00049000010c7983 */ /* 0x001ea20000300800 */
[----:B------:R-:W2:Y:S02]  /*516b0*/  LDL.LU R13, [R1+0x494] ;  /* 0x00049400010d7983 */ /* 0x000ea40000300800 */
[----:B------:R-:W2:Y:S02]  /*516c0*/  LDL.LU R14, [R1+0x498] ;  /* 0x00049800010e7983 */ /* 0x000ea40000300800 */
[----:B------:R-:W2:Y:S11]  /*516d0*/  LDL.LU R15, [R1+0x49c] ;  /* 0x00049c00010f7983 */ /* 0x000eb60000300800 */
[----:B------:R-:W-:Y:S02]  /*516e0*/  @!UPT UIADD3 URZ, URZ, URZ, URZ ;  /* 0x0000003f3f3ff290 */ /* 0x000fe4000fffe03f */
        /* <DEDUP_REMOVED lines=18> */
[----:B---3--:R-:W-:Y:S01]  /*51810*/  HMMA.16816.F32.BF16 R24, R24, R6, R20 ;  /* 0x000000061818723c */ /* 0x008fe20000041814 */
[----:B------:R-:W2:Y:S01]  /*51820*/  LDL.LU.64 R22, [R1+0x14f0] ;  /* 0x0014f00001167983 */ /* 0x000ea20000300a00 */
[----:B------:R-:W2:Y:S11]  /*51830*/  LDL.LU.64 R20, [R1+0x14e8] ;  /* 0x0014e80001147983 */ /* 0x000eb60000300a00 */
[----:B------:R-:W-:Y:S10]  /*51840*/  @!UPT UIADD3 URZ, URZ, URZ, URZ ;  /* 0x0000003f3f3ff290 */ /* 0x000ff4000fffe03f */
[----:B------:R0:W-:Y:S01]  /*51850*/  STL.64 [R1+0x4a0], R24 ;  /* 0x0004a01801007387 */ /* 0x0001e20000100a00 */
[----:B------:R1:W-:Y:S03]  /*51860*/  STL.64 [R1+0x4a8], R26 ;  /* 0x0004a81a01007387 */ /* 0x0003e60000100a00 */
[----:B0-----:R-:W3:Y:S01]  /*51870*/  LDL.LU R24, [R1+0x450] ;  /* 0x0004500001187983 */ /* 0x001ee20000300800 */
[----:B------:R-:W3:Y:S02]  /*51880*/  LDL.LU R25, [R1+0x454] ;  /* 0x0004540001197983 */ /* 0x000ee40000300800 */
[----:B-1----:R-:W3:Y:S02]  /*51890*/  LDL.LU R26, [R1+0x458] ;  /* 0x00045800011a7983 */ /* 0x002ee40000300800 */
[----:B------:R-:W3:Y:S01]  /*518a0*/  LDL.LU R27, [R1+0x45c] ;  /* 0x00045c00011b7983 */ /* 0x000ee20000300800 */
[----:B------:R-:W-:Y:S01]  /*518b0*/  STL.64 [R1+0x14b8], R6 ;  /* 0x0014b80601007387 */ /* 0x000fe20000100a00 */
[----:B------:R0:W-:Y:S03]  /*518c0*/  STL.64 [R1+0x14b0], R4 ;  /* 0x0014b00401007387 */ /* 0x0001e60000100a00 */
        /* <DEDUP_REMOVED lines=20> */
[----:B0-----:R-:W2:Y:S01]  /*51a10*/  LDL.LU R16, [R1+0x470] ;  /* 0x0004700001107983 */ /* 0x001ea20000300800 */
[----:B------:R-:W2:Y:S02]  /*51a20*/  LDL.LU R17, [R1+0x474] ;  /* 0x0004740001117983 */ /* 0x000ea40000300800 */
[----:B------:R-:W2:Y:S02]  /*51a30*/  LDL.LU R18, [R1+0x478] ;  /* 0x0004780001127983 */ /* 0x000ea40000300800 */
[----:B------:R-:W2:Y:S01]  /*51a40*/  LDL.LU R19, [R1+0x47c] ;  /* 0x00047c0001137983 */ /* 0x000ea20000300800 */
[C---:B----4-:R-:W-:Y:S08]  /*51a50*/  HMMA.16816.F32.BF16 R4, R20.reuse, R14, R4 ;  /* 0x0000000e1404723c */ /* 0x050ff00000041804 */
[C---:B--2---:R-:W-:Y:S01]  /*51a60*/  HMMA.16816.F32.BF16 R16, R20.reuse, R12, R16 ;  /* 0x0000000c1410723c */ /* 0x044fe20000041810 */
[----:B------:R-:W-:Y:S11]  /*51a70*/  STL.64 [R1+0x1468], R14 ;  /* 0x0014680e01007387 */ /* 0x000ff60000100a00 */
[----:B------:R-:W-:Y:S11]  /*51a80*/  @!UPT UIADD3 URZ, URZ, URZ, URZ ;  /* 0x0000003f3f3ff290 */ /* 0x000ff6000fffe03f */
[----:B------:R-:W-:Y:S01]  /*51a90*/  STL.64 [R1+0x470], R16 ;  /* 0x0004701001007387 */ /* 0x000fe20000100a00 */
[----:B------:R-:W-:Y:S02]  /*51aa0*/  STL.64 [R1+0x478], R18 ;  /* 0x0004781201007387 */ /* 0x000fe40000100a00 */
[----:B------:R-:W-:Y:S02]  /*51ab0*/  STL.64 [R1+0x1460], R12 ;  /* 0x0014600c01007387 */ /* 0x000fe40000100a00 */
[----:B------:R-:W-:Y:S01]  /*51ac0*/  STL.64 [R1+0x460], R4 ;  /* 0x0004600401007387 */ /* 0x000fe20000100a00 */
[----:B------:R3:W-:Y:S02]  /*51ad0*/  STL.64 [R1+0x468], R6 ;  /* 0x0004680601007387 */ /* 0x0007e40000100a00 */
[C---:B---3--:R-:W-:Y:S02]  /*51ae0*/  HMMA.16816.F32.BF16 R4, R20.reuse, R8, R24 ;  /* 0x000000081404723c */ /* 0x048fe40000041818 */
[----:B------:R-:W0:Y:S04]  /*51af0*/  LDSM.16.M88.4 R24, [R2+0x45a00] ;  /* 0x045a00000218783b */ /* 0x000e280000000200 */
[----:B0-----:R0:W-:Y:S11]  /*51b00*/  STL.64 [R1+0x13b8], R26 ;  /* 0x0013b81a01007387 */ /* 0x0011f60000100a00 */
[----:B------:R-:W-:Y:S06]  /*51b10*/  @!UPT UIADD3 URZ, URZ, URZ, URZ ;  /* 0x0000003f3f3ff290 */ /* 0x000fec000fffe03f */
[----:B------:R-:W-:Y:S02]  /*51b20*/  STL.64 [R1+0x450], R4 ;  /* 0x0004500401007387 */ /* 0x000fe40000100a00 */
[----:B------:R-:W-:Y:S02]  /*51b30*/  STL.64 [R1+0x458], R6 ;  /* 0x0004580601007387 */ /* 0x000fe40000100a00 */
[----:B------:R1:W-:Y:S02]  /*51b40*/  STL.64 [R1+0x13b0], R24 ;  /* 0x0013b01801007387 */ /* 0x0003e40000100a00 */
[----:B0-----:R-:W-:Y:S01]  /*51b50*/  IMAD.MOV.U32 R26, RZ, RZ, R3 ;  /* 0x000000ffff1a7224 */ /* 0x001fe200078e0003 */
[----:B------:R-:W-:Y:S02]  /*51b60*/  MOV R27, R0 ;  /* 0x00000000001b7202 */ /* 0x000fe40000000f00 */
[----:B-1----:R-:W-:Y:S02]  /*51b70*/  MOV R24, R29 ;  /* 0x0000001d00187202 */ /* 0x002fe40000000f00 */
[----:B------:R-:W-:Y:S01]  /*51b80*/  MOV R25, R28 ;  /* 0x0000001c00197202 */ /* 0x000fe20000000f00 */
[----:B------:R-:W2:Y:S01]  /*51b90*/  LDL.LU R29, [R1+0x14c0] ;  /* 0x0014c000011d7983 */ /* 0x000ea20000300800 */
[----:B------:R-:W-:Y:S03]  /*51ba0*/  STL.64 [R1+0x1408], R26 ;  /* 0x0014081a01007387 */ /* 0x000fe60000100a00 */
[----:B------:R0:W-:Y:S04]  /*51bb0*/  STL.64 [R1+0x1400], R24 ;  /* 0x0014001801007387 */ /* 0x0001e80000100a00 */
[----:B0-----:R-:W3:Y:S01]  /*51bc0*/  LDL.LU R24, [R1+0x5b0] ;  /* 0x0005b00001187983 */ /* 0x001ee20000300800 */
[----:B------:R-:W3:Y:S02]  /*51bd0*/  LDL.LU R25, [R1+0x5b4] ;  /* 0x0005b40001197983 */ /* 0x000ee40000300800 */
[----:B------:R-:W4:Y:S02]  /*51be0*/  LDL.LU R26, [R1+0x5b8] ;  /* 0x0005b800011a7983 */ /* 0x000f240000300800 */
[----:B------:R-:W4:Y:S01]  /*51bf0*/  LDL.LU R27, [R1+0x5bc] ;  /* 0x0005bc00011b7983 */ /* 0x000f220000300800 */
        /* <DEDUP_REMOVED lines=11> */
[----:B------:R0:W-:Y:S02]  /*51cb0*/  STL.64 [R1+0x14a0], R12 ;  /* 0x0014a00c01007387 */ /* 0x0001e40000100a00 */
[----:B------:R-:W2:Y:S02]  /*51cc0*/  LDL.LU R16, [R1+0x630] ;  /* 0x0006300001107983 */ /* 0x000ea40000300800 */
[----:B------:R-:W2:Y:S01]  /*51cd0*/  LDL.LU R17, [R1+0x634] ;  /* 0x0006340001117983 */ /* 0x000ea20000300800 */
[----:B------:R-:W2:Y:S01]  /*51ce0*/  LDL.LU R18, [R1+0x638] ;  /* 0x0006380001127983 */ /* 0x000ea20000300800 */
[----:B------:R-:W2:Y:S03]  /*51cf0*/  LDL.LU R19, [R1+0x63c] ;  /* 0x00063c0001137983 */ /* 0x000ea60000300800 */
[----:B0-----:R-:W2:Y:S01]  /*51d00*/  LDL.LU R12, [R1+0x640] ;  /* 0x00064000010c7983 */ /* 0x001ea20000300800 */
[----:B------:R-:W2:Y:S02]  /*51d10*/  LDL.LU R13, [R1+0x644] ;  /* 0x00064400010d7983 */ /* 0x000ea40000300800 */
[----:B------:R-:W2:Y:S02]  /*51d20*/  LDL.LU R14, [R1+0x648] ;  /* 0x00064800010e7983 */ /* 0x000ea40000300800 */
[----:B------:R-:W2:Y:S01]  /*51d30*/  LDL.LU R15, [R1+0x64c] ;  /* 0x00064c00010f7983 */ /* 0x000ea20000300800 */
[----:B------:R-:W2:Y:S01]  /*51d40*/  LDL.LU R4, [R1+0x650] ;  /* 0x0006500001047983 */ /* 0x000ea20000300800 */
[----:B------:R-:W2:Y:S02]  /*51d50*/  LDL.LU R5, [R1+0x654] ;  /* 0x0006540001057983 */ /* 0x000ea40000300800 */
[----:B------:R-:W2:Y:S02]  /*51d60*/  LDL.LU R6, [R1+0x658] ;  /* 0x0006580001067983 */ /* 0x000ea40000300800 */
[----:B------:R-:W2:Y:S01]  /*51d70*/  LDL.LU R7, [R1+0x65c] ;  /* 0x00065c0001077983 */ /* 0x000ea20000300800 */
        /* <DEDUP_REMOVED lines=32> */
[----:B------:R0:W-:Y:S03]  /*51f80*/  STL.64 [R1+0x658], R6 ;  /* 0x0006580601007387 */ /* 0x0001e60000100a00 */
        /* <DEDUP_REMOVED lines=111> */
[C---:B----4-:R-:W-:Y:S08]  /*52680*/  HMMA.16816.F32.BF16 R8, R24.reuse, R12, R8 ;  /* 0x0000000c1808723c */ /* 0x050ff00000041808 */
[C---:B---3--:R-:W-:Y:S11]  /*52690*/  HMMA.16816.F32.BF16 R20, R24.reuse, R14, R20 ;  /* 0x0000000e1814723c */ /* 0x048ff60000041814 */
[----:B------:R-:W-:Y:S04]  /*526a0*/  @!UPT UIADD3 URZ, URZ, URZ, URZ ;  /* 0x0000003f3f3ff290 */ /* 0x000fe8000fffe03f */
[----:B------:R-:W-:Y:S01]  /*526b0*/  STL.64 [R1+0x580], R8 ;  /* 0x0005800801007387 */ /* 0x000fe20000100a00 */
[----:B------:R0:W-:Y:S03]  /*526c0*/  STL.64 [R1+0x588], R10 ;  /* 0x0005880a01007387 */ /* 0x0001e60000100a00 */
[----:B0-----:R-:W2:Y:S01]  /*526d0*/  LDL.LU.64 R10, [R1+0x13d8] ;  /* 0x0013d800010a7983 */ /* 0x001ea20000300a00 */
[----:B------:R-:W3:Y:S03]  /*526e0*/  LDL.LU.64 R8, [R1+0x13d0] ;  /* 0x0013d00001087983 */ /* 0x000ee60000300a00 */
[----:B------:R0:W-:Y:S02]  /*526f0*/  STL.64 [R1+0x570], R20 ;  /* 0x0005701401007387 */ /* 0x0001e40000100a00 */
[----:B------:R1:W-:Y:S01]  /*52700*/  STL.64 [R1+0x578], R22 ;  /* 0x0005781601007387 */ /* 0x0003e20000100a00 */
[----:B0-----:R-:W4:Y:S01]  /*52710*/  LDL.LU R20, [R1+0x540] ;  /* 0x0005400001147983 */ /* 0x001f220000300800 */
[----:B------:R-:W4:Y:S02]  /*52720*/  LDL.LU R21, [R1+0x544] ;  /* 0x0005440001157983 */ /* 0x000f240000300800 */
[----:B-1----:R-:W4:Y:S02]  /*52730*/  LDL.LU R22, [R1+0x548] ;  /* 0x0005480001167983 */ /* 0x002f240000300800 */
[----:B------:R-:W4:Y:S01]  /*52740*/  LDL.LU R23, [R1+0x54c] ;  /* 0x00054c0001177983 */ /* 0x000f220000300800 */
[----:B------:R-:W-:Y:S01]  /*52750*/  STL.64 [R1+0x1398], R14 ;  /* 0x0013980e01007387 */ /* 0x000fe20000100a00 */
[----:B------:R0:W-:Y:S03]  /*52760*/  STL.64 [R1+0x1390], R12 ;  /* 0x0013900c01007387 */ /* 0x0001e60000100a00 */
        /* <DEDUP_REMOVED lines=8> */
[----:B------:R2:W-:Y:S02]  /*527f0*/  STL.64 [R1+0x568], R14 ;  /* 0x0005680e01007387 */ /* 0x0005e40000100a00 */
[C---:B--2---:R-:W-:Y:S01]  /*52800*/  HMMA.16816.F32.BF16 R12, R24.reuse, R10, R16 ;  /* 0x0000000a180c723c */ /* 0x044fe20000041810 */
[----:B------:R-:W-:Y:S01]  /*52810*/  STL.64 [R1+0x1378], R10 ;  /* 0x0013780a01007387 */ /* 0x000fe20000100a00 */
[----:B------:R0:W-:Y:S11]  /*52820*/  STL.64 [R1+0x1370], R8 ;  /* 0x0013700801007387 */ /* 0x0001f60000100a00 */
[----:B------:R-:W-:Y:S10]  /*52830*/  @!UPT UIADD3 URZ, URZ, URZ, URZ ;  /* 0x0000003f3f3ff290 */ /* 0x000ff4000fffe03f */
[----:B------:R1:W-:Y:S01]  /*52840*/  STL.64 [R1+0x550], R12 ;  /* 0x0005500c01007387 */ /* 0x0003e20000100a00 */
[----:B------:R2:W-:Y:S02]  /*52850*/  STL.64 [R1+0x558], R14 ;  /* 0x0005580e01007387 */ /* 0x0005e40000100a00 */
[----:B0-----:R-:W3:Y:S02]  /*52860*/  LDL.LU R8, [R1+0x6e0] ;  /* 0x0006e00001087983 */ /* 0x001ee40000300800 */
[----:B------:R-:W3:Y:S01]  /*52870*/  LDL.LU R9, [R1+0x6e4] ;  /* 0x0006e40001097983 */ /* 0x000ee20000300800 */
[----:B------:R-:W3:Y:S01]  /*52880*/  LDL.LU R10, [R1+0x6e8] ;  /* 0x0006e800010a7983 */ /* 0x000ee20000300800 */
[----:B------:R-:W3:Y:S03]  /*52890*/  LDL.LU R11, [R1+0x6ec] ;  /* 0x0006ec00010b7983 */ /* 0x000ee60000300800 */
[----:B-1----:R-:W3:Y:S01]  /*528a0*/  LDL.LU R12, [R1+0x700] ;  /* 0x00070000010c7983 */ /* 0x002ee20000300800 */
[----:B------:R-:W3:Y:S02]  /*528b0*/  LDL.LU R13, [R1+0x704] ;  /* 0x00070400010d7983 */ /* 0x000ee40000300800 */
[----:B--2---:R-:W2:Y:S02]  /*528c0*/  LDL.LU R14, [R1+0x708] ;  /* 0x00070800010e7983 */ /* 0x004ea40000300800 */
[----:B------:R-:W2:Y:S01]  /*528d0*/  LDL.LU R15, [R1+0x70c] ;  /* 0x00070c00010f7983 */ /* 0x000ea20000300800 */
[C---:B----4-:R-:W-:Y:S01]  /*528e0*/  HMMA.16816.F32.BF16 R20, R24.reuse, R4, R20 ;  /* 0x000000041814723c */ /* 0x050fe20000041814 */
[----:B------:R-:W4:Y:S01]  /*528f0*/  LDL.LU R16, [R1+0x660] ;  /* 0x0006600001107983 */ /* 0x000f220000300800 */
[----:B------:R-:W4:Y:S02]  /*52900*/  LDL.LU R17, [R1+0x664] ;  /* 0x0006640001117983 */ /* 0x000f240000300800 */
[----:B------:R-:W4:Y:S02]  /*52910*/  LDL.LU R18, [R1+0x668] ;  /* 0x0006680001127983 */ /* 0x000f240000300800 */
[----:B------:R-:W4:Y:S01]  /*52920*/  LDL.LU R19, [R1+0x66c] ;  /* 0x00066c0001137983 */ /* 0x000f220000300800 */
[----:B------:R-:W4:Y:S01]  /*52930*/  LDL.LU R3, [R1+0xbe8] ;  /* 0x000be80001037983 */ /* 0x000f220000300800 */
[----:B------:R-:W4:Y:S03]  /*52940*/  LDL R28, [R1+0x76c] ;  /* 0x00076c00011c7983 */ /* 0x000f260000100800 */
[----:B--2---:R-:W-:Y:S01]  /*52950*/  STL.64 [R1+0x13a8], R14 ;  /* 0x0013a80e01007387 */ /* 0x004fe20000100a00 */
[----:B---3--:R0:W-:Y:S03]  /*52960*/  STL.64 [R1+0x13a0], R12 ;  /* 0x0013a00c01007387 */ /* 0x0081e60000100a00 */
        /* <DEDUP_REMOVED lines=11> */
[----:B------:R-:W-:Y:S02]  /*52a20*/  STL.64 [R1+0x548], R22 ;  /* 0x0005481601007387 */ /* 0x000fe40000100a00 */
[----:B------:R-:W0:Y:S02]  /*52a30*/  LDSM.16.M88.4 R20, [R2+0x45c00] ;  /* 0x045c00000214783b */ /* 0x000e240000000200 */
[----:B0-----:R-:W-:Y:S02]  /*52a40*/  STL.64 [R1+0x1348], R22 ;  /* 0x0013481601007387 */ /* 0x001fe40000100a00 */
[----:B------:R0:W-:Y:S02]  /*52a50*/  STL.64 [R1+0x1340], R20 ;  /* 0x0013401401007387 */ /* 0x0001e40000100a00 */
[----:B0-----:R-:W2:Y:S01]  /*52a60*/  LDL.LU R20, [R1+0x6a0] ;  /* 0x0006a00001147983 */ /* 0x001ea20000300800 */
[----:B------:R-:W2:Y:S02]  /*52a70*/  LDL.LU R21, [R1+0x6a4] ;  /* 0x0006a40001157983 */ /* 0x000ea40000300800 */
[----:B------:R-:W2:Y:S02]  /*52a80*/  LDL.LU R22, [R1+0x6a8] ;  /* 0x0006a80001167983 */ /* 0x000ea40000300800 */
[----:B------:R-:W2:Y:S01]  /*52a90*/  LDL.LU R23, [R1+0x6ac] ;  /* 0x0006ac0001177983 */ /* 0x000ea20000300800 */
[----:B----4-:R-:W-:Y:S01]  /*52aa0*/  HMMA.16816.F32.BF16 R24, R24, R6, R16 ;  /* 0x000000061818723c */ /* 0x010fe20000041810 */
[----:B--2---:R-:W-:Y:S01]  /*52ab0*/  STL.64 [R1+0x1358], R22 ;  /* 0x0013581601007387 */ /* 0x004fe20000100a00 */
[----:B------:R0:W-:Y:S03]  /*52ac0*/  STL.64 [R1+0x1350], R20 ;  /* 0x0013501401007387 */ /* 0x0001e60000100a00 */
        /* <DEDUP_REMOVED lines=10> */
[----:B------:R-:W4:Y:S01]  /*52b70*/  LDL.LU.64 R18, [R1+0x13c8] ;  /* 0x0013c80001127983 */ /* 0x000f220000300a00 */
[----:B------:R-:W2:Y:S02]  /*52b80*/  LDL.LU.64 R16, [R1+0x13c0] ;  /* 0x0013c00001107983 */ /* 0x000ea40000300a00 */
[----:B------:R-:W-:Y:S02]  /*52b90*/  STL.64 [R1+0x660], R24 ;  /* 0x0006601801007387 */ /* 0x000fe40000100a00 */
[----:B------:R0:W-:Y:S02]  /*52ba0*/  STL.64 [R1+0x668], R26 ;  /* 0x0006681a01007387 */ /* 0x0001e40000100a00 */
        /* <DEDUP_REMOVED lines=41> */
[----:B0-----:R-:W3:Y:S01]  /*52e40*/  LDL.LU.64 R22, [R1+0x1368] ;  /* 0x0013680001167983 */ /* 0x001ee20000300a00 */
[----:B------:R-:W3:Y:S01]  /*52e50*/  LDL.LU.64 R20, [R1+0x1360] ;  /* 0x0013600001147983 */ /* 0x000ee20000300a00 */
[----:B--2---:R-:W-:Y:S01]  /*52e60*/  HMMA.16816.F32.BF16 R12, R24, R10, R12 ;  /* 0x0000000a180c723c */ /* 0x004fe2000004180c */
[----:B------:R-:W-:-:S04]  /*52e70*/  FADD R0, -R28, R3 ;  /* 0x000000031c007221 */ /* 0x000fc80000000100 */
[----:B------:R-:W-:-:S04]  /*52e80*/  FMUL R0, R0, 1.4426950216293334961 ;  /* 0x3fb8aa3b00007820 */ /* 0x000fc80000400000 */
[----:B------:R0:W1:Y:S11]  /*52e90*/  MUFU.EX2 R28, R0 ;  /* 0x00000000001c7308 */ /* 0x0000760000000800 */
[----:B------:R-:W-:Y:S03]  /*52ea0*/  @!UPT UIADD3 URZ, URZ, URZ, URZ ;  /* 0x0000003f3f3ff290 */ /* 0x000fe6000fffe03f */
[----:B------:R-:W-:Y:S01]  /*52eb0*/  STL.64 [R1+0x6c0], R12 ;  /* 0x0006c00c01007387 */ /* 0x000fe20000100a00 */
[----:B------:R2:W-:Y:S03]  /*52ec0*/  STL.64 [R1+0x6c8], R14 ;  /* 0x0006c80e01007387 */ /* 0x0005e60000100a00 */
[----:B--2---:R-:W2:Y:S01]  /*52ed0*/  LDL.LU R15, [R1+0xa8c] ;  /* 0x000a8c00010f7983 */ /* 0x004ea20000300800 */
[----:B------:R-:W4:Y:S02]  /*52ee0*/  LDL.LU R12, [R1+0xa70] ;  /* 0x000a7000010c7983 */ /* 0x000f240000300800 */
[----:B------:R-:W2:Y:S02]  /*52ef0*/  LDL.LU R13, [R1+0xa74] ;  /* 0x000a7400010d7983 */ /* 0x000ea40000300800 */
[----:B------:R-:W2:Y:S01]  /*52f00*/  LDL.LU R14, [R1+0xa78] ;  /* 0x000a7800010e7983 */ /* 0x000ea20000300800 */
[----:B------:R0:W-:Y:S04]  /*52f10*/  STL.64 [R1+0x1320], R10 ;  /* 0x0013200a01007387 */ /* 0x0001e80000100a00 */
[----:B0-----:R-:W1:Y:S01]  /*52f20*/  LDL.LU R11, [R1+0xa88] ;  /* 0x000a8800010b7983 */ /* 0x001e620000300800 */
[----:B------:R-:W-:Y:S02]  /*52f30*/  STL.64 [R1+0x1318], R8 ;  /* 0x0013180801007387 */ /* 0x000fe40000100a00 */
[----:B------:R-:W2:Y:S01]  /*52f40*/  LDL R0, [R1+0x764] ;  /* 0x0007640001007983 */ /* 0x000ea20000100800 */
[C---:B---3--:R-:W-:Y:S11]  /*52f50*/  HMMA.16816.F32.BF16 R20, R24.reuse, R4, R20 ;  /* 0x000000041814723c */ /* 0x048ff60000041814 */
[----:B------:R-:W-:Y:S11]  /*52f60*/  @!UPT UIADD3 URZ, URZ, URZ, URZ ;  /* 0x0000003f3f3ff290 */ /* 0x000ff6000fffe03f */
[----:B------:R-:W-:Y:S01]  /*52f70*/  @!UPT UIADD3 URZ, URZ, URZ, URZ ;  /* 0x0000003f3f3ff290 */ /* 0x000fe2000fffe03f */
[----:B------:R-:W-:Y:S01]  /*52f80*/  STL.64 [R1+0x6b0], R20 ;  /* 0x0006b01401007387 */ /* 0x000fe20000100a00 */
[----:B------:R0:W-:Y:S03]  /*52f90*/  STL.64 [R1+0x6b8], R22 ;  /* 0x0006b81601007387 */ /* 0x0001e60000100a00 */
[----:B0-----:R-:W3:Y:S01]  /*52fa0*/  LDL.LU.64 R22, [R1+0x1358] ;  /* 0x0013580001167983 */ /* 0x001ee20000300a00 */
[----:B------:R-:W3:Y:S02]  /*52fb0*/  LDL.LU.64 R20, [R1+0x1350] ;  /* 0x0013500001147983 */ /* 0x000ee40000300a00 */
[----:B------:R0:W-:Y:S02]  /*52fc0*/  STL [R1+0x12f0], R5 ;  /* 0x0012f00501007387 */ /* 0x0001e40000100800 */
[----:B0-----:R-:W2:Y:S01]  /*52fd0*/  LDL.LU R5, [R1+0xa84] ;  /* 0x000a840001057983 */ /* 0x001ea20000300800 */
[----:B---3--:R-:W-:Y:S03]  /*52fe0*/  HMMA.16816.F32.BF16 R24, R24, R6, R20 ;  /* 0x000000061818723c */ /* 0x008fe60000041814 */
[----:B------:R-:W3:Y:S01]  /*52ff0*/  LDL.LU.64 R22, [R1+0x1348] ;  /* 0x0013480001167983 */ /* 0x000ee20000300a00 */
[----:B------:R-:W3:Y:S11]  /*53000*/  LDL.LU.64 R20, [R1+0x1340] ;  /* 0x0013400001147983 */ /* 0x000ef60000300a00 */
[----:B------:R-:W-:Y:S08]  /*53010*/  @!UPT UIADD3 URZ, URZ, URZ, URZ ;  /* 0x0000003f3f3ff290 */ /* 0x000ff0000fffe03f */
[----:B------:R-:W-:Y:S01]  /*53020*/  STL.64 [R1+0x6a0], R24 ;  /* 0x0006a01801007387 */ /* 0x000fe20000100a00 */
[----:B------:R0:W-:Y:S03]  /*53030*/  STL.64 [R1+0x6a8], R26 ;  /* 0x0006a81a01007387 */ /* 0x0001e60000100a00 */
[----:B0-----:R-:W3:Y:S01]  /*53040*/  LDL.LU R27, [R1+0xa80] ;  /* 0x000a8000011b7983 */ /* 0x001ee20000300800 */
[----:B------:R-:W3:Y:S02]  /*53050*/  LDL.LU R10, [R1+0xa7c] ;  /* 0x000a7c00010a7983 */ /* 0x000ee40000300800 */
[----:B------:R-:W3:Y:S02]  /*53060*/  LDL.LU R8, [R1+0xa60] ;  /* 0x000a600001087983 */ /* 0x000ee40000300800 */
[----:B------:R-:W3:Y:S01]  /*53070*/  LDL.LU R9, [R1+0xa64] ;  /* 0x000a640001097983 */ /* 0x000ee20000300800 */
[----:B------:R-:W3:Y:S01]  /*53080*/  LDL.LU R2, [R1+0xa68] ;  /* 0x000a680001027983 */ /* 0x000ee20000300800 */
[----:B--2---:R-:W-:-:S02]  /*53090*/  FMUL R25, R29, R5 ;  /* 0x000000051d197220 */ /* 0x004fc40000400000 */
[C---:B-1----:R-:W-:Y:S02]  /*530a0*/  FMUL R26, R28.reuse, R11 ;  /* 0x0000000b1c1a7220 */ /* 0x042fe40000400000 */
[C---:B----4-:R-:W-:Y:S02]  /*530b0*/  FMUL R12, R29.reuse, R12 ;  /* 0x0000000c1d0c7220 */ /* 0x050fe40000400000 */
[C---:B------:R-:W-:Y:S02]  /*530c0*/  FMUL R13, R29.reuse, R13 ;  /* 0x0000000d1d0d7220 */ /* 0x040fe40000400000 */
[----:B------:R-:W-:Y:S01]  /*530d0*/  FMUL R14, R28, R14 ;  /* 0x0000000e1c0e7220 */ /* 0x000fe20000400000 */
[----:B------:R-:W2:Y:S01]  /*530e0*/  LDL.LU R3, [R1+0xbf0] ;  /* 0x000bf00001037983 */ /* 0x000ea20000300800 */
[----:B------:R-:W4:Y:S02]  /*530f0*/  LDL.LU R11, [R1+0xa6c] ;  /* 0x000a6c00010b7983 */ /* 0x000f240000300800 */
[----:B---3--:R-:W-:-:S02]  /*53100*/  FMUL R24, R29, R27 ;  /* 0x0000001b1d187220 */ /* 0x008fc40000400000 */
[C---:B------:R-:W-:Y:S02]  /*53110*/  FMUL R27, R28.reuse, R15 ;  /* 0x0000000f1c1b7220 */ /* 0x040fe40000400000 */
[----:B------:R-:W-:-:S05]  /*53120*/  FMUL R15, R28, R10 ;  /* 0x0000000a1c0f7220 */ /* 0x000fca0000400000 */
[C---:B------:R-:W-:Y:S08]  /*53130*/  HMMA.16816.F32.BF16 R24, R20.reuse, R16, R24 ;  /* 0x000000101418723c */ /* 0x040ff00000041818 */
[----:B------:R-:W-:Y:S01]  /*53140*/  HMMA.16816.F32.BF16 R12, R20, R18, R12 ;  /* 0x00000012140c723c */ /* 0x000fe2000004180c */
[C---:B------:R-:W-:Y:S02]  /*53150*/  FMUL R8, R29.reuse, R8 ;  /* 0x000000081d087220 */ /* 0x040fe40000400000 */
[----:B------:R-:W-:-:S02]  /*53160*/  FMUL R9, R29, R9 ;  /* 0x000000091d097220 */ /* 0x000fc40000400000 */
[----:B------:R-:W-:-:S10]  /*53170*/  FMUL R10, R28, R2 ;  /* 0x000000021c0a7220 */ /* 0x000fd40000400000 */
[----:B------:R0:W-:Y:S01]  /*53180*/  STL.64 [R1+0xa80], R24 ;  /* 0x000a801801007387 */ /* 0x0001e20000100a00 */
[----:B------:R1:W-:Y:S03]  /*53190*/  STL.64 [R1+0xa88], R26 ;  /* 0x000a881a01007387 */ /* 0x0003e60000100a00 */
[----:B0-----:R-:W3:Y:S01]  /*531a0*/  LDL.LU R24, [R1+0xa50] ;  /* 0x000a500001187983 */ /* 0x001ee20000300800 */
[----:B------:R-:W2:Y:S02]  /*531b0*/  LDL.LU R25, [R1+0xa54] ;  /* 0x000a540001197983 */ /* 0x000ea40000300800 */
[----:B-1----:R-:W2:Y:S02]  /*531c0*/  LDL.LU R26, [R1+0xa58] ;  /* 0x000a5800011a7983 */ /* 0x002ea40000300800 */
[----:B------:R-:W3:Y:S01]  /*531d0*/  LDL.LU R27, [R1+0xa5c] ;  /* 0x000a5c00011b7983 */ /* 0x000ee20000300800 */
[----:B------:R-:W3:Y:S01]  /*531e0*/  LDL.LU R5, [R1+0xa48] ;  /* 0x000a480001057983 */ /* 0x000ee20000300800 */
[----:B------:R-:W3:Y:S02]  /*531f0*/  LDL.LU R29, [R1+0x1338] ;  /* 0x00133800011d7983 */ /* 0x000ee40000300800 */
[----:B------:R-:W-:Y:S02]  /*53200*/  STL.64 [R1+0xa70], R12 ;  /* 0x000a700c01007387 */ /* 0x000fe40000100a00 */
[----:B------:R0:W-:Y:S02]  /*53210*/  STL.64 [R1+0xa78], R14 ;  /* 0x000a780e01007387 */ /* 0x0001e40000100a00 */
[----:B0-----:R-:W3:Y:S01]  /*53220*/  LDL.LU.64 R14, [R1+0x1330] ;  /* 0x00133000010e7983 */ /* 0x001ee20000300a00 */
[----:B------:R-:W3:Y:S02]  /*53230*/  LDL.LU.64 R12, [R1+0x1328] ;  /* 0x00132800010c7983 */ /* 0x000ee40000300a00 */
[----:B------:R-:W3:Y:S02]  /*53240*/  LDL.LU R2, [R1+0xa4c] ;  /* 0x000a4c0001027983 */ /* 0x000ee40000300800 */
[----:B------:R0:W-:Y:S02]  /*53250*/  STL.64 [R1+0x12d8], R18 ;  /* 0x0012d81201007387 */ /* 0x0001e40000100a00 */
[----:B0-----:R-:W3:Y:S01]  /*53260*/  LDL.LU R19, [R1+0xa40] ;  /* 0x000a400001137983 */ /* 0x001ee20000300800 */
[----:B------:R-:W3:Y:S02]  /*53270*/  LDL.LU R18, [R1+0xa44] ;  /* 0x000a440001127983 */ /* 0x000ee40000300800 */
[----:B------:R0:W-:Y:S02]  /*53280*/  STL.64 [R1+0x12d0], R16 ;  /* 0x0012d01001007387 */ /* 0x0001e40000100a00 */
[----:B0-----:R-:W3:Y:S01]  /*53290*/  LDL.LU R16, [R1+0xbec] ;  /* 0x000bec0001107983 */ /* 0x001ee20000300800 */
[----:B------:R-:W3:Y:S02]  /*532a0*/  LDL.LU R17, [R1+0x71c] ;  /* 0x00071c0001117983 */ /* 0x000ee40000300800 */
[----:B----4-:R-:W-:-:S02]  /*532b0*/  FMUL R11, R28, R11 ;  /* 0x0000000b1c0b7220 */ /* 0x010fc40000400000 */
[C---:B--2---:R-:W-:Y:S02]  /*532c0*/  FMUL R26, R28.reuse, R26 ;  /* 0x0000001a1c1a7220 */ /* 0x044fe40000400000 */
[----:B---3--:R-:W-:-:S03]  /*532d0*/  FMUL R27, R28, R27 ;  /* 0x0000001b1c1b7220 */ /* 0x008fc60000400000 */
[----:B------:R-:W-:Y:S01]  /*532e0*/  HMMA.16816.F32.BF16 R8, R20, R12, R8 ;  /* 0x0000000c1408723c */ /* 0x000fe20000041808 */
[C---:B------:R-:W-:Y:S02]  /*532f0*/  FMUL R24, R17.reuse, R24 ;  /* 0x0000001811187220 */ /* 0x040fe40000400000 */
[----:B------:R-:W-:-:S07]  /*53300*/  FMUL R25, R17, R25 ;  /* 0x0000001911197220 */ /* 0x000fce0000400000 */
[----:B------:R-:W-:Y:S11]  /*53310*/  HMMA.16816.F32.BF16 R24, R20, R14, R24 ;  /* 0x0000000e1418723c */ /* 0x000ff60000041818 */
[----:B------:R-:W-:Y:S02]  /*53320*/  @!UPT UIADD3 URZ, URZ, URZ, URZ ;  /* 0x0000003f3f3ff290 */ /* 0x000fe4000fffe03f */
[----:B------:R-:W-:Y:S01]  /*53330*/  STL.64 [R1+0xa60], R8 ;  /* 0x000a600801007387 */ /* 0x000fe20000100a00 */
[----:B------:R0:W-:Y:S03]  /*53340*/  STL.64 [R1+0xa68], R10 ;  /* 0x000a680a01007387 */ /* 0x0001e60000100a00 */
[----:B0-----:R-:W2:Y:S01]  /*53350*/  LDL.LU.64 R10, [R1+0x1320] ;  /* 0x00132000010a7983 */ /* 0x001ea20000300a00 */
[----:B------:R-:W3:Y:S05]  /*53360*/  LDL.LU.64 R8, [R1+0x1318] ;  /* 0x0013180001087983 */ /* 0x000eea0000300a00 */
[----:B------:R-:W-:Y:S01]  /*53370*/  STL.64 [R1+0xa50], R24 ;  /* 0x000a501801007387 */ /* 0x000fe20000100a00 */
[----:B------:R0:W-:Y:S03]  /*53380*/  STL.64 [R1+0xa58], R26 ;  /* 0x000a581a01007387 */ /* 0x0001e60000100a00 */
[----:B0-----:R-:W4:Y:S01]  /*53390*/  LDL R27, [R1+0x800] ;  /* 0x00080000011b7983 */ /* 0x001f220000100800 */
[----:B------:R-:W-:-:S02]  /*533a0*/  FADD R0, -R0, R16 ;  /* 0x0000001000007221 */ /* 0x000fc40000000100 */
[C---:B------:R-:W-:Y:S02]  /*533b0*/  FMUL R16, R28.reuse, R5 ;  /* 0x000000051c107220 */ /* 0x040fe40000400000 */
[----:B------:R-:W-:Y:S01]  /*533c0*/  STL.64 [R1+0x12e8], R14 ;  /* 0x0012e80e01007387 */ /* 0x000fe20000100a00 */
[----:B------:R0:W-:Y:S01]  /*533d0*/  STL.64 [R1+0x12e0], R12 ;  /* 0x0012e00c01007387 */ /* 0x0001e20000100a00 */
[----:B------:R-:W-:Y:S02]  /*533e0*/  FMUL R5, R28, R2 ;  /* 0x000000021c057220 */ /* 0x000fe40000400000 */
[----:B------:R-:W2:Y:S01]  /*533f0*/  LDL.LU R2, [R1+0xa3c] ;  /* 0x000a3c0001027983 */ /* 0x000ea20000300800 */
[----:B0-----:R-:W2:Y:S01]  /*53400*/  LDL.LU R12, [R1+0xa20] ;  /* 0x000a2000010c7983 */ /* 0x001ea20000300800 */
[----:B------:R-:W2:Y:S02]  /*53410*/  LDL.LU R13, [R1+0xa24] ;  /* 0x000a2400010d7983 */ /* 0x000ea40000300800 */
[----:B------:R-:W2:Y:S01]  /*53420*/  LDL.LU R14, [R1+0xa28] ;  /* 0x000a2800010e7983 */ /* 0x000ea20000300800 */
[----:B----4-:R-:W0:Y:S04]  /*53430*/  LDSM.16.M88.4 R24, [R27+0x45e00] ;  /* 0x045e00001b18783b */ /* 0x010e280000000200 */
[----:B0-----:R0:W-:Y:S04]  /*53440*/  STL.64 [R1+0x1300], R26 ;  /* 0x0013001a01007387 */ /* 0x0011e80000100a00 */
[----:B0-----:R-:W4:Y:S01]  /*53450*/  LDL.LU R26, [R1+0xa34] ;  /* 0x000a3400011a7983 */ /* 0x001f220000300800 */
[----:B------:R-:W2:Y:S02]  /*53460*/  LDL.LU R27, [R1+0xa38] ;  /* 0x000a3800011b7983 */ /* 0x000ea40000300800 */
[----:B------:R0:W-:Y:S02]  /*53470*/  STL.64 [R1+0x12f8], R24 ;  /* 0x0012f81801007387 */ /* 0x0001e40000100a00 */
[----:B0-----:R-:W2:Y:S01]  /*53480*/  LDL.LU R25, [R1+0xa30] ;  /* 0x000a300001197983 */ /* 0x001ea20000300800 */
[----:B------:R-:W2:Y:S02]  /*53490*/  LDL.LU R15, [R1+0xa2c] ;  /* 0x000a2c00010f7983 */ /* 0x000ea40000300800 */
[----:B------:R-:W-:-:S02]  /*534a0*/  FMUL R19, R17, R19 ;  /* 0x0000001311137220 */ /* 0x000fc40000400000 */
[C---:B------:R-:W-:Y:S01]  /*534b0*/  FMUL R18, R17.reuse, R18 ;  /* 0x0000001211127220 */ /* 0x040fe20000400000 */
[----:B--2---:R0:W-:Y:S01]  /*534c0*/  STL.64 [R1+0x1310], R14 ;  /* 0x0013100e01007387 */ /* 0x0041e20000100a00 */
[----:B------:R1:W-:Y:S01]  /*534d0*/  STL.64 [R1+0x1308], R12 ;  /* 0x0013080c01007387 */ /* 0x0003e20000100a00 */
[----:B0-----:R-:W-:Y:S02]  /*534e0*/  MOV R14, R16 ;  /* 0x00000010000e7202 */ /* 0x001fe40000000f00 */
[----:B-1----:R-:W-:Y:S02]  /*534f0*/  MOV R12, R19 ;  /* 0x00000013000c7202 */ /* 0x002fe40000000f00 */
[----:B------:R-:W-:Y:S01]  /*53500*/  MOV R13, R18 ;  /* 0x00000012000d7202 */ /* 0x000fe20000000f00 */
[----:B------:R-:W-:Y:S01]  /*53510*/  IMAD.MOV.U32 R15, RZ, RZ, R5 ;  /* 0x000000ffff0f7224 */ /* 0x000fe200078e0005 */
[----:B------:R-:W2:Y:S01]  /*53520*/  LDL.LU R16, [R1+0xa10] ;  /* 0x000a100001107983 */ /* 0x000ea20000300800 */
[----:B------:R-:W2:Y:S02]  /*53530*/  LDL.LU R5, [R1+0xa14] ;  /* 0x000a140001057983 */ /* 0x000ea40000300800 */
[----:B------:R-:W2:Y:S02]  /*53540*/  LDL.LU R18, [R1+0xa18] ;  /* 0x000a180001127983 */ /* 0x000ea40000300800 */
[----:B------:R-:W2:Y:S01]  /*53550*/  LDL.LU R19, [R1+0xa1c] ;  /* 0x000a1c0001137983 */ /* 0x000ea20000300800 */
[----:B---3--:R-:W-:Y:S11]  /*53560*/  HMMA.16816.F32.BF16 R12, R20, R8, R12 ;  /* 0x00000008140c723c */ /* 0x008ff6000004180c */
[----:B------:R-:W-:Y:S11]  /*53570*/  @!UPT UIADD3 URZ, URZ, URZ, URZ ;  /* 0x0000003f3f3ff290 */ /* 0x000ff6000fffe03f */
[----:B------:R-:W-:Y:S01]  /*53580*/  @!UPT UIADD3 URZ, URZ, URZ, URZ ;  /* 0x0000003f3f3ff290 */ /* 0x000fe2000fffe03f */
[----:B------:R-:W-:Y:S01]  /*53590*/  STL.64 [R1+0xa40], R12 ;  /* 0x000a400c01007387 */ /* 0x000fe20000100a00 */
[----:B------:R0:W-:Y:S03]  /*535a0*/  STL.64 [R1+0xa48], R14 ;  /* 0x000a480e01007387 */ /* 0x0001e60000100a00 */
[----:B0-----:R-:W3:Y:S01]  /*535b0*/  LDL.LU.64 R14, [R1+0x1310] ;  /* 0x00131000010e7983 */ /* 0x001ee20000300a00 */
[----:B------:R-:W3:Y:S02]  /*535c0*/  LDL.LU.64 R12, [R1+0x1308] ;  /* 0x00130800010c7983 */ /* 0x000ee40000300a00 */
[C---:B------:R-:W-:Y:S02]  /*535d0*/  FMUL R24, R17.reuse, R25 ;  /* 0x0000001911187220 */ /* 0x040fe40000400000 */
[----:B----4-:R-:W-:Y:S02]  /*535e0*/  FMUL R25, R17, R26 ;  /* 0x0000001a11197220 */ /* 0x010fe40000400000 */
[----:B------:R-:W-:-:S02]  /*535f0*/  FMUL R26, R28, R27 ;  /* 0x0000001b1c1a7220 */ /* 0x000fc40000400000 */
[----:B------:R-:W-:-:S07]  /*53600*/  FMUL R27, R28, R2 ;  /* 0x000000021c1b7220 */ /* 0x000fce0000400000 */
[----:B------:R-:W-:Y:S01]  /*53610*/  HMMA.16816.F32.BF16 R24, R20, R10, R24 ;  /* 0x0000000a1418723c */ /* 0x000fe20000041818 */
[----:B------:R-:W-:Y:S02]  /*53620*/  FADD R3, -R29, R3 ;  /* 0x000000031d037221 */ /* 0x000fe40000000100 */
[----:B------:R-:W-:-:S04]  /*53630*/  FMUL R0, R0, 1.4426950216293334961 ;  /* 0x3fb8aa3b00007820 */ /* 0x000fc80000400000 */
[----:B------:R0:W1:Y:S02]  /*53640*/  MUFU.EX2 R2, R0 ;  /* 0x0000000000027308 */ /* 0x0000640000000800 */
[----:B0-----:R-:W-:Y:S11]  /*53650*/  FMUL R0, R3, 1.4426950216293334961 ;  /* 0x3fb8aa3b03007820 */ /* 0x001ff60000400000 */
[----:B------:R-:W-:Y:S03]  /*53660*/  @!UPT UIADD3 URZ, URZ, URZ, URZ ;  /* 0x0000003f3f3ff290 */ /* 0x000fe6000fffe03f */
[----:B------:R-:W-:Y:S01]  /*53670*/  STL.64 [R1+0xa30], R24 ;  /* 0x000a301801007387 */ /* 0x000fe20000100a00 */
[----:B------:R0:W-:Y:S03]  /*53680*/  STL.64 [R1+0xa38], R26 ;  /* 0x000a381a01007387 */ /* 0x0001e60000100a00 */
[----:B0-----:R-:W4:Y:S01]  /*53690*/  LDL.LU.64 R26, [R1+0x1300] ;  /* 0x00130000011a7983 */ /* 0x001f220000300a00 */
[----:B------:R-:W4:Y:S02]  /*536a0*/  LDL.LU.64 R24, [R1+0x12f8] ;  /* 0x0012f80001187983 */ /* 0x000f240000300a00 */
[----:B------:R-:W4:Y:S02]  /*536b0*/  LDL.LU R3, [R1+0x9fc] ;  /* 0x0009fc0001037983 */ /* 0x000f240000300800 */
[C---:B--2---:R-:W-:Y:S02]  /*536c0*/  FMUL R16, R17.reuse, R16 ;  /* 0x0000001011107220 */ /* 0x044fe40000400000 */
[----:B---3--:R-:W-:-:S02]  /*536d0*/  FMUL R12, R17, R12 ;  /* 0x0000000c110c7220 */ /* 0x008fc40000400000 */
[C---:B------:R-:W-:Y:S02]  /*536e0*/  FMUL R13, R17.reuse, R13 ;  /* 0x0000000d110d7220 */ /* 0x040fe40000400000 */
[----:B------:R-:W-:Y:S02]  /*536f0*/  FMUL R17, R17, R5 ;  /* 0x0000000511117220 */ /* 0x000fe40000400000 */
[----:B------:R-:W2:Y:S01]  /*53700*/  LDL.LU R5, [R1+0x12f0] ;  /* 0x0012f00001057983 */ /* 0x000ea20000300800 */
[C---:B------:R-:W-:Y:S02]  /*53710*/  FMUL R14, R28.reuse, R14 ;  /* 0x0000000e1c0e7220 */ /* 0x040fe40000400000 */
[C---:B------:R-:W-:Y:S02]  /*53720*/  FMUL R15, R28.reuse, R15 ;  /* 0x0000000f1c0f7220 */ /* 0x040fe40000400000 */
[C---:B------:R-:W-:Y:S02]  /*53730*/  FMUL R18, R28.reuse, R18 ;  /* 0x000000121c127220 */ /* 0x040fe40000400000 */
[----:B------:R-:W-:-:S03]  /*53740*/  FMUL R19, R28, R19 ;  /* 0x000000131c137220 */ /* 0x000fc60000400000 */
[C---:B--2---:R-:W-:Y:S08]  /*53750*/  HMMA.16816.F32.BF16 R12, R20.reuse, R4, R12 ;  /* 0x00000004140c723c */ /* 0x044ff0000004180c */
[----:B------:R-:W-:Y:S11]  /*53760*/  HMMA.16816.F32.BF16 R20, R20, R6, R16 ;  /* 0x000000061414723c */ /* 0x000ff60000041810 */
[----:B------:R-:W-:Y:S04]  /*53770*/  @!UPT UIADD3 URZ, URZ, URZ, URZ ;  /* 0x0000003f3f3ff290 */ /* 0x000fe8000fffe03f */
[----:B------:R-:W-:Y:S01]  /*53780*/  STL.64 [R1+0xa20], R12 ;  /* 0x000a200c01007387 */ /* 0x000fe20000100a00 */
[----:B------:R0:W-:Y:S03]  /*53790*/  STL.64 [R1+0xa28], R14 ;  /* 0x000a280e01007387 */ /* 0x0001e60000100a00 */
[----:B0-----:R-:W2:Y:S01]  /*537a0*/  LDL.LU.64 R14, [R1+0x12e8] ;  /* 0x0012e800010e7983 */ /* 0x001ea20000300a00 */
[----:B------:R-:W3:Y:S02]  /*537b0*/  LDL.LU.64 R12, [R1+0x12e0] ;  /* 0x0012e000010c7983 */ /* 0x000ee40000300a00 */
[----:B------:R-:W2:Y:S02]  /*537c0*/  LDL.LU.64 R18, [R1+0x12d8] ;  /* 0x0012d80001127983 */ /* 0x000ea40000300a00 */
[----:B------:R-:W4:Y:S01]  /*537d0*/  LDL.LU.64 R16, [R1+0x12d0] ;  /* 0x0012d00001107983 */ /* 0x000f220000300a00 */
[----:B------:R0:W-:Y:S01]  /*537e0*/  STL.64 [R1+0xa10], R20 ;  /* 0x000a101401007387 */ /* 0x0001e20000100a00 */
[----:B------:R1:W-:Y:S03]  /*537f0*/  STL.64 [R1+0xa18], R22 ;  /* 0x000a181601007387 */ /* 0x0003e60000100a00 */
[----:B0-----:R-:W2:Y:S01]  /*53800*/  LDL.LU R20, [R1+0xa00] ;  /* 0x000a000001147983 */ /* 0x001ea20000300800 */
[----:B------:R-:W3:Y:S02]  /*53810*/  LDL.LU R21, [R1+0xa04] ;  /* 0x000a040001157983 */ /* 0x000ee40000300800 */
[----:B-1----:R-:W4:Y:S02]  /*53820*/  LDL.LU R22, [R1+0xa08] ;  /* 0x000a080001167983 */ /* 0x002f240000300800 */
[----:B------:R-:W4:Y:S01]  /*53830*/  LDL.LU R23, [R1+0xa0c] ;  /* 0x000a0c0001177983 */ /* 0x000f220000300800 */
[----:B------:R-:W4:Y:S01]  /*53840*/  MUFU.EX2 R0, R0 ;  /* 0x0000000000007308 */ /* 0x000f220000000800 */
[----:B--2---:R-:W-:-:S02]  /*53850*/  FMUL R20, R2, R20 ;  /* 0x0000001402147220 */ /* 0x004fc40000400000 */
[----:B---3--:R-:W-:Y:S02]  /*53860*/  FMUL R21, R2, R21 ;  /* 0x0000001502157220 */ /* 0x008fe40000400000 */
[C---:B----4-:R-:W-:Y:S02]  /*53870*/  FMUL R22, R0.reuse, R22 ;  /* 0x0000001600167220 */ /* 0x050fe40000400000 */
[----:B------:R-:W-:-:S07]  /*53880*/  FMUL R23, R0, R23 ;  /* 0x0000001700177220 */ /* 0x000fce0000400000 */
[----:B------:R-:W-:Y:S11]  /*53890*/  HMMA.16816.F32.BF16 R20, R24, R16, R20 ;  /* 0x000000101814723c */ /* 0x000ff60000041814 */
[----:B------:R-:W-:Y:S11]  /*538a0*/  @!UPT UIADD3 URZ, URZ, URZ, URZ ;  /* 0x0000003f3f3ff290 */ /* 0x000ff6000fffe03f */
[----:B------:R-:W-:Y:S01]  /*538b0*/  @!UPT UIADD3 URZ, URZ, URZ, URZ ;  /* 0x0000003f3f3ff290 */ /* 0x000fe2000fffe03f */
[----:B------:R0:W-:Y:S01]  /*538c0*/  STL.64 [R1+0xa00], R20 ;  /* 0x000a001401007387 */ /* 0x0001e20000100a00 */
[----:B------:R1:W-:Y:S03]  /*538d0*/  STL.64 [R1+0xa08], R22 ;  /* 0x000a081601007387 */ /* 0x0003e60000100a00 */
[----:B0-----:R-:W2:Y:S01]  /*538e0*/  LDL.LU R21, [R1+0x9f0] ;  /* 0x0009f00001157983 */ /* 0x001ea20000300800 */
[----:B-1----:R-:W3:Y:S02]  /*538f0*/  LDL.LU R22, [R1+0x9f4] ;  /* 0x0009f40001167983 */ /* 0x002ee40000300800 */
[----:B------:R-:W4:Y:S02]  /*53900*/  LDL.LU R23, [R1+0x9f8] ;  /* 0x0009f80001177983 */ /* 0x000f240000300800 */
[----:B------:R-:W4:Y:S01]  /*53910*/  LDL.LU R16, [R1+0x9e0] ;  /* 0x0009e00001107983 */ /* 0x000f220000300800 */
[----:B------:R-:W4:Y:S01]  /*53920*/  LDL.LU R17, [R1+0x9e4] ;  /* 0x0009e40001117983 */ /* 0x000f220000300800 */
[----:B--2---:R-:W-:-:S02]  /*53930*/  FMUL R20, R2, R21 ;  /* 0x0000001502147220 */ /* 0x004fc40000400000 */
[----:B---3--:R-:W-:Y:S02]  /*53940*/  FMUL R21, R2, R22 ;  /* 0x0000001602157220 */ /* 0x008fe40000400000 */
[C---:B----4-:R-:W-:Y:S02]  /*53950*/  FMUL R22, R0.reuse, R23 ;  /* 0x0000001700167220 */ /* 0x050fe40000400000 */
[----:B------:R-:W-:-:S07]  /*53960*/  FMUL R23, R0, R3 ;  /* 0x0000000300177220 */ /* 0x000fce0000400000 */
[----:B------:R-:W-:Y:S11]  /*53970*/  HMMA.16816.F32.BF16 R20, R24, R18, R20 ;  /* 0x000000121814723c */ /* 0x000ff60000041814 */
[----:B------:R-:W-:Y:S11]  /*53980*/  @!UPT UIADD3 URZ, URZ, URZ, URZ ;  /* 0x0000003f3f3ff290 */ /* 0x000ff6000fffe03f */
[----:B------:R-:W-:Y:S01]  /*53990*/  @!UPT UIADD3 URZ, URZ, URZ, URZ ;  /* 0x0000003f3f3ff290 */ /* 0x000fe2000fffe03f */
[----:B------:R-:W-:Y:S01]  /*539a0*/  STL.64 [R1+0x9f0], R20 ;  /* 0x0009f01401007387 */ /* 0x000fe20000100a00 */
[----:B------:R0:W-:Y:S03]  /*539b0*/  STL.64 [R1+0x9f8], R22 ;  /* 0x0009f81601007387 */ /* 0x0001e60000100a00 */
[----:B0-----:R-:W2:Y:S01]  /*539c0*/  LDL.LU R22, [R1+0x9e8] ;  /* 0x0009e80001167983 */ /* 0x001ea20000300800 */
[----:B------:R-:W3:Y:S02]  /*539d0*/  LDL.LU R23, [R1+0x9ec] ;  /* 0x0009ec0001177983 */ /* 0x000ee40000300800 */
[C---:B------:R-:W-:Y:S02]  /*539e0*/  FMUL R16, R2.reuse, R16 ;  /* 0x0000001002107220 */ /* 0x040fe40000400000 */
[----:B------:R-:W-:Y:S01]  /*539f0*/  FMUL R17, R2, R17 ;  /* 0x0000001102117220 */ /* 0x000fe20000400000 */
[----:B------:R-:W4:Y:S01]  /*53a00*/  LDL.LU R3, [R1+0x9cc] ;  /* 0x0009cc0001037983 */ /* 0x000f220000300800 */
[----:B--2---:R-:W-:-:S02]  /*53a10*/  FMUL R18, R0, R22 ;  /* 0x0000001600127220 */ /* 0x004fc40000400000 */
[----:B---3--:R-:W-:-:S07]  /*53a20*/  FMUL R19, R0, R23 ;  /* 0x0000001700137220 */ /* 0x008fce0000400000 */
[----:B------:R-:W-:Y:S01]  /*53a30*/  HMMA.16816.F32.BF16 R20, R24, R12, R16 ;  /* 0x0000000c1814723c */ /* 0x000fe20000041810 */
[----:B------:R-:W2:Y:S01]  /*53a40*/  LDL.LU R16, [R1+0x9d0] ;  /* 0x0009d00001107983 */ /* 0x000ea20000300800 */
[----:B------:R-:W3:Y:S11]  /*53a50*/  LDL.LU R17, [R1+0x9d4] ;  /* 0x0009d40001117983 */ /* 0x000ef60000300800 */
[----:B------:R-:W-:Y:S10]  /*53a60*/  @!UPT UIADD3 URZ, URZ, URZ, URZ ;  /* 0x0000003f3f3ff290 */ /* 0x000ff4000fffe03f */
[----:B------:R0:W-:Y:S01]  /*53a70*/  STL.64 [R1+0x9e0], R20 ;  /* 0x0009e01401007387 */ /* 0x0001e20000100a00 */
[----:B------:R1:W-:Y:S02]  /*53a80*/  STL.64 [R1+0x9e8], R22 ;  /* 0x0009e81601007387 */ /* 0x0003e40000100a00 */
[----:B------:R-:W4:Y:S02]  /*53a90*/  LDL.LU R18, [R1+0x9d8] ;  /* 0x0009d80001127983 */ /* 0x000f240000300800 */
[----:B------:R-:W4:Y:S01]  /*53aa0*/  LDL.LU R19, [R1+0x9dc] ;  /* 0x0009dc0001137983 */ /* 0x000f220000300800 */
[----:B------:R-:W4:Y:S01]  /*53ab0*/  LDL.LU R12, [R1+0x9c0] ;  /* 0x0009c000010c7983 */ /* 0x000f220000300800 */
[----:B------:R-:W4:Y:S03]  /*53ac0*/  LDL.LU R13, [R1+0x9c4] ;  /* 0x0009c400010d7983 */ /* 0x000f260000300800 */
[----:B0-----:R-:W4:Y:S01]  /*53ad0*/  LDL.LU R20, [R1+0x720] ;  /* 0x0007200001147983 */ /* 0x001f220000300800 */
[----:B------:R-:W4:Y:S02]  /*53ae0*/  LDL.LU R21, [R1+0xac0] ;  /* 0x000ac00001157983 */ /* 0x000f240000300800 */
[----:B-1----:R-:W4:Y:S02]  /*53af0*/  LDL.LU R22, [R1+0xabc] ;  /* 0x000abc0001167983 */ /* 0x002f240000300800 */
[----:B------:R-:W4:Y:S02]  /*53b00*/  LDL.LU R23, [R1+0x740] ;  /* 0x0007400001177983 */ /* 0x000f240000300800 */
        /* <DEDUP_REMOVED lines=10> */
[C---:B------:R-:W-:Y:S02]  /*53bb0*/  FMUL R12, R2.reuse, R12 ;  /* 0x0000000c020c7220 */ /* 0x040fe40000400000 */
[----:B------:R-:W-:Y:S02]  /*53bc0*/  FMUL R13, R2, R13 ;  /* 0x0000000d020d7220 */ /* 0x000fe40000400000 */
[C---:B------:R-:W-:Y:S02]  /*53bd0*/  FMUL R15, R0.reuse, R3 ;  /* 0x00000003000f7220 */ /* 0x040fe40000400000 */
[----:B--2---:R-:W-:-:S07]  /*53be0*/  FMUL R14, R0, R19 ;  /* 0x00000013000e7220 */ /* 0x004fce0000400000 */
[----:B------:R-:W-:Y:S01]  /*53bf0*/  HMMA.16816.F32.BF16 R16, R24, R8, R12 ;  /* 0x000000081810723c */ /* 0x000fe2000004180c */
[----:B------:R-:W2:Y:S01]  /*53c00*/  LDL.LU R12, [R1+0x9b0] ;  /* 0x0009b000010c7983 */ /* 0x000ea20000300800 */
[----:B------:R-:W3:Y:S11]  /*53c10*/  LDL.LU R13, [R1+0x9b4] ;  /* 0x0009b400010d7983 */ /* 0x000ef60000300800 */
[----:B------:R-:W-:Y:S10]  /*53c20*/  @!UPT UIADD3 URZ, URZ, URZ, URZ ;  /* 0x0000003f3f3ff290 */ /* 0x000ff4000fffe03f */
[----:B------:R-:W-:Y:S01]  /*53c30*/  STL.64 [R1+0x9c0], R16 ;  /* 0x0009c01001007387 */ /* 0x000fe20000100a00 */
[----:B------:R0:W-:Y:S02]  /*53c40*/  STL.64 [R1+0x9c8], R18 ;  /* 0x0009c81201007387 */ /* 0x0001e40000100a00 */
[----:B------:R-:W4:Y:S02]  /*53c50*/  LDL.LU R14, [R1+0x9b8] ;  /* 0x0009b800010e7983 */ /* 0x000f240000300800 */
[----:B------:R-:W4:Y:S01]  /*53c60*/  LDL.LU R15, [R1+0x9bc] ;  /* 0x0009bc00010f7983 */ /* 0x000f220000300800 */
[----:B------:R-:W4:Y:S01]  /*53c70*/  LDL.LU R8, [R1+0x9a0] ;  /* 0x0009a00001087983 */ /* 0x000f220000300800 */
[----:B------:R-:W4:Y:S02]  /*53c80*/  LDL.LU R9, [R1+0x9a4] ;  /* 0x0009a40001097983 */ /* 0x000f240000300800 */
[----:B------:R-:W4:Y:S01]  /*53c90*/  LDL.LU R3, [R1+0x9ac] ;  /* 0x0009ac0001037983 */ /* 0x000f220000300800 */
[----:B0-----:R-:W4:Y:S01]  /*53ca0*/  LDL.LU R19, [R1+0xc68] ;  /* 0x000c680001137983 */ /* 0x001f220000300800 */
[----:B------:R-:W4:Y:S02]  /*53cb0*/  LDL.LU R18, [R1+0xc6c] ;  /* 0x000c6c0001127983 */ /* 0x000f240000300800 */
[----:B------:R-:W4:Y:S02]  /*53cc0*/  LDL.LU R17, [R1+0xd70] ;  /* 0x000d700001117983 */ /* 0x000f240000300800 */
[----:B------:R-:W4:Y:S02]  /*53cd0*/  LDL.LU R16, [R1+0xbe4] ;  /* 0x000be40001107983 */ /* 0x000f240000300800 */
[----:B--2---:R-:W-:-:S02]  /*53ce0*/  FMUL R12, R2, R12 ;  /* 0x0000000c020c7220 */ /* 0x004fc40000400000 */
[----:B---3--:R-:W-:Y:S02]  /*53cf0*/  FMUL R13, R2, R13 ;  /* 0x0000000d020d7220 */ /* 0x008fe40000400000 */
[C---:B----4-:R-:W-:Y:S02]  /*53d00*/  FMUL R14, R0.reuse, R14 ;  /* 0x0000000e000e7220 */ /* 0x050fe40000400000 */
[----:B------:R-:W-:-:S07]  /*53d10*/  FMUL R15, R0, R15 ;  /* 0x0000000f000f7220 */ /* 0x000fce0000400000 */
[----:B------:R-:W-:Y:S01]  /*53d20*/  HMMA.16816.F32.BF16 R12, R24, R10, R12 ;  /* 0x0000000a180c723c */ /* 0x000fe2000004180c */
[----:B------:R-:W2:Y:S01]  /*53d30*/  LDL.LU R11, [R1+0x9a8] ;  /* 0x0009a800010b7983 */ /* 0x000ea20000300800 */
[C---:B------:R-:W-:Y:S02]  /*53d40*/  FMUL R8, R2.reuse, R8 ;  /* 0x0000000802087220 */ /* 0x040fe40000400000 */
[----:B------:R-:W-:Y:S11]  /*53d50*/  FMUL R9, R2, R9 ;  /* 0x0000000902097220 */ /* 0x000ff60000400000 */
[----:B------:R-:W-:Y:S08]  /*53d60*/  @!UPT UIADD3 URZ, URZ, URZ, URZ ;  /* 0x0000003f3f3ff290 */ /* 0x000ff0000fffe03f */
[----:B------:R0:W-:Y:S01]  /*53d70*/  STL.64 [R1+0x9b0], R12 ;  /* 0x0009b00c01007387 */ /* 0x0001e20000100a00 */
[----:B------:R1:W-:Y:S03]  /*53d80*/  STL.64 [R1+0x9b8], R14 ;  /* 0x0009b80e01007387 */ /* 0x0003e60000100a00 */
[----:B0-----:R-:W3:Y:S01]  /*53d90*/  LDL.LU R12, [R1+0x994] ;  /* 0x00099400010c7983 */ /* 0x001ee20000300800 */
[----:B------:R-:W4:Y:S02]  /*53da0*/  LDL.LU R13, [R1+0x998] ;  /* 0x00099800010d7983 */ /* 0x000f240000300800 */
[----:B-1----:R-:W3:Y:S02]  /*53db0*/  LDL.LU R14, [R1+0x99c] ;  /* 0x00099c00010e7983 */ /* 0x002ee40000300800 */
[----:B------:R-:W3:Y:S02]  /*53dc0*/  LDL.LU R15, [R1+0x724] ;  /* 0x00072400010f7983 */ /* 0x000ee40000300800 */
[----:B--2---:R-:W-:-:S02]  /*53dd0*/  FMUL R10, R0, R11 ;  /* 0x0000000b000a7220 */ /* 0x004fc40000400000 */
[----:B------:R-:W-:-:S07]  /*53de0*/  FMUL R11, R0, R3 ;  /* 0x00000003000b7220 */ /* 0x000fce0000400000 */
[----:B------:R-:W-:Y:S11]  /*53df0*/  HMMA.16816.F32.BF16 R8, R24, R4, R8 ;  /* 0x000000041808723c */ /* 0x000ff60000041808 */
[----:B------:R-:W-:Y:S11]  /*53e00*/  @!UPT UIADD3 URZ, URZ, URZ, URZ ;  /* 0x0000003f3f3ff290 */ /* 0x000ff6000fffe03f */
[----:B------:R-:W-:Y:S01]  /*53e10*/  @!UPT UIADD3 URZ, URZ, URZ, URZ ;  /* 0x0000003f3f3ff290 */ /* 0x000fe2000fffe03f */
[----:B------:R-:W-:Y:S01]  /*53e20*/  STL.64 [R1+0x9a0], R8 ;  /* 0x0009a00801007387 */ /* 0x000fe20000100a00 */
[----:B------:R0:W-:Y:S03]  /*53e30*/  STL.64 [R1+0x9a8], R10 ;  /* 0x0009a80a01007387 */ /* 0x0001e60000100a00 */
[----:B0-----:R-:W2:Y:S01]  /*53e40*/  LDL.LU R11, [R1+0x990] ;  /* 0x00099000010b7983 */ /* 0x001ea20000300800 */
[----:B---3--:R-:W-:Y:S02]  /*53e50*/  FMUL R9, R2, R12 ;  /* 0x0000000c02097220 */ /* 0x008fe40000400000 */
[----:B----4-:R-:W-:Y:S01]  /*53e60*/  FMUL R10, R0, R13 ;  /* 0x0000000d000a7220 */ /* 0x010fe20000400000 */
[----:B------:R-:W-:Y:S01]  /*53e70*/  MOV R3, 0x10 ;  /* 0x0000001000037802 */ /* 0x000fe20000000f00 */
[----:B------:R-:W-:Y:S01]  /*53e80*/  FFMA R19, R28, R19, R21 ;  /* 0x000000131c137223 */ /* 0x000fe20000000015 */
[----:B------:R-:W-:-:S03]  /*53e90*/  IADD3 R16, R16, 0x10, RZ ;  /* 0x0000001010107810 */ /* 0x000fc60007ffe0ff */
[C---:B------:R-:W-:Y:S02]  /*53ea0*/  IMAD R15, R3.reuse, c[0x0][0x1a4], R15 ;  /* 0x00006900030f7a24 */ /* 0x040fe400078e020f */
[----:B------:R-:W-:Y:S02]  /*53eb0*/  IMAD R20, R3, c[0x0][0x1b4], R20 ;  /* 0x00006d0003147a24 */ /* 0x000fe400078e0214 */
[----:B------:R-:W-:Y:S02]  /*53ec0*/  FFMA R18, R2, R18, R22 ;  /* 0x0000001202127223 */ /* 0x000fe40000000016 */
[----:B------:R-:W-:Y:S01]  /*53ed0*/  FFMA R17, R0, R17, R23 ;  /* 0x0000001100117223 */ /* 0x000fe20000000017 */
[----:B------:R-:W-:Y:S01]  /*53ee0*/  STL [R1+0x724], R15 ;  /* 0x0007240f01007387 */ /* 0x000fe20000100800 */
[----:B------:R-:W-:Y:S02]  /*53ef0*/  STL [R1+0x720], R20 ;  /* 0x0007201401007387 */ /* 0x000fe40000100800 */
[----:B------:R-:W-:Y:S02]  /*53f00*/  STL [R1+0xc68], R19 ;  /* 0x000c681301007387 */ /* 0x000fe40000100800 */
[----:B------:R-:W-:Y:S01]  /*53f10*/  STL [R1+0xbe4], R16 ;  /* 0x000be41001007387 */ /* 0x000fe20000100800 */
[----:B------:R-:W-:Y:S01]  /*53f20*/  STL [R1+0xc6c], R18 ;  /* 0x000c6c1201007387 */ /* 0x000fe20000100800 */
[----:B------:R-:W-:Y:S02]  /*53f30*/  STL [R1+0xd70], R17 ;  /* 0x000d701101007387 */ /* 0x000fe40000100800 */
[----:B--2---:R-:W-:-:S02]  /*53f40*/  FMUL R8, R2, R11 ;  /* 0x0000000b02087220 */ /* 0x004fc40000400000 */
[----:B------:R-:W-:-:S07]  /*53f50*/  FMUL R11, R0, R14 ;  /* 0x0000000e000b7220 */ /* 0x000fce0000400000 */
[----:B------:R-:W-:Y:S11]  /*53f60*/  HMMA.16816.F32.BF16 R4, R24, R6, R8 ;  /* 0x000000061804723c */ /* 0x000ff60000041808 */
[----:B------:R-:W-:Y:S11]  /*53f70*/  @!UPT UIADD3 URZ, URZ, URZ, URZ ;  /* 0x0000003f3f3ff290 */ /* 0x000ff6000fffe03f */
[----:B------:R-:W-:Y:S01]  /*53f80*/  @!UPT UIADD3 URZ, URZ, URZ, URZ ;  /* 0x0000003f3f3ff290 */ /* 0x000fe2000fffe03f */
[----:B------:R-:W-:Y:S01]  /*53f90*/  STL.64 [R1+0x990], R4 ;  /* 0x0009900401007387 */ /* 0x000fe20000100a00 */
[----:B------:R-:W-:Y:S02]  /*53fa0*/  STL.64 [R1+0x998], R6 ;  /* 0x0009980601007387 */ /* 0x000fe40000100a00 */
[----:B------:R-:W2:Y:S02]  /*53fb0*/  LDL R2, [R1+0xab8] ;  /* 0x000ab80001027983 */ /* 0x000ea40000100800 */
[----:B------:R-:W3:Y:S01]  /*53fc0*/  LDL R0, [R1+0xab4] ;  /* 0x000ab40001007983 */ /* 0x000ee20000100800 */
[----:B--2---:R0:W-:Y:S04]  /*53fd0*/  STL [R1+0x748], R2 ;  /* 0x0007480201007387 */ /* 0x0041e80000100800 */
[----:B0-----:R-:W2:Y:S01]  /*53fe0*/  LDL R2, [R1+0xab0] ;  /* 0x000ab00001027983 */ /* 0x001ea20000100800 */
[----:B---3--:R0:W-:Y:S03]  /*53ff0*/  STL [R1+0x74c], R0 ;  /* 0x00074c0001007387 */ /* 0x0081e60000100800 */
[----:B0-----:R-:W3:Y:S04]  /*54000*/  LDL R0, [R1+0xaac] ;  /* 0x000aac0001007983 */ /* 0x001ee80000100800 */
        /* <DEDUP_REMOVED lines=54> */
[----:B---3--:R0:W-:Y:S02]  /*54370*/  STL [R1+0xbe8], R0 ;  /* 0x000be80001007387 */ /* 0x0081e40000100800 */
[----:B0-----:R-:W-:-:S02]  /*54380*/  MOV R0, R29 ;  /* 0x0000001d00007202 */ /* 0x001fc40000000f00 */
[----:B------:R0:W5:Y:S01]  /*54390*/  LDL.LU R29, [R1+0x12c8] ;  /* 0x0012c800011d7983 */ /* 0x0001620000300800 */
[----:B------:R-:W-:-:S03]  /*543a0*/  ISETP.GE.AND P2, PT, R16, c[0x0][0x1d0], PT ;  /* 0x0000740010007a0c */ /* 0x000fc60003f46270 */
[----:B--2---:R0:W-:Y:S01]  /*543b0*/  STL [R1+0xbec], R2 ;  /* 0x000bec0201007387 */ /* 0x0041e20000100800 */
[----:B------:R0:W-:Y:S09]  /*543c0*/  STL [R1+0xbf0], R0 ;  /* 0x000bf00001007387 */ /* 0x0001f20000100800 */
[----:B------:R-:W-:Y:S01]  /*543d0*/  @P2 CALL.REL.NOINC `(.L_x_0) ;  /* 0x0000001000002944 */ /* 0x000fe20003c00000 */
[----:B------:R-:W-:Y:S05]  /*543e0*/  BRA `(.L_x_1) ;  /* 0xfffc8b7000007947 */ /* 0x000fea000383ffff */
.L_x_0:
[----:B01----:R-:W2:Y:S04]  /*543f0*/  LDL.LU R2, [R1+0x810] ;  /* 0x0008100001027983 */ /* 0x003ea80000300800 */
[----:B------:R-:W3:Y:S04]  /*54400*/  LDL.LU R0, [R1+0x814] ;  /* 0x0008140001007983 */ /* 0x000ee80000300800 */
[----:B--2---:R0:W-:Y:S04]  /*54410*/  STL [R1+0xcac], R2 ;  /* 0x000cac0201007387 */ /* 0x0041e80000100800 */
[----:B0-----:R-:W2:Y:S04]  /*54420*/  LDL.LU R2, [R1+0x818] ;  /* 0x0008180001027983 */ /* 0x001ea80000300800 */
[----:B---3--:R0:W-:Y:S04]  /*54430*/  STL [R1+0xc9c], R0 ;  /* 0x000c9c0001007387 */ /* 0x0081e80000100800 */
[----:B0-----:R-:W3:Y:S04]  /*54440*/  LDL.LU R0, [R1+0x81c] ;  /* 0x00081c0001007983 */ /* 0x001ee80000300800 */
        /* <DEDUP_REMOVED lines=1004> */
[----:B------:R-:W4:Y:S04]  /*58310*/  LDL.LU R3, [R1+0x9a4] ;  /* 0x0009a40001037983 */ /* 0x000f280000300800 */
[----:B---3--:R0:W-:Y:S04]  /*58320*/  STL [R1+0x10c0], R0 ;  /* 0x0010c00001007387 */ /* 0x0081e80000100800 */
[----:B0-----:R-:W3:Y:S04]  /*58330*/  LDL.LU R0, [R1+0x9a8] ;  /* 0x0009a80001007983 */ /* 0x001ee80000300800 */
[----:B----4-:R0:W-:Y:S04]  /*58340*/  STL [R1+0x10b4], R3 ;  /* 0x0010b40301007387 */ /* 0x0101e80000100800 */
[----:B--2---:R-:W-:Y:S04]  /*58350*/  STL [R1+0x74], R2 ;  /* 0x0000740201007387 */ /* 0x004fe80000100800 */
[----:B0-----:R-:W2:Y:S01]  /*58360*/  LDL.LU R3, [R1+0x9ac] ;  /* 0x0009ac0001037983 */ /* 0x001ea20000300800 */
[----:B------:R-:W-:-:S03]  /*58370*/  FSETP.GEU.AND P0, PT, R2, 1.175494350822287508e-38, PT ;  /* 0x008000000200780b */ /* 0x000fc60003f0e000 */
[----:B---3--:R0:W-:Y:S02]  /*58380*/  STL [R1+0x1088], R0 ;  /* 0x0010880001007387 */ /* 0x0081e40000100800 */
[----:B0-----:R-:W-:Y:S02]  /*58390*/  FMUL R0, R2, 8388608 ;  /* 0x4b00000002007820 */ /* 0x001fe40000400000 */
[----:B--2---:R0:W-:Y:S04]  /*583a0*/  STL [R1+0x1084], R3 ;  /* 0x0010840301007387 */ /* 0x0041e80000100800 */
[----:B0-----:R-:W2:Y:S04]  /*583b0*/  LDL.LU R3, [R1+0xbf8] ;  /* 0x000bf80001037983 */ /* 0x001ea80000300800 */
[----:B------:R-:W3:Y:S04]  /*583c0*/  LDL.LU R5, [R1+0x990] ;  /* 0x0009900001057983 */ /* 0x000ee80000300800 */
[----:B------:R-:W4:Y:S01]  /*583d0*/  LDL.LU R4, [R1+0x994] ;  /* 0x0009940001047983 */ /* 0x000f220000300800 */
[----:B------:R-:W-:-:S03]  /*583e0*/  FSEL R2, R0, R2, !P0 ;  /* 0x0000000200027208 */ /* 0x000fc60004000000 */
[----:B---3--:R-:W-:Y:S04]  /*583f0*/  STL [R1+0x10a8], R5 ;  /* 0x0010a80501007387 */ /* 0x008fe80000100800 */
[----:B--2---:R-:W-:Y:S04]  /*58400*/  STL [R1+0x6c], R3 ;  /* 0x00006c0301007387 */ /* 0x004fe80000100800 */
[----:B----4-:R0:W-:Y:S04]  /*58410*/  STL [R1+0x108c], R4 ;  /* 0x00108c0401007387 */ /* 0x0101e80000100800 */
[----:B0-----:R-:W2:Y:S01]  /*58420*/  LDL.LU R4, [R1+0x998] ;  /* 0x0009980001047983 */ /* 0x001ea20000300800 */
[C---:B------:R-:W-:Y:S01]  /*58430*/  FMUL R0, R3.reuse, 8388608 ;  /* 0x4b00000003007820 */ /* 0x040fe20000400000 */
[----:B------:R-:W-:-:S02]  /*58440*/  FSETP.GEU.AND P2, PT, R3, 1.175494350822287508e-38, PT ;  /* 0x008000000300780b */ /* 0x000fc40003f4e000 */
[----:B------:R0:W-:Y:S02]  /*58450*/  STL [R1+0xf4], R2 ;  /* 0x0000f40201007387 */ /* 0x0001e40000100800 */
[----:B------:R-:W-:Y:S02]  /*58460*/  FSEL R3, R0, R3, !P2 ;  /* 0x0000000300037208 */ /* 0x000fe40005000000 */
[----:B0-----:R-:W-:Y:S01]  /*58470*/  IADD3 R2, R2, -0x3f3504f3, RZ ;  /* 0xc0cafb0d02027810 */ /* 0x001fe20007ffe0ff */
[----:B--2---:R0:W-:Y:S04]  /*58480*/  STL [R1+0x1080], R4 ;  /* 0x0010800401007387 */ /* 0x0041e80000100800 */
[----:B0-----:R-:W2:Y:S04]  /*58490*/  LDL.LU R4, [R1+0xbfc] ;  /* 0x000bfc0001047983 */ /* 0x001ea80000300800 */
[----:B------:R-:W3:Y:S01]  /*584a0*/  LDL.LU R5, [R1+0xc00] ;  /* 0x000c000001057983 */ /* 0x000ee20000300800 */
[----:B------:R-:W-:-:S04]  /*584b0*/  LOP3.LUT R20, R2, 0xff800000, RZ, 0xc0, !PT ;  /* 0xff80000002147812 */ /* 0x000fc800078ec0ff */
[----:B------:R-:W0:Y:S01]  /*584c0*/  I2F R2, R20 ;  /* 0x0000001400027306 */ /* 0x000e220000201400 */
[----:B--2---:R-:W-:Y:S01]  /*584d0*/  STL [R1+0x64], R4 ;  /* 0x0000640401007387 */ /* 0x004fe20000100800 */
[C---:B------:R-:W-:Y:S01]  /*584e0*/  FMUL R0, R4.reuse, 8388608 ;  /* 0x4b00000004007820 */ /* 0x040fe20000400000 */
[----:B------:R-:W-:Y:S02]  /*584f0*/  FSETP.GEU.AND P5, PT, R4, 1.175494350822287508e-38, PT ;  /* 0x008000000400780b */ /* 0x000fe40003fae000 */
[----:B------:R1:W-:Y:S04]  /*58500*/  STL [R1+0xf0], R3 ;  /* 0x0000f00301007387 */ /* 0x0003e80000100800 */
[----:B---3--:R2:W-:Y:S04]  /*58510*/  STL [R1+0x5c], R5 ;  /* 0x00005c0501007387 */ /* 0x0085e80000100800 */
[----:B------:R-:W-:Y:S01]  /*58520*/  STL [R1+0x1b00], R20 ;  /* 0x001b001401007387 */ /* 0x000fe20000100800 */
[----:B------:R-:W-:-:S02]  /*58530*/  FSEL R0, R0, R4, !P5 ;  /* 0x0000000400007208 */ /* 0x000fc40006800000 */
[----:B-1----:R-:W-:Y:S01]  /*58540*/  IADD3 R3, R3, -0x3f3504f3, RZ ;  /* 0xc0cafb0d03037810 */ /* 0x002fe20007ffe0ff */
[----:B------:R-:W3:Y:S04]  /*58550*/  LDL.LU R7, [R1+0x99c] ;  /* 0x00099c0001077983 */ /* 0x000ee80000300800 */
[----:B------:R-:W4:Y:S01]  /*58560*/  LDL.LU R6, [R1+0xc04] ;  /* 0x000c040001067983 */ /* 0x000f220000300800 */
[----:B------:R-:W-:Y:S01]  /*58570*/  LOP3.LUT R19, R3, 0xff800000, RZ, 0xc0, !PT ;  /* 0xff80000003137812 */ /* 0x000fe200078ec0ff */
[C---:B------:R-:W-:Y:S01]  /*58580*/  FMUL R3, R5.reuse, 8388608 ;  /* 0x4b00000005037820 */ /* 0x040fe20000400000 */
[----:B------:R-:W-:Y:S02]  /*58590*/  FSETP.GEU.AND P6, PT, R5, 1.175494350822287508e-38, PT ;  /* 0x008000000500780b */ /* 0x000fe40003fce000 */
[----:B------:R-:W-:Y:S01]  /*585a0*/  IADD3 R4, R0, -0x3f3504f3, RZ ;  /* 0xc0cafb0d00047810 */ /* 0x000fe20007ffe0ff */
[----:B---3--:R-:W-:Y:S04]  /*585b0*/  STL [R1+0x107c], R7 ;  /* 0x00107c0701007387 */ /* 0x008fe80000100800 */
[----:B----4-:R-:W-:Y:S04]  /*585c0*/  STL [R1+0x50], R6 ;  /* 0x0000500601007387 */ /* 0x010fe80000100800 */
[----:B------:R1:W-:Y:S04]  /*585d0*/  STL [R1+0xe8], R0 ;  /* 0x0000e80001007387 */ /* 0x0003e80000100800 */
[----:B------:R-:W3:Y:S01]  /*585e0*/  LDL.LU R8, [R1+0xc08] ;  /* 0x000c080001087983 */ /* 0x000ee20000300800 */
[----:B--2---:R-:W-:-:S02]  /*585f0*/  FSEL R5, R3, R5, !P6 ;  /* 0x0000000503057208 */ /* 0x004fc40007000000 */
[----:B------:R-:W-:Y:S02]  /*58600*/  FSEL R3, RZ, -23, P0 ;  /* 0xc1b80000ff037808 */ /* 0x000fe40000000000 */
[----:B------:R-:W-:Y:S01]  /*58610*/  LOP3.LUT R18, R4, 0xff800000, RZ, 0xc0, !PT ;  /* 0xff80000004127812 */ /* 0x000fe200078ec0ff */
[C---:B------:R-:W-:Y:S01]  /*58620*/  FMUL R4, R6.reuse, 8388608 ;  /* 0x4b00000006047820 */ /* 0x040fe20000400000 */
[----:B------:R-:W-:Y:S01]  /*58630*/  FSETP.GEU.AND P0, PT, R6, 1.175494350822287508e-38, PT ;  /* 0x008000000600780b */ /* 0x000fe20003f0e000 */
[----:B0-----:R-:W-:Y:S01]  /*58640*/  FFMA.FTZ R2, R2, 1.1920928955078125e-07, R3 ;  /* 0x3400000002027823 */ /* 0x001fe20000010003 */
[----:B-1----:R-:W0:Y:S02]  /*58650*/  I2F R0, R19 ;  /* 0x0000001300007306 */ /* 0x002e240000201400 */
[----:B------:R-:W-:Y:S01]  /*58660*/  FSEL R4, R4, R6, !P0 ;  /* 0x0000000604047208 */ /* 0x000fe20004000000 */
[----:B---3--:R-:W-:Y:S04]  /*58670*/  STL [R1+0x4c], R8 ;  /* 0x00004c0801007387 */ /* 0x008fe80000100800 */
[----:B------:R-:W-:Y:S04]  /*58680*/  STL [R1+0xec], R5 ;  /* 0x0000ec0501007387 */ /* 0x000fe80000100800 */
[----:B------:R1:W-:Y:S04]  /*58690*/  STL [R1+0x550], R2 ;  /* 0x0005500201007387 */ /* 0x0003e80000100800 */
[----:B------:R2:W-:Y:S04]  /*586a0*/  STL [R1+0xe4], R4 ;  /* 0x0000e40401007387 */ /* 0x0005e80000100800 */
[----:B------:R-:W3:Y:S01]  /*586b0*/  LDL.LU R9, [R1+0xc0c] ;  /* 0x000c0c0001097983 */ /* 0x000ee20000300800 */
[----:B-1----:R-:W-:Y:S01]  /*586c0*/  FSEL R2, RZ, -23, P2 ;  /* 0xc1b80000ff027808 */ /* 0x002fe20001000000 */
[C---:B------:R-:W-:Y:S01]  /*586d0*/  FMUL R3, R8.reuse, 8388608 ;  /* 0x4b00000008037820 */ /* 0x040fe20000400000 */
[----:B------:R-:W-:-:S03]  /*586e0*/  FSETP.GEU.AND P1, PT, R8, 1.175494350822287508e-38, PT ;  /* 0x008000000800780b */ /* 0x000fc60003f2e000 */
[----:B0-----:R-:W-:Y:S01]  /*586f0*/  FFMA.FTZ R0, R0, 1.1920928955078125e-07, R2 ;  /* 0x3400000000007823 */ /* 0x001fe20000010002 */
[----:B------:R-:W-:Y:S02]  /*58700*/  FSEL R3, R3, R8, !P1 ;  /* 0x0000000803037208 */ /* 0x000fe40004800000 */
[----:B------:R-:W-:Y:S02]  /*58710*/  IADD3 R5, R5, -0x3f3504f3, RZ ;  /* 0xc0cafb0d05057810 */ /* 0x000fe40007ffe0ff */
[----:B------:R0:W-:Y:S02]  /*58720*/  STL [R1+0x54c], R0 ;  /* 0x00054c0001007387 */ /* 0x0001e40000100800 */
[----:B------:R-:W-:Y:S02]  /*58730*/  LOP3.LUT R21, R5, 0xff800000, RZ, 0xc0, !PT ;  /* 0xff80000005157812 */ /* 0x000fe400078ec0ff */
[----:B---3--:R1:W-:Y:S04]  /*58740*/  STL [R1+0x48], R9 ;  /* 0x0000480901007387 */ /* 0x0083e80000100800 */
[----:B------:R-:W-:Y:S04]  /*58750*/  STL [R1+0xdc], R3 ;  /* 0x0000dc0301007387 */ /* 0x000fe80000100800 */
[----:B------:R-:W3:Y:S04]  /*58760*/  LDL.LU R8, [R1+0xc10] ;  /* 0x000c100001087983 */ /* 0x000ee80000300800 */
[----:B------:R-:W4:Y:S01]  /*58770*/  LDL.LU R5, [R1+0xc14] ;  /* 0x000c140001057983 */ /* 0x000f220000300800 */
[----:B--2---:R-:W-:Y:S01]  /*58780*/  IADD3 R4, R4, -0x3f3504f3, RZ ;  /* 0xc0cafb0d04047810 */ /* 0x004fe20007ffe0ff */
[C---:B0-----:R-:W-:Y:S01]  /*58790*/  FMUL R0, R9.reuse, 8388608 ;  /* 0x4b00000009007820 */ /* 0x041fe20000400000 */
[----:B------:R-:W-:-:S02]  /*587a0*/  FSETP.GEU.AND P2, PT, R9, 1.175494350822287508e-38, PT ;  /* 0x008000000900780b */ /* 0x000fc40003f4e000 */
[----:B------:R-:W-:Y:S02]  /*587b0*/  LOP3.LUT R25, R4, 0xff800000, RZ, 0xc0, !PT ;  /* 0xff80000004197812 */ /* 0x000fe400078ec0ff */
[----:B------:R-:W-:Y:S01]  /*587c0*/  FSEL R4, R0, R9, !P2 ;  /* 0x0000000900047208 */ /* 0x000fe20005000000 */
[----:B---3--:R0:W-:Y:S04]  /*587d0*/  STL [R1+0x44], R8 ;  /* 0x0000440801007387 */ /* 0x0081e80000100800 */
[----:B------:R-:W-:Y:S04]  /*587e0*/  STL [R1+0xe0], R4 ;  /* 0x0000e00401007387 */ /* 0x000fe80000100800 */
[----:B----4-:R2:W-:Y:S04]  /*587f0*/  STL [R1+0x40], R5 ;  /* 0x0000400501007387 */ /* 0x0105e80000100800 */
[----:B-1----:R-:W3:Y:S04]  /*58800*/  LDL.LU R9, [R1+0xc18] ;  /* 0x000c180001097983 */ /* 0x002ee80000300800 */
[----:B------:R-:W4:Y:S01]  /*58810*/  LDL.LU R12, [R1+0xc1c] ;  /* 0x000c1c00010c7983 */ /* 0x000f220000300800 */
[----:B------:R-:W-:Y:S01]  /*58820*/  IADD3 R2, R3, -0x3f3504f3, RZ ;  /* 0xc0cafb0d03027810 */ /* 0x000fe20007ffe0ff */
[C---:B------:R-:W-:Y:S01]  /*58830*/  FMUL R0, R8.reuse, 8388608 ;  /* 0x4b00000008007820 */ /* 0x040fe20000400000 */
[----:B------:R-:W-:Y:S01]  /*58840*/  I2F R7, R18 ;  /* 0x0000001200077306 */ /* 0x000fe20000201400 */
[----:B------:R-:W-:-:S02]  /*58850*/  FSETP.GEU.AND P3, PT, R8, 1.175494350822287508e-38, PT ;  /* 0x008000000800780b */ /* 0x000fc40003f6e000 */
[----:B------:R-:W-:Y:S02]  /*58860*/  LOP3.LUT R24, R2, 0xff800000, RZ, 0xc0, !PT ;  /* 0xff80000002187812 */ /* 0x000fe400078ec0ff */
[----:B------:R-:W-:-:S03]  /*58870*/  IADD3 R2, R4, -0x3f3504f3, RZ ;  /* 0xc0cafb0d04027810 */ /* 0x000fc60007ffe0ff */
[----:B------:R-:W1:Y:S01]  /*58880*/  I2F R6, R21 ;  /* 0x0000001500067306 */ /* 0x000e620000201400 */
[----:B0-----:R-:W-:Y:S01]  /*58890*/  FSEL R8, R0, R8, !P3 ;  /* 0x0000000800087208 */ /* 0x001fe20005800000 */
[C---:B------:R-:W-:Y:S01]  /*588a0*/  FMUL R0, R5.reuse, 8388608 ;  /* 0x4b00000005007820 */ /* 0x040fe20000400000 */
[----:B------:R-:W-:Y:S02]  /*588b0*/  LOP3.LUT R23, R2, 0xff800000, RZ, 0xc0, !PT ;  /* 0xff80000002177812 */ /* 0x000fe400078ec0ff */
[----:B------:R-:W-:Y:S02]  /*588c0*/  FSETP.GEU.AND P4, PT, R5, 1.175494350822287508e-38, PT ;  /* 0x008000000500780b */ /* 0x000fe40003f8e000 */
[----:B------:R-:W-:Y:S02]  /*588d0*/  IADD3 R2, R8, -0x3f3504f3, RZ ;  /* 0xc0cafb0d08027810 */ /* 0x000fe40007ffe0ff */
[----:B--2---:R-:W-:Y:S02]  /*588e0*/  FSEL R5, R0, R5, !P4 ;  /* 0x0000000500057208 */ /* 0x004fe40006000000 */
[----:B------:R-:W-:-:S02]  /*588f0*/  LOP3.LUT R22, R2, 0xff800000, RZ, 0xc0, !PT ;  /* 0xff80000002167812 */ /* 0x000fc400078ec0ff */
[----:B------:R-:W-:-:S05]  /*58900*/  FSEL R0, RZ, -23, P6 ;  /* 0xc1b80000ff007808 */ /* 0x000fca0003000000 */
[----:B-1----:R-:W-:Y:S01]  /*58910*/  FFMA.FTZ R0, R6, 1.1920928955078125e-07, R0 ;  /* 0x3400000006007823 */ /* 0x002fe20000010000 */
[----:B---3--:R-:W-:Y:S01]  /*58920*/  STL [R1+0x3c], R9 ;  /* 0x00003c0901007387 */ /* 0x008fe20000100800 */
[----:B------:R-:W-:-:S03]  /*58930*/  FMUL R2, R9, 8388608 ;  /* 0x4b00000009027820 */ /* 0x000fc60000400000 */
[----:B------:R0:W-:Y:S02]  /*58940*/  STL [R1+0xd8], R8 ;  /* 0x0000d80801007387 */ /* 0x0001e40000100800 */
[----:B0-----:R-:W-:Y:S02]  /*58950*/  FSEL R8, RZ, -23, P5 ;  /* 0xc1b80000ff087808 */ /* 0x001fe40002800000 */
[----:B------:R-:W-:-:S03]  /*58960*/  FSETP.GEU.AND P5, PT, R9, 1.175494350822287508e-38, PT ;  /* 0x008000000900780b */ /* 0x000fc60003fae000 */
[----:B------:R-:W-:Y:S01]  /*58970*/  FFMA.FTZ R7, R7, 1.1920928955078125e-07, R8 ;  /* 0x3400000007077823 */ /* 0x000fe20000010008 */
[----:B------:R-:W-:Y:S01]  /*58980*/  FSEL R2, R2, R9, !P5 ;  /* 0x0000000902027208 */ /* 0x000fe20006800000 */
[----:B----4-:R-:W-:Y:S04]  /*58990*/  STL [R1+0x38], R12 ;  /* 0x0000380c01007387 */ /* 0x010fe80000100800 */
[----:B------:R0:W-:Y:S04]  /*589a0*/  STL [R1+0xd4], R5 ;  /* 0x0000d40501007387 */ /* 0x0001e80000100800 */
[----:B------:R1:W-:Y:S04]  /*589b0*/  STL [R1+0x548], R7 ;  /* 0x0005480701007387 */ /* 0x0003e80000100800 */
[----:B------:R-:W-:Y:S04]  /*589c0*/  STL [R1+0x544], R0 ;  /* 0x0005440001007387 */ /* 0x000fe80000100800 */
[----:B------:R2:W-:Y:S04]  /*589d0*/  STL [R1+0xd0], R2 ;  /* 0x0000d00201007387 */ /* 0x0005e80000100800 */
[----:B------:R-:W3:Y:S01]  /*589e0*/  LDL.LU R9, [R1+0xc20] ;  /* 0x000c200001097983 */ /* 0x000ee20000300800 */
[----:B------:R-:W4:Y:S01]  /*589f0*/  I2F R3, R25 ;  /* 0x0000001900037306 */ /* 0x000f220000201400 */
[----:B0-----:R-:W-:-:S02]  /*58a00*/  IADD3 R5, R5, -0x3f3504f3, RZ ;  /* 0xc0cafb0d05057810 */ /* 0x001fc40007ffe0ff */
[C---:B------:R-:W-:Y:S02]  /*58a10*/  FSETP.GEU.AND P6, PT, R12.reuse, 1.175494350822287508e-38, PT ;  /* 0x008000000c00780b */ /* 0x040fe40003fce000 */
[----:B-----5:R-:W-:Y:S01]  /*58a20*/  LOP3.LUT R29, R5, 0xff800000, RZ, 0xc0, !PT ;  /* 0xff800000051d7812 */ /* 0x020fe200078ec0ff */
[----:B------:R-:W-:-:S05]  /*58a30*/  FMUL R5, R12, 8388608 ;  /* 0x4b0000000c057820 */ /* 0x000fca0000400000 */
[----:B-1----:R-:W-:Y:S02]  /*58a40*/  FSEL R7, R5, R12, !P6 ;  /* 0x0000000c05077208 */ /* 0x002fe40007000000 */
[----:B------:R-:W-:-:S05]  /*58a50*/  FSEL R5, RZ, -23, P0 ;  /* 0xc1b80000ff057808 */ /* 0x000fca0000000000 */
[----:B----4-:R-:W-:Y:S01]  /*58a60*/  FFMA.FTZ R3, R3, 1.1920928955078125e-07, R5 ;  /* 0x3400000003037823 */ /* 0x010fe20000010005 */
[----:B---3--:R-:W-:Y:S04]  /*58a70*/  STL [R1+0x34], R9 ;  /* 0x0000340901007387 */ /* 0x008fe80000100800 */
[----:B------:R0:W-:Y:S04]  /*58a80*/  STL [R1+0xcc], R7 ;  /* 0x0000cc0701007387 */ /* 0x0001e80000100800 */
[----:B------:R-:W-:Y:S04]  /*58a90*/  STL [R1+0x540], R3 ;  /* 0x0005400301007387 */ /* 0x000fe80000100800 */
[----:B------:R-:W3:Y:S01]  /*58aa0*/  LDL.LU R12, [R1+0xc24] ;  /* 0x000c2400010c7983 */ /* 0x000ee20000300800 */
[----:B------:R-:W1:Y:S01]  /*58ab0*/  I2F R4, R24 ;  /* 0x0000001800047306 */ /* 0x000e620000201400 */
[----:B--2---:R-:W-:Y:S01]  /*58ac0*/  IADD3 R2, R2, -0x3f3504f3, RZ ;  /* 0xc0cafb0d02027810 */ /* 0x004fe20007ffe0ff */
[C---:B------:R-:W-:Y:S01]  /*58ad0*/  FMUL R6, R9.reuse, 8388608 ;  /* 0x4b00000009067820 */ /* 0x040fe20000400000 */
[----:B------:R-:W-:-:S02]  /*58ae0*/  FSETP.GEU.AND P0, PT, R9, 1.175494350822287508e-38, PT ;  /* 0x008000000900780b */ /* 0x000fc40003f0e000 */
[----:B------:R-:W-:Y:S02]  /*58af0*/  LOP3.LUT R28, R2, 0xff800000, RZ, 0xc0, !PT ;  /* 0xff800000021c7812 */ /* 0x000fe400078ec0ff */
[----:B------:R-:W-:Y:S01]  /*58b00*/  FSEL R6, R6, R9, !P0 ;  /* 0x0000000906067208 */ /* 0x000fe20004000000 */
[----:B------:R-:W2:Y:S01]  /*58b10*/  I2F R11, R23 ;  /* 0x00000017000b7306 */ /* 0x000ea20000201400 */
[----:B------:R-:W-:-:S07]  /*58b20*/  FSEL R8, RZ, -23, P1 ;  /* 0xc1b80000ff087808 */ /* 0x000fce0000800000 */
[----:B------:R-:W4:Y:S01]  /*58b30*/  I2F R10, R22 ;  /* 0x00000016000a7306 */ /* 0x000f220000201400 */
[----:B------:R1:W-:Y:S01]  /*58b40*/  STL [R1+0xc8], R6 ;  /* 0x0000c80601007387 */ /* 0x0003e20000100800 */
[----:B0-----:R-:W-:-:S06]  /*58b50*/  IADD3 R7, R7, -0x3f3504f3, RZ ;  /* 0xc0cafb0d07077810 */ /* 0x001fcc0007ffe0ff */
[----:B------:R-:W0:Y:S01]  /*58b60*/  I2F R0, R29 ;  /* 0x0000001d00007306 */ /* 0x000e220000201400 */
[----:B-1----:R-:W-:-:S07]  /*58b70*/  IADD3 R6, R6, -0x3f3504f3, RZ ;  /* 0xc0cafb0d06067810 */ /* 0x002fce0007ffe0ff */
[----:B------:R-:W1:Y:S01]  /*58b80*/  I2F R2, R28 ;  /* 0x0000001c00027306 */ /* 0x000e620000201400 */
[----:B------:R-:W-:Y:S01]  /*58b90*/  FSEL R5, RZ, -23, P2 ;  /* 0xc1b80000ff057808 */ /* 0x000fe20001000000 */
[----:B------:R-:W-:Y:S01]  /*58ba0*/  FFMA.FTZ R3, R4, 1.1920928955078125e-07, R8 ;  /* 0x3400000004037823 */ /* 0x000fe20000010008 */
[----:B------:R-:W-:Y:S02]  /*58bb0*/  LOP3.LUT R26, R6, 0xff800000, RZ, 0xc0, !PT ;  /* 0xff800000061a7812 */ /* 0x000fe400078ec0ff */
[----:B------:R-:W-:Y:S02]  /*58bc0*/  FSEL R6, RZ, -23, P3 ;  /* 0xc1b80000ff067808 */ /* 0x000fe40001800000 */
[----:B------:R-:W-:Y:S02]  /*58bd0*/  LOP3.LUT R27, R7, 0xff800000, RZ, 0xc0, !PT ;  /* 0xff800000071b7812 */ /* 0x000fe400078ec0ff */
[----:B------:R-:W-:Y:S01]  /*58be0*/  FSEL R7, RZ, -23, P4 ;  /* 0xc1b80000ff077808 */ /* 0x000fe20002000000 */
[----:B--2---:R-:W-:Y:S01]  /*58bf0*/  FFMA.FTZ R11, R11, 1.1920928955078125e-07, R5 ;  /* 0x340000000b0b7823 */ /* 0x004fe20000010005 */
[----:B------:R-:W-:Y:S01]  /*58c00*/  FSEL R8, RZ, -23, P5 ;  /* 0xc1b80000ff087808 */ /* 0x000fe20002800000 */
[----:B----4-:R-:W-:Y:S01]  /*58c10*/  FFMA.FTZ R5, R10, 1.1920928955078125e-07, R6 ;  /* 0x340000000a057823 */ /* 0x010fe20000010006 */
[----:B------:R2:W-:Y:S01]  /*58c20*/  STL [R1+0x53c], R3 ;  /* 0x00053c0301007387 */ /* 0x0005e20000100800 */
[----:B0-----:R-:W-:-:S02]  /*58c30*/  FFMA.FTZ R0, R0, 1.1920928955078125e-07, R7 ;  /* 0x3400000000007823 */ /* 0x001fc40000010007 */
[----:B-1----:R-:W-:Y:S02]  /*58c40*/  FFMA.FTZ R2, R2, 1.1920928955078125e-07, R8 ;  /* 0x3400000002027823 */ /* 0x002fe40000010008 */
[C---:B---3--:R-:W-:Y:S01]  /*58c50*/  FMUL R4, R12.reuse, 8388608 ;  /* 0x4b0000000c047820 */ /* 0x048fe20000400000 */
[----:B------:R-:W-:Y:S01]  /*58c60*/  FSETP.GEU.AND P1, PT, R12, 1.175494350822287508e-38, PT ;  /* 0x008000000c00780b */ /* 0x000fe20003f2e000 */
[----:B------:R-:W-:Y:S03]  /*58c70*/  STL [R1+0x30], R12 ;  /* 0x0000300c01007387 */ /* 0x000fe60000100800 */
[----:B------:R-:W-:Y:S01]  /*58c80*/  FSEL R4, R4, R12, !P1 ;  /* 0x0000000c04047208 */ /* 0x000fe20004800000 */
[----:B------:R-:W-:Y:S04]  /*58c90*/  STL [R1+0x538], R11 ;  /* 0x0005380b01007387 */ /* 0x000fe80000100800 */
[----:B------:R-:W-:Y:S04]  /*58ca0*/  STL [R1+0x534], R5 ;  /* 0x0005340501007387 */ /* 0x000fe80000100800 */
[----:B------:R-:W-:Y:S04]  /*58cb0*/  STL [R1+0xc4], R4 ;  /* 0x0000c40401007387 */ /* 0x000fe80000100800 */
[----:B------:R0:W-:Y:S04]  /*58cc0*/  STL [R1+0x530], R0 ;  /* 0x0005300001007387 */ /* 0x0001e80000100800 */
[----:B------:R1:W-:Y:S04]  /*58cd0*/  STL [R1+0x52c], R2 ;  /* 0x00052c0201007387 */ /* 0x0003e80000100800 */
[----:B------:R-:W3:Y:S04]  /*58ce0*/  LDL.LU R6, [R1+0xc28] ;  /* 0x000c280001067983 */ /* 0x000ee80000300800 */
[----:B------:R-:W4:Y:S01]  /*58cf0*/  LDL.LU R8, [R1+0xc2c] ;  /* 0x000c2c0001087983 */ /* 0x000f220000300800 */
[----:B--2---:R-:W2:Y:S08]  /*58d00*/  I2F R3, R27 ;  /* 0x0000001b00037306 */ /* 0x004eb00000201400 */
[----:B------:R-:W2:Y:S01]  /*58d10*/  I2F R9, R26 ;  /* 0x0000001a00097306 */ /* 0x000ea20000201400 */
[----:B0-----:R-:W-:-:S02]  /*58d20*/  IADD3 R0, R4, -0x3f3504f3, RZ ;  /* 0xc0cafb0d04007810 */ /* 0x001fc40007ffe0ff */
[----:B-1----:R-:W-:Y:S02]  /*58d30*/  FSEL R2, RZ, -23, P6 ;  /* 0xc1b80000ff027808 */ /* 0x002fe40003000000 */
[----:B------:R-:W-:Y:S02]  /*58d40*/  FSEL R4, RZ, -23, P0 ;  /* 0xc1b80000ff047808 */ /* 0x000fe40000000000 */
[----:B------:R-:W-:Y:S01]  /*58d50*/  LOP3.LUT R0, R0, 0xff800000, RZ, 0xc0, !PT ;  /* 0xff80000000007812 */ /* 0x000fe200078ec0ff */
[----:B--2---:R-:W-:Y:S02]  /*58d60*/  FFMA.FTZ R3, R3, 1.1920928955078125e-07, R2 ;  /* 0x3400000003037823 */ /* 0x004fe40000010002 */
[----:B------:R-:W-:Y:S02]  /*58d70*/  FFMA.FTZ R4, R9, 1.1920928955078125e-07, R4 ;  /* 0x3400000009047823 */ /* 0x000fe40000010004 */
[C---:B---3--:R-:W-:Y:S01]  /*58d80*/  FMUL R5, R6.reuse, 8388608 ;  /* 0x4b00000006057820 */ /* 0x048fe20000400000 */
[----:B------:R-:W-:Y:S01]  /*58d90*/  FSETP.GEU.AND P2, PT, R6, 1.175494350822287508e-38, PT ;  /* 0x008000000600780b */ /* 0x000fe20003f4e000 */
[----:B------:R0:W-:Y:S03]  /*58da0*/  STL [R1+0x2c], R6 ;  /* 0x00002c0601007387 */ /* 0x0001e60000100800 */
[----:B------:R-:W-:Y:S01]  /*58db0*/  FSEL R2, R5, R6, !P2 ;  /* 0x0000000605027208 */ /* 0x000fe20005000000 */
[----:B----4-:R-:W-:Y:S04]  /*58dc0*/  STL [R1+0x28], R8 ;  /* 0x0000280801007387 */ /* 0x010fe80000100800 */
[----:B------:R-:W-:Y:S04]  /*58dd0*/  STL [R1+0x104], R0 ;  /* 0x0001040001007387 */ /* 0x000fe80000100800 */
[----:B------:R1:W-:Y:S04]  /*58de0*/  STL [R1+0x524], R3 ;  /* 0x0005240301007387 */ /* 0x0003e80000100800 */
[----:B------:R-:W-:Y:S04]  /*58df0*/  STL [R1+0x520], R4 ;  /* 0x0005200401007387 */ /* 0x000fe80000100800 */
[----:B------:R-:W2:Y:S04]  /*58e00*/  LDL.LU R7, [R1+0xc30] ;  /* 0x000c300001077983 */ /* 0x000ea80000300800 */
[----:B------:R3:W-:Y:S04]  /*58e10*/  STL [R1+0xb4], R2 ;  /* 0x0000b40201007387 */ /* 0x0007e80000100800 */
[----:B0-----:R-:W4:Y:S01]  /*58e20*/  LDL.LU R6, [R1+0xc34] ;  /* 0x000c340001067983 */ /* 0x001f220000300800 */
[C---:B-1----:R-:W-:Y:S01]  /*58e30*/  FMUL R3, R8.reuse, 8388608 ;  /* 0x4b00000008037820 */ /* 0x042fe20000400000 */
[----:B------:R-:W-:-:S02]  /*58e40*/  FSETP.GEU.AND P5, PT, R8, 1.175494350822287508e-38, PT ;  /* 0x008000000800780b */ /* 0x000fc40003fae000 */
[----:B---3--:R-:W-:Y:S02]  /*58e50*/  IADD3 R2, R2, -0x3f3504f3, RZ ;  /* 0xc0cafb0d02027810 */ /* 0x008fe40007ffe0ff */
[----:B------:R-:W-:Y:S02]  /*58e60*/  FSEL R5, R3, R8, !P5 ;  /* 0x0000000803057208 */ /* 0x000fe40006800000 */
[----:B------:R-:W-:Y:S01]  /*58e70*/  LOP3.LUT R2, R2, 0xff800000, RZ, 0xc0, !PT ;  /* 0xff80000002027812 */ /* 0x000fe200078ec0ff */
[----:B------:R-:W0:Y:S01]  /*58e80*/  I2F R0, R0 ;  /* 0x0000000000007306 */ /* 0x000e220000201400 */
[----:B--2---:R-:W-:Y:S04]  /*58e90*/  STL [R1+0x24], R7 ;  /* 0x0000240701007387 */ /* 0x004fe80000100800 */
[----:B------:R1:W-:Y:S04]  /*58ea0*/  STL [R1+0xb8], R5 ;  /* 0x0000b80501007387 */ /* 0x0003e80000100800 */
[----:B----4-:R-:W-:Y:S04]  /*58eb0*/  STL [R1+0x20], R6 ;  /* 0x0000200601007387 */ /* 0x010fe80000100800 */
[----:B------:R-:W-:Y:S04]  /*58ec0*/  STL [R1+0x100], R2 ;  /* 0x0001000201007387 */ /* 0x000fe80000100800 */
[----:B------:R-:W2:Y:S01]  /*58ed0*/  LDL.LU R8, [R1+0xc38] ;  /* 0x000c380001087983 */ /* 0x000ea20000300800 */
[----:B------:R-:W-:Y:S01]  /*58ee0*/  FSEL R3, RZ, -23, P1 ;  /* 0xc1b80000ff037808 */ /* 0x000fe20000800000 */
[C---:B------:R-:W-:Y:S01]  /*58ef0*/  FMUL R4, R7.reuse, 8388608 ;  /* 0x4b00000007047820 */ /* 0x040fe20000400000 */
[----:B------:R-:W-:-:S03]  /*58f00*/  FSETP.GEU.AND P0, PT, R7, 1.175494350822287508e-38, PT ;  /* 0x008000000700780b */ /* 0x000fc60003f0e000 */
[----:B0-----:R-:W-:Y:S01]  /*58f10*/  FFMA.FTZ R0, R0, 1.1920928955078125e-07, R3 ;  /* 0x3400000000007823 */ /* 0x001fe20000010003 */
[----:B-1----:R-:W-:Y:S02]  /*58f20*/  IADD3 R5, R5, -0x3f3504f3, RZ ;  /* 0xc0cafb0d05057810 */ /* 0x002fe40007ffe0ff */
[----:B------:R-:W-:Y:S02]  /*58f30*/  FSEL R3, R4, R7, !P0 ;  /* 0x0000000704037208 */ /* 0x000fe40004000000 */
[----:B------:R0:W-:Y:S02]  /*58f40*/  STL [R1+0x51c], R0 ;  /* 0x00051c0001007387 */ /* 0x0001e40000100800 */
[----:B0-----:R-:W-:Y:S02]  /*58f50*/  LOP3.LUT R0, R5, 0xff800000, RZ, 0xc0, !PT ;  /* 0xff80000005007812 */ /* 0x001fe400078ec0ff */
[----:B--2---:R-:W-:Y:S04]  /*58f60*/  STL [R1+0x1c], R8 ;  /* 0x00001c0801007387 */ /* 0x004fe80000100800 */
[----:B------:R0:W-:Y:S04]  /*58f70*/  STL [R1+0xb0], R3 ;  /* 0x0000b00301007387 */ /* 0x0001e80000100800 */
[----:B------:R-:W-:Y:S04]  /*58f80*/  STL [R1+0xfc], R0 ;  /* 0x0000fc0001007387 */ /* 0x000fe80000100800 */
[----:B------:R-:W2:Y:S01]  /*58f90*/  LDL.LU R9, [R1+0xc3c] ;  /* 0x000c3c0001097983 */ /* 0x000ea20000300800 */
[C---:B------:R-:W-:Y:S01]  /*58fa0*/  FMUL R4, R6.reuse, 8388608 ;  /* 0x4b00000006047820 */ /* 0x040fe20000400000 */
[----:B------:R-:W-:-:S02]  /*58fb0*/  FSETP.GEU.AND P4, PT, R6, 1.175494350822287508e-38, PT ;  /* 0x008000000600780b */ /* 0x000fc40003f8e000 */
[----:B0-----:R-:W-:Y:S02]  /*58fc0*/  IADD3 R3, R3, -0x3f3504f3, RZ ;  /* 0xc0cafb0d03037810 */ /* 0x001fe40007ffe0ff */
[----:B------:R-:W-:Y:S02]  /*58fd0*/  FSEL R6, R4, R6, !P4 ;  /* 0x0000000604067208 */ /* 0x000fe40006000000 */
[----:B------:R-:W-:Y:S01]  /*58fe0*/  LOP3.LUT R3, R3, 0xff800000, RZ, 0xc0, !PT ;  /* 0xff80000003037812 */ /* 0x000fe200078ec0ff */
[----:B------:R-:W0:Y:S01]  /*58ff0*/  I2F R2, R2 ;  /* 0x0000000200027306 */ /* 0x000e220000201400 */
[----:B--2---:R-:W-:Y:S04]  /*59000*/  STL [R1+0x18], R9 ;  /* 0x0000180901007387 */ /* 0x004fe80000100800 */
[----:B------:R1:W-:Y:S04]  /*59010*/  STL [R1+0xac], R6 ;  /* 0x0000ac0601007387 */ /* 0x0003e80000100800 */
[----:B------:R-:W-:Y:S04]  /*59020*/  STL [R1+0xf8], R3 ;  /* 0x0000f80301007387 */ /* 0x000fe80000100800 */
[----:B------:R-:W2:Y:S01]  /*59030*/  LDL.LU R7, [R1+0xc40] ;  /* 0x000c400001077983 */ /* 0x000ea20000300800 */
[----:B------:R-:W-:Y:S01]  /*59040*/  FSEL R4, RZ, -23, P2 ;  /* 0xc1b80000ff047808 */ /* 0x000fe20001000000 */
[C---:B------:R-:W-:Y:S01]  /*59050*/  FMUL R5, R8.reuse, 8388608 ;  /* 0x4b00000008057820 */ /* 0x040fe20000400000 */
[----:B------:R-:W-:-:S02]  /*59060*/  FSETP.GEU.AND P3, PT, R8, 1.175494350822287508e-38, PT ;  /* 0x008000000800780b */ /* 0x000fc40003f6e000 */
[----:B-1----:R-:W-:Y:S01]  /*59070*/  IADD3 R6, R6, -0x3f3504f3, RZ ;  /* 0xc0cafb0d06067810 */ /* 0x002fe20007ffe0ff */
[----:B0-----:R-:W-:Y:S01]  /*59080*/  FFMA.FTZ R2, R2, 1.1920928955078125e-07, R4 ;  /* 0x3400000002027823 */ /* 0x001fe20000010004 */
[----:B------:R-:W-:Y:S02]  /*59090*/  FSEL R4, R5, R8, !P3 ;  /* 0x0000000805047208 */ /* 0x000fe40005800000 */
[----:B------:R-:W-:Y:S02]  /*590a0*/  LOP3.LUT R6, R6, 0xff800000, RZ, 0xc0, !PT ;  /* 0xff80000006067812 */ /* 0x000fe400078ec0ff */
[----:B------:R-:W-:Y:S02]  /*590b0*/  STL [R1+0x518], R2 ;  /* 0x0005180201007387 */ /* 0x000fe40000100800 */
[----:B------:R0:W-:Y:S02]  /*590c0*/  I2F R8, R6 ;  /* 0x0000000600087306 */ /* 0x0001e40000201400 */
[----:B--2---:R-:W-:Y:S04]  /*590d0*/  STL [R1+0x14], R7 ;  /* 0x0000140701007387 */ /* 0x004fe80000100800 */
[----:B------:R-:W-:Y:S04]  /*590e0*/  STL [R1+0xa8], R4 ;  /* 0x0000a80401007387 */ /* 0x000fe80000100800 */
[----:B------:R0:W-:Y:S04]  /*590f0*/  STL [R1+0x114], R6 ;  /* 0x0001140601007387 */ /* 0x0001e80000100800 */
[----:B0-----:R-:W2:Y:S01]  /*59100*/  LDL.LU R6, [R1+0xc44] ;  /* 0x000c440001067983 */ /* 0x001ea20000300800 */
[----:B------:R-:W0:Y:S01]  /*59110*/  I2F R0, R0 ;  /* 0x0000000000007306 */ /* 0x000e220000201400 */
[C---:B------:R-:W-:Y:S01]  /*59120*/  FMUL R2, R9.reuse, 8388608 ;  /* 0x4b00000009027820 */ /* 0x040fe20000400000 */
[----:B------:R-:W-:-:S02]  /*59130*/  FSETP.GEU.AND P6, PT, R9, 1.175494350822287508e-38, PT ;  /* 0x008000000900780b */ /* 0x000fc40003fce000 */
[----:B------:R-:W-:Y:S02]  /*59140*/  IADD3 R4, R4, -0x3f3504f3, RZ ;  /* 0xc0cafb0d04047810 */ /* 0x000fe40007ffe0ff */
[----:B------:R-:W-:Y:S02]  /*59150*/  FSEL R5, R2, R9, !P6 ;  /* 0x0000000902057208 */ /* 0x000fe40007000000 */
[----:B------:R-:W-:Y:S02]  /*59160*/  FSEL R2, RZ, -23, P5 ;  /* 0xc1b80000ff027808 */ /* 0x000fe40002800000 */
[----:B------:R-:W-:Y:S01]  /*59170*/  LOP3.LUT R9, R4, 0xff800000, RZ, 0xc0, !PT ;  /* 0xff80000004097812 */ /* 0x000fe200078ec0ff */
[C---:B------:R-:W-:Y:S01]  /*59180*/  FMUL R4, R7.reuse, 8388608 ;  /* 0x4b00000007047820 */ /* 0x040fe20000400000 */
[----:B------:R-:W-:Y:S01]  /*59190*/  FSETP.GEU.AND P5, PT, R7, 1.175494350822287508e-38, PT ;  /* 0x008000000700780b */ /* 0x000fe20003fae000 */
[----:B0-----:R-:W-:-:S03]  /*591a0*/  FFMA.FTZ R0, R0, 1.1920928955078125e-07, R2 ;  /* 0x3400000000007823 */ /* 0x001fc60000010002 */
[----:B------:R-:W-:Y:S01]  /*591b0*/  FSEL R4, R4, R7, !P5 ;  /* 0x0000000704047208 */ /* 0x000fe20006800000 */
[----:B--2---:R-:W-:Y:S04]  /*591c0*/  STL [R1+0x10], R6 ;  /* 0x0000100601007387 */ /* 0x004fe80000100800 */
[----:B------:R0:W-:Y:S04]  /*591d0*/  STL [R1+0xa4], R5 ;  /* 0x0000a40501007387 */ /* 0x0001e80000100800 */
[----:B------:R-:W-:Y:S01]  /*591e0*/  STL [R1+0x110], R9 ;  /* 0x0001100901007387 */ /* 0x000fe20000100800 */
[----:B0-----:R-:W-:-:S03]  /*591f0*/  IADD3 R5, R5, -0x3f3504f3, RZ ;  /* 0xc0cafb0d05057810 */ /* 0x001fc60007ffe0ff */
[----:B------:R0:W-:Y:S01]  /*59200*/  STL [R1+0x510], R0 ;  /* 0x0005100001007387 */ /* 0x0001e20000100800 */
[----:B------:R-:W-:-:S03]  /*59210*/  LOP3.LUT R5, R5, 0xff800000, RZ, 0xc0, !PT ;  /* 0xff80000005057812 */ /* 0x000fc600078ec0ff */
[----:B------:R1:W-:Y:S04]  /*59220*/  STL [R1+0xa0], R4 ;  /* 0x0000a00401007387 */ /* 0x0003e80000100800 */
[----:B------:R2:W-:Y:S04]  /*59230*/  STL [R1+0x10c], R5 ;  /* 0x00010c0501007387 */ /* 0x0005e80000100800 */
[----:B------:R-:W3:Y:S01]  /*59240*/  LDL.LU R7, [R1+0xc48] ;  /* 0x000c480001077983 */ /* 0x000ee20000300800 */
[----:B------:R-:W4:Y:S01]  /*59250*/  I2F R3, R3 ;  /* 0x0000000300037306 */ /* 0x000f220000201400 */
[----:B0-----:R-:W-:Y:S01]  /*59260*/  FSEL R0, RZ, -23, P0 ;  /* 0xc1b80000ff007808 */ /* 0x001fe20000000000 */
[C---:B------:R-:W-:Y:S01]  /*59270*/  FMUL R2, R6.reuse, 8388608 ;  /* 0x4b00000006027820 */ /* 0x040fe20000400000 */
[----:B------:R-:W-:-:S02]  /*59280*/  FSETP.GEU.AND P2, PT, R6, 1.175494350822287508e-38, PT ;  /* 0x008000000600780b */ /* 0x000fc40003f4e000 */
[----:B-1----:R-:W-:-:S03]  /*59290*/  IADD3 R4, R4, -0x3f3504f3, RZ ;  /* 0xc0cafb0d04047810 */ /* 0x002fc60007ffe0ff */
[----:B------:R2:W-:Y:S01]  /*592a0*/  I2F R16, R5 ;  /* 0x0000000500107306 */ /* 0x0005e20000201400 */
[----:B----4-:R-:W-:Y:S01]  /*592b0*/  FFMA.FTZ R3, R3, 1.1920928955078125e-07, R0 ;  /* 0x3400000003037823 */ /* 0x010fe20000010000 */
[----:B--2---:R-:W-:Y:S02]  /*592c0*/  FSEL R5, R2, R6, !P2 ;  /* 0x0000000602057208 */ /* 0x004fe40005000000 */
[----:B------:R-:W-:Y:S02]  /*592d0*/  LOP3.LUT R0, R4, 0xff800000, RZ, 0xc0, !PT ;  /* 0xff80000004007812 */ /* 0x000fe400078ec0ff */
[----:B------:R0:W-:Y:S02]  /*592e0*/  STL [R1+0x50c], R3 ;  /* 0x00050c0301007387 */ /* 0x0001e40000100800 */
[----:B0-----:R-:W-:Y:S02]  /*592f0*/  IADD3 R3, R5, -0x3f3504f3, RZ ;  /* 0xc0cafb0d05037810 */ /* 0x001fe40007ffe0ff */
[----:B---3--:R-:W-:Y:S04]  /*59300*/  STL [R1+0xc], R7 ;  /* 0x00000c0701007387 */ /* 0x008fe80000100800 */
[----:B------:R0:W-:Y:S04]  /*59310*/  STL [R1+0x7c], R5 ;  /* 0x00007c0501007387 */ /* 0x0001e80000100800 */
[----:B------:R-:W-:Y:S04]  /*59320*/  STL [R1+0x108], R0 ;  /* 0x0001080001007387 */ /* 0x000fe80000100800 */
[----:B------:R-:W2:Y:S04]  /*59330*/  LDL.LU R6, [R1+0xc4c] ;  /* 0x000c4c0001067983 */ /* 0x000ea80000300800 */
[----:B0-----:R-:W3:Y:S01]  /*59340*/  LDL.LU R5, [R1+0xc50] ;  /* 0x000c500001057983 */ /* 0x001ee20000300800 */
[C---:B------:R-:W-:Y:S01]  /*59350*/  FMUL R2, R7.reuse, 8388608 ;  /* 0x4b00000007027820 */ /* 0x040fe20000400000 */
[----:B------:R-:W-:-:S04]  /*59360*/  FSETP.GEU.AND P1, PT, R7, 1.175494350822287508e-38, PT ;  /* 0x008000000700780b */ /* 0x000fc80003f2e000 */
[----:B------:R-:W-:Y:S02]  /*59370*/  FSEL R2, R2, R7, !P1 ;  /* 0x0000000702027208 */ /* 0x000fe40004800000 */
[----:B------:R-:W-:Y:S01]  /*59380*/  LOP3.LUT R7, R3, 0xff800000, RZ, 0xc0, !PT ;  /* 0xff80000003077812 */ /* 0x000fe200078ec0ff */
[----:B--2---:R-:W-:Y:S04]  /*59390*/  STL [R1+0x8], R6 ;  /* 0x0000080601007387 */ /* 0x004fe80000100800 */
[----:B------:R-:W-:Y:S04]  /*593a0*/  STL [R1+0x70], R2 ;  /* 0x0000700201007387 */ /* 0x000fe80000100800 */
[----:B---3--:R-:W-:Y:S04]  /*593b0*/  STL [R1+0x4], R5 ;  /* 0x0000040501007387 */ /* 0x008fe80000100800 */
[----:B------:R0:W-:Y:S04]  /*593c0*/  STL [R1+0x498], R7 ;  /* 0x0004980701007387 */ /* 0x0001e80000100800 */
[----:B------:R-:W2:Y:S01]  /*593d0*/  LDL.LU R10, [R1+0xc54] ;  /* 0x000c5400010a7983 */ /* 0x000ea20000300800 */
[C---:B------:R-:W-:Y:S01]  /*593e0*/  FMUL R3, R6.reuse, 8388608 ;  /* 0x4b00000006037820 */ /* 0x040fe20000400000 */
[----:B------:R-:W-:-:S02]  /*593f0*/  FSETP.GEU.AND P0, PT, R6, 1.175494350822287508e-38, PT ;  /* 0x008000000600780b */ /* 0x000fc40003f0e000 */
[----:B------:R-:W-:Y:S02]  /*59400*/  IADD3 R4, R2, -0x3f3504f3, RZ ;  /* 0xc0cafb0d02047810 */ /* 0x000fe40007ffe0ff */
[----:B------:R-:W-:Y:S02]  /*59410*/  FSEL R3, R3, R6, !P0 ;  /* 0x0000000603037208 */ /* 0x000fe40004000000 */
[----:B------:R-:W-:Y:S01]  /*59420*/  LOP3.LUT R4, R4, 0xff800000, RZ, 0xc0, !PT ;  /* 0xff80000004047812 */ /* 0x000fe200078ec0ff */
[----:B------:R0:W-:Y:S01]  /*59430*/  I2F R13, R7 ;  /* 0x00000007000d7306 */ /* 0x0001e20000201400 */
[----:B--2---:R-:W-:Y:S04]  /*59440*/  STL [R1], R10 ;  /* 0x0000000a01007387 */ /* 0x004fe80000100800 */
[----:B------:R1:W-:Y:S04]  /*59450*/  STL [R1+0x78], R3 ;  /* 0x0000780301007387 */ /* 0x0003e80000100800 */
[----:B------:R2:W-:Y:S04]  /*59460*/  STL [R1+0x494], R4 ;  /* 0x0004940401007387 */ /* 0x0005e80000100800 */
[----:B0-----:R-:W3:Y:S01]  /*59470*/  LDL.LU R7, [R1+0xc58] ;  /* 0x000c580001077983 */ /* 0x001ee20000300800 */
[----:B------:R0:W4:Y:S01]  /*59480*/  I2F R17, R9 ;  /* 0x0000000900117306 */ /* 0x0001220000201400 */
[----:B------:R-:W-:Y:S01]  /*59490*/  FMUL R2, R5, 8388608 ;  /* 0x4b00000005027820 */ /* 0x000fe20000400000 */
[----:B-1----:R-:W-:-:S02]  /*594a0*/  IADD3 R3, R3, -0x3f3504f3, RZ ;  /* 0xc0cafb0d03037810 */ /* 0x002fc40007ffe0ff */
[----:B0-----:R-:W-:Y:S02]  /*594b0*/  FSEL R9, RZ, -23, P4 ;  /* 0xc1b80000ff097808 */ /* 0x001fe40002000000 */
[----:B------:R-:W-:Y:S02]  /*594c0*/  FSETP.GEU.AND P4, PT, R5, 1.175494350822287508e-38, PT ;  /* 0x008000000500780b */ /* 0x000fe40003f8e000 */
[----:B------:R-:W-:Y:S02]  /*594d0*/  LOP3.LUT R3, R3, 0xff800000, RZ, 0xc0, !PT ;  /* 0xff80000003037812 */ /* 0x000fe400078ec0ff */
[----:B------:R-:W-:Y:S01]  /*594e0*/  FSEL R5, R2, R5, !P4 ;  /* 0x0000000502057208 */ /* 0x000fe20006000000 */
[----:B---3--:R-:W-:Y:S04]  /*594f0*/  STL [R1+0x80], R7 ;  /* 0x0000800701007387 */ /* 0x008fe80000100800 */
[----:B------:R-:W-:Y:S04]  /*59500*/  STL [R1+0x68], R5 ;  /* 0x0000680501007387 */ /* 0x000fe80000100800 */
[----:B------:R-:W-:Y:S04]  /*59510*/  STL [R1+0x490], R3 ;  /* 0x0004900301007387 */ /* 0x000fe80000100800 */
[----:B------:R-:W3:Y:S01]  /*59520*/  LDL.LU R11, [R1+0xc5c] ;  /* 0x000c5c00010b7983 */ /* 0x000ee20000300800 */
[----:B------:R2:W-:Y:S01]  /*59530*/  I2F R12, R4 ;  /* 0x00000004000c7306 */ /* 0x0005e20000201400 */
[----:B------:R-:W-:-:S02]  /*59540*/  FSEL R2, RZ, -23, P3 ;  /* 0xc1b80000ff027808 */ /* 0x000fc40001800000 */
[C---:B------:R-:W-:Y:S02]  /*59550*/  FSETP.GEU.AND P3, PT, R10.reuse, 1.175494350822287508e-38, PT ;  /* 0x008000000a00780b */ /* 0x040fe40003f6e000 */
[----:B------:R-:W-:Y:S01]  /*59560*/  IADD3 R6, R5, -0x3f3504f3, RZ ;  /* 0xc0cafb0d05067810 */ /* 0x000fe20007ffe0ff */
[----:B--2---:R-:W-:-:S05]  /*59570*/  FMUL R4, R10, 8388608 ;  /* 0x4b0000000a047820 */ /* 0x004fca0000400000 */
[----:B------:R-:W-:Y:S02]  /*59580*/  FSEL R14, R4, R10, !P3 ;  /* 0x0000000a040e7208 */ /* 0x000fe40005800000 */
[----:B------:R-:W-:-:S04]  /*59590*/  LOP3.LUT R10, R6, 0xff800000, RZ, 0xc0, !PT ;  /* 0xff800000060a7812 */ /* 0x000fc800078ec0ff */
[----:B------:R0:W-:Y:S01]  /*595a0*/  I2F R15, R10 ;  /* 0x0000000a000f7306 */ /* 0x0001e20000201400 */
[----:B---3--:R-:W-:Y:S04]  /*595b0*/  STL [R1+0x88], R11 ;  /* 0x0000880b01007387 */ /* 0x008fe80000100800 */
[----:B------:R-:W-:Y:S04]  /*595c0*/  STL [R1+0x60], R14 ;  /* 0x0000600e01007387 */ /* 0x000fe80000100800 */
[----:B------:R0:W-:Y:S04]  /*595d0*/  STL [R1+0x138], R10 ;  /* 0x0001380a01007387 */ /* 0x0001e80000100800 */
[----:B0-----:R-:W2:Y:S01]  /*595e0*/  LDL.LU R10, [R1+0xc60] ;  /* 0x000c6000010a7983 */ /* 0x001ea20000300800 */
[----:B------:R-:W-:Y:S01]  /*595f0*/  FMUL R5, R7, 8388608 ;  /* 0x4b00000007057820 */ /* 0x000fe20000400000 */
[----:B------:R-:W-:-:S02]  /*59600*/  FSEL R4, RZ, -23, P6 ;  /* 0xc1b80000ff047808 */ /* 0x000fc40003000000 */
[----:B------:R-:W-:Y:S02]  /*59610*/  FSETP.GEU.AND P6, PT, R7, 1.175494350822287508e-38, PT ;  /* 0x008000000700780b */ /* 0x000fe40003fce000 */
[----:B------:R-:W-:Y:S02]  /*59620*/  IADD3 R6, R14, -0x3f3504f3, RZ ;  /* 0xc0cafb0d0e067810 */ /* 0x000fe40007ffe0ff */
[----:B------:R-:W-:Y:S02]  /*59630*/  FSEL R7, R5, R7, !P6 ;  /* 0x0000000705077208 */ /* 0x000fe40007000000 */
[----:B------:R-:W-:Y:S01]  /*59640*/  LOP3.LUT R14, R6, 0xff800000, RZ, 0xc0, !PT ;  /* 0xff800000060e7812 */ /* 0x000fe200078ec0ff */
[C---:B------:R-:W-:Y:S01]  /*59650*/  FMUL R6, R11.reuse, 8388608 ;  /* 0x4b0000000b067820 */ /* 0x040fe20000400000 */
[----:B------:R-:W-:Y:S02]  /*59660*/  FSEL R5, RZ, -23, P5 ;  /* 0xc1b80000ff057808 */ /* 0x000fe40002800000 */
[----:B------:R-:W-:Y:S01]  /*59670*/  FSETP.GEU.AND P5, PT, R11, 1.175494350822287508e-38, PT ;  /* 0x008000000b00780b */ /* 0x000fe20003fae000 */
[----:B------:R-:W-:-:S03]  /*59680*/  FFMA.FTZ R9, R8, 1.1920928955078125e-07, R9 ;  /* 0x3400000008097823 */ /* 0x000fc60000010009 */
        /* <DEDUP_REMOVED lines=8> */
[----:B------:R-:W-:Y:S04]  /*59710*/  STL [R1+0x4a0], R7 ;  /* 0x0004a00701007387 */ /* 0x000fe80000100800 */
[----:B------:R-:W2:Y:S01]  /*59720*/  LDL.LU R20, [R1+0xc64] ;  /* 0x000c640001147983 */ /* 0x000ea20000300800 */
[----:B------:R-:W-:Y:S01]  /*59730*/  FMUL R8, R10, 8388608 ;  /* 0x4b0000000a087820 */ /* 0x000fe20000400000 */
[----:B------:R-:W-:-:S02]  /*59740*/  FSEL R6, RZ, -23, P2 ;  /* 0xc1b80000ff067808 */ /* 0x000fc40001000000 */
[----:B------:R-:W-:Y:S02]  /*59750*/  FSETP.GEU.AND P2, PT, R10, 1.175494350822287508e-38, PT ;  /* 0x008000000a00780b */ /* 0x000fe40003f4e000 */
[----:B0-----:R-:W-:Y:S02]  /*59760*/  IADD3 R9, R11, -0x3f3504f3, RZ ;  /* 0xc0cafb0d0b097810 */ /* 0x001fe40007ffe0ff */
[----:B------:R-:W-:Y:S02]  /*59770*/  FSEL R10, R8, R10, !P2 ;  /* 0x0000000a080a7208 */ /* 0x000fe40005000000 */
[----:B-1----:R-:W-:Y:S01]  /*59780*/  LOP3.LUT R11, R9, 0xff800000, RZ, 0xc0, !PT ;  /* 0xff800000090b7812 */ /* 0x002fe200078ec0ff */
[----:B----4-:R-:W-:Y:S01]  /*59790*/  FFMA.FTZ R17, R17, 1.1920928955078125e-07, R2 ;  /* 0x3400000011117823 */ /* 0x010fe20000010002 */
[----:B--2---:R-:W-:Y:S04]  /*597a0*/  STL [R1+0x90], R20 ;  /* 0x0000901401007387 */ /* 0x004fe80000100800 */
[----:B------:R-:W-:Y:S04]  /*597b0*/  STL [R1+0xbc], R10 ;  /* 0x0000bc0a01007387 */ /* 0x000fe80000100800 */
[----:B------:R-:W-:Y:S04]  /*597c0*/  STL [R1+0x49c], R11 ;  /* 0x00049c0b01007387 */ /* 0x000fe80000100800 */
[----:B------:R-:W2:Y:S01]  /*597d0*/  LDL R2, [R1+0x898] ;  /* 0x0008980001027983 */ /* 0x000ea20000100800 */
[----:B------:R-:W0:Y:S01]  /*597e0*/  I2F R0, R0 ;  /* 0x0000000000007306 */ /* 0x000e220000201400 */
[----:B------:R-:W-:Y:S01]  /*597f0*/  FSEL R8, RZ, -23, P1 ;  /* 0xc1b80000ff087808 */ /* 0x000fe20000800000 */
[C---:B------:R-:W-:Y:S01]  /*59800*/  FMUL R9, R20.reuse, 8388608 ;  /* 0x4b00000014097820 */ /* 0x040fe20000400000 */
[----:B------:R-:W-:Y:S01]  /*59810*/  FSETP.GEU.AND P1, PT, R20, 1.175494350822287508e-38, PT ;  /* 0x008000001400780b */ /* 0x000fe20003f2e000 */
[----:B------:R-:W-:-:S04]  /*59820*/  FFMA.FTZ R16, R16, 1.1920928955078125e-07, R4 ;  /* 0x3400000010107823 */ /* 0x000fc80000010004 */
[----:B------:R-:W1:Y:S01]  /*59830*/  I2F R3, R3 ;  /* 0x0000000300037306 */ /* 0x000e620000201400 */
[----:B------:R3:W-:Y:S01]  /*59840*/  STL [R1+0x500], R17 ;  /* 0x0005001101007387 */ /* 0x0007e20000100800 */
[----:B------:R-:W-:-:S06]  /*59850*/  FFMA.FTZ R6, R13, 1.1920928955078125e-07, R6 ;  /* 0x340000000d067823 */ /* 0x000fcc0000010006 */
[----:B------:R-:W4:Y:S01]  /*59860*/  I2F R14, R14 ;  /* 0x0000000e000e7306 */ /* 0x000f220000201400 */
[----:B---3--:R-:W3:Y:S04]  /*59870*/  LDL R17, [R1+0x324] ;  /* 0x0003240001117983 */ /* 0x008ee80000100800 */
[----:B------:R0:W-:Y:S03]  /*59880*/  STL [R1+0x4fc], R16 ;  /* 0x0004fc1001007387 */ /* 0x0001e60000100800 */
[----:B------:R-:W1:Y:S01]  /*59890*/  I2F R7, R7 ;  /* 0x0000000700077306 */ /* 0x000e620000201400 */
[----:B------:R-:W-:-:S04]  /*598a0*/  IADD3 R10, R10, -0x3f3504f3, RZ ;  /* 0xc0cafb0d0a0a7810 */ /* 0x000fc80007ffe0ff */
[----:B0-----:R-:W-:Y:S02]  /*598b0*/  LOP3.LUT R16, R10, 0xff800000, RZ, 0xc0, !PT ;  /* 0xff8000000a107812 */ /* 0x001fe400078ec0ff */
[----:B--2---:R-:W-:Y:S02]  /*598c0*/  MOV R4, R2 ;  /* 0x0000000200047202 */ /* 0x004fe40000000f00 */
[----:B------:R-:W-:Y:S02]  /*598d0*/  FSEL R2, R9, R20, !P1 ;  /* 0x0000001409027208 */ /* 0x000fe40004800000 */
[----:B------:R-:W-:Y:S01]  /*598e0*/  MOV R9, R4 ;  /* 0x0000000400097202 */ /* 0x000fe20000000f00 */
[----:B------:R-:W-:Y:S01]  /*598f0*/  FFMA.FTZ R4, R0, 1.1920928955078125e-07, R5 ;  /* 0x3400000000047823 */ /* 0x000fe20000010005 */
[----:B------:R-:W-:Y:S01]  /*59900*/  FSEL R0, RZ, -23, P0 ;  /* 0xc1b80000ff007808 */ /* 0x000fe20000000000 */
[----:B------:R-:W2:Y:S01]  /*59910*/  LDL.LU R20, [R1+0x1b00] ;  /* 0x001b000001147983 */ /* 0x000ea20000300800 */
[----:B------:R-:W-:-:S03]  /*59920*/  FFMA.FTZ R5, R12, 1.1920928955078125e-07, R8 ;  /* 0x340000000c057823 */ /* 0x000fc60000010008 */
[----:B------:R0:W-:Y:S01]  /*59930*/  STL [R1+0xc0], R2 ;  /* 0x0000c00201007387 */ /* 0x0001e20000100800 */
[----:B-1----:R-:W-:Y:S01]  /*59940*/  FFMA.FTZ R3, R3, 1.1920928955078125e-07, R0 ;  /* 0x3400000003037823 */ /* 0x002fe20000010000 */
[----:B------:R-:W-:Y:S02]  /*59950*/  FSEL R0, RZ, -23, P4 ;  /* 0xc1b80000ff007808 */ /* 0x000fe40002000000 */
[----:B------:R-:W-:Y:S04]  /*59960*/  STL [R1+0x4f8], R4 ;  /* 0x0004f80401007387 */ /* 0x000fe80000100800 */
[----:B------:R-:W2:Y:S01]  /*59970*/  LDL R8, [R1+0xf0] ;  /* 0x0000f00001087983 */ /* 0x000ea20000100800 */
[----:B0-----:R-:W-:-:S03]  /*59980*/  IADD3 R2, R2, -0x3f3504f3, RZ ;  /* 0xc0cafb0d02027810 */ /* 0x001fc60007ffe0ff */
[----:B------:R-:W-:Y:S04]  /*59990*/  STL [R1+0x4f4], R6 ;  /* 0x0004f40601007387 */ /* 0x000fe80000100800 */
[----:B------:R-:W2:Y:S01]  /*599a0*/  LDL R13, [R1+0xe8] ;  /* 0x0000e800010d7983 */ /* 0x000ea20000100800 */
[----:B------:R-:W-:-:S03]  /*599b0*/  FFMA.FTZ R0, R15, 1.1920928955078125e-07, R0 ;  /* 0x340000000f007823 */ /* 0x000fc60000010000 */
[----:B------:R0:W-:Y:S04]  /*599c0*/  STL [R1+0x4f0], R5 ;  /* 0x0004f00501007387 */ /* 0x0001e80000100800 */
[----:B------:R1:W-:Y:S01]  /*599d0*/  STL [R1+0x4ec], R3 ;  /* 0x0004ec0301007387 */ /* 0x0003e20000100800 */
[----:B0-----:R-:W-:Y:S02]  /*599e0*/  LOP3.LUT R5, R2, 0xff800000, RZ, 0xc0, !PT ;  /* 0xff80000002057812 */ /* 0x001fe400078ec0ff */
[----:B------:R-:W-:Y:S02]  /*599f0*/  FSEL R2, RZ, -23, P3 ;  /* 0xc1b80000ff027808 */ /* 0x000fe40001800000 */
[----:B-1----:R-:W-:Y:S01]  /*59a00*/  FSEL R3, RZ, -23, P6 ;  /* 0xc1b80000ff037808 */ /* 0x002fe20003000000 */
[----:B------:R-:W-:Y:S02]  /*59a10*/  STL [R1+0x4b0], R5 ;  /* 0x0004b00501007387 */ /* 0x000fe40000100800 */
[----:B----4-:R-:W-:-:S02]  /*59a20*/  FFMA.FTZ R2, R14, 1.1920928955078125e-07, R2 ;  /* 0x340000000e027823 */ /* 0x010fc40000010002 */
[----:B------:R-:W2:Y:S04]  /*59a30*/  LDL R15, [R1+0xf4] ;  /* 0x0000f400010f7983 */ /* 0x000ea80000100800 */
[----:B------:R0:W-:Y:S04]  /*59a40*/  STL [R1+0x4e8], R0 ;  /* 0x0004e80001007387 */ /* 0x0001e80000100800 */
[----:B------:R-:W4:Y:S01]  /*59a50*/  LDL.LU R10, [R1+0xc68] ;  /* 0x000c6800010a7983 */ /* 0x000f220000300800 */
[----:B0-----:R-:W-:-:S03]  /*59a60*/  FFMA.FTZ R0, R7, 1.1920928955078125e-07, R3 ;  /* 0x3400000007007823 */ /* 0x001fc60000010003 */
[----:B------:R-:W-:Y:S04]  /*59a70*/  STL [R1+0x4e4], R2 ;  /* 0x0004e40201007387 */ /* 0x000fe80000100800 */
[----:B------:R0:W-:Y:S04]  /*59a80*/  STL [R1+0x4e0], R0 ;  /* 0x0004e00001007387 */ /* 0x0001e80000100800 */
[----:B------:R-:W2:Y:S01]  /*59a90*/  LDL.LU R7, [R1+0xc6c] ;  /* 0x000c6c0001077983 */ /* 0x000ea20000300800 */
[----:B------:R-:W1:Y:S01]  /*59aa0*/  I2F R11, R11 ;  /* 0x0000000b000b7306 */ /* 0x000e620000201400 */
[----:B------:R-:W-:-:S07]  /*59ab0*/  FSEL R6, RZ, -23, P5 ;  /* 0xc1b80000ff067808 */ /* 0x000fce0002800000 */
[----:B------:R-:W3:Y:S01]  /*59ac0*/  I2F R4, R16 ;  /* 0x0000001000047306 */ /* 0x000ee20000201400 */
[----:B0-----:R-:W-:-:S07]  /*59ad0*/  FSEL R0, RZ, -23, P2 ;  /* 0xc1b80000ff007808 */ /* 0x001fce0001000000 */
[----:B------:R-:W0:Y:S01]  /*59ae0*/  I2F R5, R5 ;  /* 0x0000000500057306 */ /* 0x000e220000201400 */
[----:B-1----:R-:W-:Y:S01]  /*59af0*/  FFMA.FTZ R2, R11, 1.1920928955078125e-07, R6 ;  /* 0x340000000b027823 */ /* 0x002fe20000010006 */
[----:B------:R-:W-:-:S04]  /*59b00*/  FSEL R3, RZ, -23, P1 ;  /* 0xc1b80000ff037808 */ /* 0x000fc80000800000 */
[----:B------:R4:W-:Y:S01]  /*59b10*/  STL [R1+0x4dc], R2 ;  /* 0x0004dc0201007387 */ /* 0x0009e20000100800 */
[----:B---3--:R-:W-:Y:S02]  /*59b20*/  FFMA.FTZ R4, R4, 1.1920928955078125e-07, R0 ;  /* 0x3400000004047823 */ /* 0x008fe40000010000 */
[----:B0-----:R-:W-:Y:S02]  /*59b30*/  FFMA.FTZ R3, R5, 1.1920928955078125e-07, R3 ;  /* 0x3400000005037823 */ /* 0x001fe40000010003 */
[C---:B----4-:R-:W-:Y:S01]  /*59b40*/  FMUL R2, R10.reuse, 8388608 ;  /* 0x4b0000000a027820 */ /* 0x050fe20000400000 */
[----:B------:R-:W-:Y:S01]  /*59b50*/  FSETP.GEU.AND P0, PT, R10, 1.175494350822287508e-38, PT ;  /* 0x008000000a00780b */ /* 0x000fe20003f0e000 */
[----:B------:R0:W-:Y:S03]  /*59b60*/  STL [R1+0x8c], R10 ;  /* 0x00008c0a01007387 */ /* 0x0001e60000100800 */
[----:B------:R-:W-:Y:S01]  /*59b70*/  FSEL R2, R2, R10, !P0 ;  /* 0x0000000a02027208 */ /* 0x000fe20004000000 */
[C---:B--2---:R-:W-:Y:S01]  /*59b80*/  FMUL R0, R7.reuse, 8388608 ;  /* 0x4b00000007007820 */ /* 0x044fe20000400000 */
[----:B------:R-:W-:Y:S01]  /*59b90*/  FSETP.GEU.AND P1, PT, R7, 1.175494350822287508e-38, PT ;  /* 0x008000000700780b */ /* 0x000fe20003f2e000 */
[----:B------:R-:W-:Y:S03]  /*59ba0*/  STL [R1+0x9c], R7 ;  /* 0x00009c0701007387 */ /* 0x000fe60000100800 */
[----:B0-----:R-:W-:Y:S01]  /*59bb0*/  FSEL R10, R0, R7, !P1 ;  /* 0x00000007000a7208 */ /* 0x001fe20004800000 */
[----:B------:R-:W-:Y:S01]  /*59bc0*/  STL [R1+0x4d8], R4 ;  /* 0x0004d80401007387 */ /* 0x000fe20000100800 */
[----:B------:R-:W-:-:S03]  /*59bd0*/  IADD3 R0, R2, -0x3f3504f3, RZ ;  /* 0xc0cafb0d02007810 */ /* 0x000fc60007ffe0ff */
[----:B------:R-:W-:Y:S04]  /*59be0*/  STL [R1+0x528], R3 ;  /* 0x0005280301007387 */ /* 0x000fe80000100800 */
[----:B------:R0:W-:Y:S04]  /*59bf0*/  STL [R1+0x58], R2 ;  /* 0x0000580201007387 */ /* 0x0001e80000100800 */
[----:B------:R1:W-:Y:S01]  /*59c00*/  STL [R1+0x54], R10 ;  /* 0x0000540a01007387 */ /* 0x0003e20000100800 */
[----:B0-----:R-:W-:-:S03]  /*59c10*/  IADD3 R2, R15, -R20, RZ ;  /* 0x800000140f027210 */ /* 0x001fc60007ffe0ff */
[----:B------:R-:W2:Y:S01]  /*59c20*/  LDL R15, [R1+0xec] ;  /* 0x0000ec00010f7983 */ /* 0x000ea20000100800 */
[----:B------:R-:W-:Y:S02]  /*59c30*/  IADD3 R3, R10, -0x3f3504f3, RZ ;  /* 0xc0cafb0d0a037810 */ /* 0x000fe40007ffe0ff */
[----:B------:R-:W-:Y:S02]  /*59c40*/  LOP3.LUT R0, R0, 0xff800000, RZ, 0xc0, !PT ;  /* 0xff80000000007812 */ /* 0x000fe400078ec0ff */
[----:B-1----:R-:W-:-:S03]  /*59c50*/  LOP3.LUT R10, R3, 0xff800000, RZ, 0xc0, !PT ;  /* 0xff800000030a7812 */ /* 0x002fc600078ec0ff */
[----:B------:R0:W-:Y:S04]  /*59c60*/  STL [R1+0x4ac], R0 ;  /* 0x0004ac0001007387 */ /* 0x0001e80000100800 */
[----:B------:R1:W-:Y:S04]  /*59c70*/  STL [R1+0x4a8], R10 ;  /* 0x0004a80a01007387 */ /* 0x0003e80000100800 */
[----:B------:R-:W3:Y:S04]  /*59c80*/  LDL R20, [R1+0xe4] ;  /* 0x0000e40001147983 */ /* 0x000ee80000100800 */
[----:B------:R-:W4:Y:S01]  /*59c90*/  LDL R11, [R1+0xdc] ;  /* 0x0000dc00010b7983 */ /* 0x000f220000100800 */
[----:B0-----:R-:W0:Y:S01]  /*59ca0*/  I2F R0, R0 ;  /* 0x0000000000007306 */ /* 0x001e220000201400 */
[----:B------:R-:W-:-:S05]  /*59cb0*/  FSEL R5, RZ, -23, P0 ;  /* 0xc1b80000ff057808 */ /* 0x000fca0000000000 */
[----:B0-----:R-:W-:-:S05]  /*59cc0*/  FFMA.FTZ R0, R0, 1.1920928955078125e-07, R5 ;  /* 0x3400000000007823 */ /* 0x001fca0000010005 */
[----:B------:R0:W-:Y:S04]  /*59cd0*/  STL [R1+0x514], R0 ;  /* 0x0005140001007387 */ /* 0x0001e80000100800 */
[----:B------:R-:W3:Y:S01]  /*59ce0*/  LDL R14, [R1+0xe0] ;  /* 0x0000e000010e7983 */ /* 0x000ee20000100800 */
[----:B------:R-:W-:Y:S01]  /*59cf0*/  IADD3 R6, R13, -R18, RZ ;  /* 0x800000120d067210 */ /* 0x000fe20007ffe0ff */
[----:B------:R-:W-:Y:S01]  /*59d00*/  IMAD.MOV.U32 R12, RZ, RZ, 0x3dc6b27f ;  /* 0x3dc6b27fff0c7424 */ /* 0x000fe200078e00ff */
[----:B------:R-:W-:Y:S01]  /*59d10*/  IADD3 R7, R8, -R19, RZ ;  /* 0x8000001308077210 */ /* 0x000fe20007ffe0ff */
[----:B------:R-:W-:Y:S02]  /*59d20*/  FADD R2, R2, -1 ;  /* 0xbf80000002027421 */ /* 0x000fe40000000000 */
[----:B------:R-:W-:-:S02]  /*59d30*/  FADD R6, R6, -1 ;  /* 0xbf80000006067421 */ /* 0x000fc40000000000 */
[-C--:B------:R-:W-:Y:S02]  /*59d40*/  FFMA.FTZ R4, R2, R12.reuse, -0.16845393180847167969 ;  /* 0xbe2c7f3002047423 */ /* 0x080fe4000001000c */
[----:B------:R-:W-:Y:S02]  /*59d50*/  FFMA.FTZ R8, R6, R12, -0.16845393180847167969 ;  /* 0xbe2c7f3006087423 */ /* 0x000fe4000001000c */
[----:B------:R-:W-:Y:S01]  /*59d60*/  FADD R7, R7, -1 ;  /* 0xbf80000007077421 */ /* 0x000fe20000000000 */
[----:B------:R-:W-:Y:S01]  /*59d70*/  MOV R13, R9 ;  /* 0x00000009000d7202 */ /* 0x000fe20000000f00 */
[----:B------:R-:W-:Y:S02]  /*59d80*/  FFMA.FTZ R4, R2, R4, 0.1716887056827545166 ;  /* 0x3e2fcf2a02047423 */ /* 0x000fe40000010004 */
[----:B------:R-:W-:Y:S02]  /*59d90*/  FFMA.FTZ R8, R6, R8, 0.1716887056827545166 ;  /* 0x3e2fcf2a06087423 */ /* 0x000fe40000010008 */
[----:B------:R-:W-:-:S02]  /*59da0*/  FFMA.FTZ R9, R7, R12, -0.16845393180847167969 ;  /* 0xbe2c7f3007097423 */ /* 0x000fc4000001000c */
[----:B------:R-:W-:Y:S02]  /*59db0*/  FFMA.FTZ R4, R2, R4, -0.17900948226451873779 ;  /* 0xbe374e4302047423 */ /* 0x000fe40000010004 */
[----:B------:R-:W-:Y:S02]  /*59dc0*/  FFMA.FTZ R8, R6, R8, -0.17900948226451873779 ;  /* 0xbe374e4306087423 */ /* 0x000fe40000010008 */
[----:B------:R-:W-:Y:S01]  /*59dd0*/  FFMA.FTZ R9, R7, R9, 0.1716887056827545166 ;  /* 0x3e2fcf2a07097423 */ /* 0x000fe20000010009 */
[----:B-1----:R-:W1:Y:S01]  /*59de0*/  I2F R10, R10 ;  /* 0x0000000a000a7306 */ /* 0x002e620000201400 */
[----:B------:R-:W-:Y:S02]  /*59df0*/  FFMA.FTZ R4, R2, R4, 0.20512372255325317383 ;  /* 0x3e520bf402047423 */ /* 0x000fe40000010004 */
[----:B--2---:R-:W-:Y:S02]  /*59e00*/  IMAD.IADD R3, R15, 0x1, -R21 ;  /* 0x000000010f037824 */ /* 0x004fe400078e0a15 */
[----:B------:R-:W2:Y:S01]  /*59e10*/  LDL R15, [R1+0xd8] ;  /* 0x0000d800010f7983 */ /* 0x000ea20000100800 */
[----:B------:R-:W-:-:S02]  /*59e20*/  FFMA.FTZ R8, R6, R8, 0.20512372255325317383 ;  /* 0x3e520bf406087423 */ /* 0x000fc40000010008 */
[C---:B------:R-:W-:Y:S02]  /*59e30*/  FFMA.FTZ R9, R7.reuse, R9, -0.17900948226451873779 ;  /* 0xbe374e4307097423 */ /* 0x040fe40000010009 */
[----:B------:R-:W-:Y:S02]  /*59e40*/  FFMA.FTZ R4, R2, R4, -0.24046532809734344482 ;  /* 0xbe763c8b02047423 */ /* 0x000fe40000010004 */
[----:B------:R-:W-:Y:S02]  /*59e50*/  FFMA.FTZ R8, R6, R8, -0.24046532809734344482 ;  /* 0xbe763c8b06087423 */ /* 0x000fe40000010008 */
[C---:B------:R-:W-:Y:S02]  /*59e60*/  FFMA.FTZ R9, R7.reuse, R9, 0.20512372255325317383 ;  /* 0x3e520bf407097423 */ /* 0x040fe40000010009 */
[----:B------:R-:W-:Y:S02]  /*59e70*/  FFMA.FTZ R4, R2, R4, 0.28857114911079406738 ;  /* 0x3e93bf9902047423 */ /* 0x000fe40000010004 */
[----:B------:R-:W-:Y:S01]  /*59e80*/  FFMA.FTZ R8, R6, R8, 0.28857114911079406738 ;  /* 0x3e93bf9906087423 */ /* 0x000fe20000010008 */
[----:B0-----:R-:W-:Y:S01]  /*59e90*/  FSEL R0, RZ, -23, P1 ;  /* 0xc1b80000ff007808 */ /* 0x001fe20000800000 */
[----:B------:R-:W-:-:S02]  /*59ea0*/  FFMA.FTZ R9, R7, R9, -0.24046532809734344482 ;  /* 0xbe763c8b07097423 */ /* 0x000fc40000010009 */
[----:B------:R-:W-:Y:S02]  /*59eb0*/  FFMA.FTZ R4, R2, R4, -0.36067417263984680176 ;  /* 0xbeb8aa4902047423 */ /* 0x000fe40000010004 */
[----:B------:R-:W-:Y:S02]  /*59ec0*/  FFMA.FTZ R8, R6, R8, -0.36067417263984680176 ;  /* 0xbeb8aa4906087423 */ /* 0x000fe40000010008 */
[----:B------:R-:W-:Y:S02]  /*59ed0*/  FFMA.FTZ R9, R7, R9, 0.28857114911079406738 ;  /* 0x3e93bf9907097423 */ /* 0x000fe40000010009 */
[----:B-1----:R-:W-:Y:S02]  /*59ee0*/  FFMA.FTZ R0, R10, 1.1920928955078125e-07, R0 ;  /* 0x340000000a007823 */ /* 0x002fe40000010000 */
[----:B------:R-:W-:Y:S02]  /*59ef0*/  FFMA.FTZ R4, R2, R4, 0.48089820146560668945 ;  /* 0x3ef6384a02047423 */ /* 0x000fe40000010004 */
[----:B------:R-:W-:-:S02]  /*59f00*/  FFMA.FTZ R8, R6, R8, 0.48089820146560668945 ;  /* 0x3ef6384a06087423 */ /* 0x000fc40000010008 */
[----:B------:R-:W-:Y:S02]  /*59f10*/  FFMA.FTZ R9, R7, R9, -0.36067417263984680176 ;  /* 0xbeb8aa4907097423 */ /* 0x000fe40000010009 */
[----:B------:R-:W-:Y:S01]  /*59f20*/  FADD R3, R3, -1 ;  /* 0xbf80000003037421 */ /* 0x000fe20000000000 */
[----:B------:R0:W-:Y:S01]  /*59f30*/  STL [R1+0x508], R0 ;  /* 0x0005080001007387 */ /* 0x0001e20000100800 */
[----:B------:R-:W-:Y:S02]  /*59f40*/  FFMA.FTZ R4, R2, R4, -0.72134751081466674805 ;  /* 0xbf38aa3b02047423 */ /* 0x000fe40000010004 */
[----:B------:R-:W-:Y:S02]  /*59f50*/  FFMA.FTZ R8, R6, R8, -0.72134751081466674805 ;  /* 0xbf38aa3b06087423 */ /* 0x000fe40000010008 */
[----:B------:R-:W-:Y:S02]  /*59f60*/  FFMA.FTZ R9, R7, R9, 0.48089820146560668945 ;  /* 0x3ef6384a07097423 */ /* 0x000fe40000010009 */
[----:B------:R-:W-:-:S02]  /*59f70*/  FMUL R4, R2, R4 ;  /* 0x0000000402047220 */ /* 0x000fc40000400000 */
[----:B0-----:R-:W-:Y:S02]  /*59f80*/  FFMA.FTZ R0, R3, R12, -0.16845393180847167969 ;  /* 0xbe2c7f3003007423 */ /* 0x001fe4000001000c */
[----:B------:R-:W-:Y:S02]  /*59f90*/  FMUL R8, R6, R8 ;  /* 0x0000000806087220 */ /* 0x000fe40000400000 */
[----:B------:R-:W-:Y:S02]  /*59fa0*/  FFMA.FTZ R9, R7, R9, -0.72134751081466674805 ;  /* 0xbf38aa3b07097423 */ /* 0x000fe40000010009 */
[----:B------:R-:W-:Y:S02]  /*59fb0*/  FFMA.FTZ R0, R3, R0, 0.1716887056827545166 ;  /* 0x3e2fcf2a03007423 */ /* 0x000fe40000010000 */
[----:B------:R-:W-:Y:S02]  /*59fc0*/  FMUL R4, R2, R4 ;  /* 0x0000000402047220 */ /* 0x000fe40000400000 */
[----:B------:R-:W-:-:S02]  /*59fd0*/  FMUL R8, R6, R8 ;  /* 0x0000000806087220 */ /* 0x000fc40000400000 */
[----:B------:R-:W-:Y:S02]  /*59fe0*/  FMUL R9, R7, R9 ;  /* 0x0000000907097220 */ /* 0x000fe40000400000 */
[----:B------:R-:W-:Y:S02]  /*59ff0*/  FFMA.FTZ R0, R3, R0, -0.17900948226451873779 ;  /* 0xbe374e4303007423 */ /* 0x000fe40000010000 */
[----:B------:R-:W-:Y:S02]  /*5a000*/  FFMA.FTZ R5, R2, 1.4426950216293334961, R4 ;  /* 0x3fb8aa3b02057823 */ /* 0x000fe40000010004 */
[----:B------:R-:W-:Y:S02]  /*5a010*/  FFMA.FTZ R2, R6, 1.4426950216293334961, R8 ;  /* 0x3fb8aa3b06027823 */ /* 0x000fe40000010008 */
[----:B------:R-:W-:Y:S02]  /*5a020*/  FMUL R9, R7, R9 ;  /* 0x0000000907097220 */ /* 0x000fe40000400000 */
[----:B------:R-:W-:-:S02]  /*5a030*/  FFMA.FTZ R6, R3, R0, 0.20512372255325317383 ;  /* 0x3e520bf403067423 */ /* 0x000fc40000010000 */
[----:B------:R-:W-:Y:S02]  /*5a040*/  FFMA.FTZ R4, R7, 1.4426950216293334961, R9 ;  /* 0x3fb8aa3b07047823 */ /* 0x000fe40000010009 */
[C---:B------:R-:W-:Y:S01]  /*5a050*/  FFMA.FTZ R6, R3.reuse, R6, -0.24046532809734344482 ;  /* 0xbe763c8b03067423 */ /* 0x040fe20000010006 */
[----:B------:R-:W-:Y:S01]  /*5a060*/  STL [R1+0x4d4], R5 ;  /* 0x0004d40501007387 */ /* 0x000fe20000100800 */
[----:B---3--:R-:W-:Y:S02]  /*5a070*/  IADD3 R0, R20, -R25, RZ ;  /* 0x8000001914007210 */ /* 0x008fe40007ffe0ff */
[C---:B------:R-:W-:Y:S01]  /*5a080*/  FFMA.FTZ R6, R3.reuse, R6, 0.28857114911079406738 ;  /* 0x3e93bf9903067423 */ /* 0x040fe20000010006 */
[----:B------:R4:W-:Y:S03]  /*5a090*/  STL [R1+0x4d0], R4 ;  /* 0x0004d00401007387 */ /* 0x0009e60000100800 */
[----:B------:R-:W-:-:S02]  /*5a0a0*/  FFMA.FTZ R6, R3, R6, -0.36067417263984680176 ;  /* 0xbeb8aa4903067423 */ /* 0x000fc40000010006 */
[----:B------:R-:W-:Y:S01]  /*5a0b0*/  FADD R0, R0, -1 ;  /* 0xbf80000000007421 */ /* 0x000fe20000000000 */
[----:B----4-:R-:W-:Y:S01]  /*5a0c0*/  IADD3 R4, R11, -R24, RZ ;  /* 0x800000180b047210 */ /* 0x010fe20007ffe0ff */
[----:B------:R-:W-:-:S04]  /*5a0d0*/  FFMA.FTZ R6, R3, R6, 0.48089820146560668945 ;  /* 0x3ef6384a03067423 */ /* 0x000fc80000010006 */
[----:B------:R-:W-:Y:S02]  /*5a0e0*/  FADD R4, R4, -1 ;  /* 0xbf80000004047421 */ /* 0x000fe40000000000 */
[-C--:B------:R-:W-:Y:S02]  /*5a0f0*/  FFMA.FTZ R8, R0, R12.reuse, -0.16845393180847167969 ;  /* 0xbe2c7f3000087423 */ /* 0x080fe4000001000c */
[----:B------:R-:W-:Y:S02]  /*5a100*/  FFMA.FTZ R5, R4, R12, -0.16845393180847167969 ;  /* 0xbe2c7f3004057423 */ /* 0x000fe4000001000c */
[----:B------:R-:W-:Y:S02]  /*5a110*/  FFMA.FTZ R6, R3, R6, -0.72134751081466674805 ;  /* 0xbf38aa3b03067423 */ /* 0x000fe40000010006 */
[----:B------:R-:W-:Y:S02]  /*5a120*/  FFMA.FTZ R8, R0, R8, 0.1716887056827545166 ;  /* 0x3e2fcf2a00087423 */ /* 0x000fe40000010008 */
[----:B------:R-:W-:-:S02]  /*5a130*/  FFMA.FTZ R5, R4, R5, 0.1716887056827545166 ;  /* 0x3e2fcf2a04057423 */ /* 0x000fc40000010005 */
[C---:B------:R-:W-:Y:S02]  /*5a140*/  FMUL R6, R3.reuse, R6 ;  /* 0x0000000603067220 */ /* 0x040fe40000400000 */
[----:B------:R-:W-:Y:S02]  /*5a150*/  FFMA.FTZ R8, R0, R8, -0.17900948226451873779 ;  /* 0xbe374e4300087423 */ /* 0x000fe40000010008 */
[----:B------:R-:W-:Y:S02]  /*5a160*/  FFMA.FTZ R5, R4, R5, -0.17900948226451873779 ;  /* 0xbe374e4304057423 */ /* 0x000fe40000010005 */
[----:B------:R-:W-:Y:S02]  /*5a170*/  FMUL R6, R3, R6 ;  /* 0x0000000603067220 */ /* 0x000fe40000400000 */
[----:B------:R-:W-:Y:S02]  /*5a180*/  FFMA.FTZ R8, R0, R8, 0.20512372255325317383 ;  /* 0x3e520bf400087423 */ /* 0x000fe40000010008 */
[----:B------:R-:W-:-:S02]  /*5a190*/  FFMA.FTZ R5, R4, R5, 0.20512372255325317383 ;  /* 0x3e520bf404057423 */ /* 0x000fc40000010005 */
[----:B------:R-:W-:Y:S01]  /*5a1a0*/  FFMA.FTZ R3, R3, 1.4426950216293334961, R6 ;  /* 0x3fb8aa3b03037823 */ /* 0x000fe20000010006 */
[----:B------:R0:W-:Y:S01]  /*5a1b0*/  STL [R1+0x4cc], R2 ;  /* 0x0004cc0201007387 */ /* 0x0001e20000100800 */
[----:B------:R-:W-:Y:S02]  /*5a1c0*/  FFMA.FTZ R8, R0, R8, -0.24046532809734344482 ;  /* 0xbe763c8b00087423 */ /* 0x000fe40000010008 */
[----:B------:R-:W-:Y:S01]  /*5a1d0*/  FFMA.FTZ R5, R4, R5, -0.24046532809734344482 ;  /* 0xbe763c8b04057423 */ /* 0x000fe20000010005 */
[----:B------:R-:W3:Y:S01]  /*5a1e0*/  LDL R20, [R1+0xd4] ;  /* 0x0000d40001147983 */ /* 0x000ee20000100800 */
[----:B------:R-:W-:-:S03]  /*5a1f0*/  FFMA.FTZ R8, R0, R8, 0.28857114911079406738 ;  /* 0x3e93bf9900087423 */ /* 0x000fc60000010008 */
[----:B------:R-:W4:Y:S01]  /*5a200*/  LDL R11, [R1+0xd0] ;  /* 0x0000d000010b7983 */ /* 0x000f220000100800 */
[----:B0-----:R-:W-:-:S03]  /*5a210*/  IADD3 R2, R14, -R23, RZ ;  /* 0x800000170e027210 */ /* 0x001fc60007ffe0ff */
[----:B------:R0:W-:Y:S01]  /*5a220*/  STL [R1+0x4c8], R3 ;  /* 0x0004c80301007387 */ /* 0x0001e20000100800 */
[----:B------:R-:W-:-:S03]  /*5a230*/  FFMA.FTZ R5, R4, R5, 0.28857114911079406738 ;  /* 0x3e93bf9904057423 */ /* 0x000fc60000010005 */
[----:B------:R-:W4:Y:S01]  /*5a240*/  LDL R14, [R1+0xcc] ;  /* 0x0000cc00010e7983 */ /* 0x000f220000100800 */
[----:B------:R-:W-:Y:S02]  /*5a250*/  FFMA.FTZ R8, R0, R8, -0.36067417263984680176 ;  /* 0xbeb8aa4900087423 */ /* 0x000fe40000010008 */
[----:B------:R-:W-:Y:S02]  /*5a260*/  FADD R2, R2, -1 ;  /* 0xbf80000002027421 */ /* 0x000fe40000000000 */
[----:B------:R-:W-:Y:S02]  /*5a270*/  FFMA.FTZ R5, R4, R5, -0.36067417263984680176 ;  /* 0xbeb8aa4904057423 */ /* 0x000fe40000010005 */
[----:B------:R-:W-:Y:S02]  /*5a280*/  FFMA.FTZ R8, R0, R8, 0.48089820146560668945 ;  /* 0x3ef6384a00087423 */ /* 0x000fe40000010008 */
[----:B------:R-:W-:Y:S02]  /*5a290*/  FFMA.FTZ R7, R2, R12, -0.16845393180847167969 ;  /* 0xbe2c7f3002077423 */ /* 0x000fe4000001000c */
[----:B------:R-:W-:-:S02]  /*5a2a0*/  FFMA.FTZ R5, R4, R5, 0.48089820146560668945 ;  /* 0x3ef6384a04057423 */ /* 0x000fc40000010005 */
[----:B------:R-:W-:Y:S02]  /*5a2b0*/  FFMA.FTZ R8, R0, R8, -0.72134751081466674805 ;  /* 0xbf38aa3b00087423 */ /* 0x000fe40000010008 */
[----:B------:R-:W-:Y:S02]  /*5a2c0*/  FFMA.FTZ R7, R2, R7, 0.1716887056827545166 ;  /* 0x3e2fcf2a02077423 */ /* 0x000fe40000010007 */
[----:B------:R-:W-:Y:S02]  /*5a2d0*/  FFMA.FTZ R5, R4, R5, -0.72134751081466674805 ;  /* 0xbf38aa3b04057423 */ /* 0x000fe40000010005 */
[----:B------:R-:W-:Y:S02]  /*5a2e0*/  FMUL R8, R0, R8 ;  /* 0x0000000800087220 */ /* 0x000fe40000400000 */
[----:B------:R-:W-:Y:S02]  /*5a2f0*/  FFMA.FTZ R7, R2, R7, -0.17900948226451873779 ;  /* 0xbe374e4302077423 */ /* 0x000fe40000010007 */
[----:B------:R-:W-:-:S02]  /*5a300*/  FMUL R5, R4, R5 ;  /* 0x0000000504057220 */ /* 0x000fc40000400000 */
[----:B------:R-:W-:Y:S02]  /*5a310*/  FMUL R8, R0, R8 ;  /* 0x0000000800087220 */ /* 0x000fe40000400000 */
[----:B------:R-:W-:Y:S02]  /*5a320*/  FFMA.FTZ R7, R2, R7, 0.20512372255325317383 ;  /* 0x3e520bf402077423 */ /* 0x000fe40000010007 */
[----:B------:R-:W-:Y:S02]  /*5a330*/  FMUL R5, R4, R5 ;  /* 0x0000000504057220 */ /* 0x000fe40000400000 */
[----:B------:R-:W-:Y:S02]  /*5a340*/  FFMA.FTZ R8, R0, 1.4426950216293334961, R8 ;  /* 0x3fb8aa3b00087823 */ /* 0x000fe40000010008 */
[----:B------:R-:W-:Y:S02]  /*5a350*/  FFMA.FTZ R7, R2, R7, -0.24046532809734344482 ;  /* 0xbe763c8b02077423 */ /* 0x000fe40000010007 */
[----:B------:R-:W-:-:S02]  /*5a360*/  FFMA.FTZ R0, R4, 1.4426950216293334961, R5 ;  /* 0x3fb8aa3b04007823 */ /* 0x000fc40000010005 */
[----:B------:R-:W-:-:S04]  /*5a370*/  FFMA.FTZ R7, R2, R7, 0.28857114911079406738 ;  /* 0x3e93bf9902077423 */ /* 0x000fc80000010007 */
[----:B------:R-:W-:-:S04]  /*5a380*/  FFMA.FTZ R7, R2, R7, -0.36067417263984680176 ;  /* 0xbeb8aa4902077423 */ /* 0x000fc80000010007 */
[----:B------:R-:W-:-:S04]  /*5a390*/  FFMA.FTZ R7, R2, R7, 0.48089820146560668945 ;  /* 0x3ef6384a02077423 */ /* 0x000fc80000010007 */
[----:B------:R-:W-:-:S04]  /*5a3a0*/  FFMA.FTZ R7, R2, R7, -0.72134751081466674805 ;  /* 0xbf38aa3b02077423 */ /* 0x000fc80000010007 */
[----:B------:R-:W-:-:S04]  /*5a3b0*/  FMUL R7, R2, R7 ;  /* 0x0000000702077220 */ /* 0x000fc80000400000 */
[----:B------:R-:W-:-:S04]  /*5a3c0*/  FMUL R7, R2, R7 ;  /* 0x0000000702077220 */ /* 0x000fc80000400000 */
[----:B------:R-:W-:Y:S01]  /*5a3d0*/  FFMA.FTZ R2, R2, 1.4426950216293334961, R7 ;  /* 0x3fb8aa3b02027823 */ /* 0x000fe20000010007 */
[----:B--2---:R-:W-:Y:S02]  /*5a3e0*/  IADD3 R9, R15, -R22, RZ ;  /* 0x800000160f097210 */ /* 0x004fe40007ffe0ff */
[----:B------:R-:W2:Y:S03]  /*5a3f0*/  LDL R15, [R1+0xc8] ;  /* 0x0000c800010f7983 */ /* 0x000ea60000100800 */
[----:B------:R-:W-:-:S04]  /*5a400*/  FADD R6, R9, -1 ;  /* 0xbf80000009067421 */ /* 0x000fc80000000000 */
[----:B0-----:R-:W-:-:S04]  /*5a410*/  FFMA.FTZ R3, R6, R12, -0.16845393180847167969 ;  /* 0xbe2c7f3006037423 */ /* 0x001fc8000001000c */
[----:B------:R-:W-:-:S04]  /*5a420*/  FFMA.FTZ R3, R6, R3, 0.1716887056827545166 ;  /* 0x3e2fcf2a06037423 */ /* 0x000fc80000010003 */
[----:B------:R-:W-:-:S04]  /*5a430*/  FFMA.FTZ R3, R6, R3, -0.17900948226451873779 ;  /* 0xbe374e4306037423 */ /* 0x000fc80000010003 */
[----:B------:R-:W-:-:S04]  /*5a440*/  FFMA.FTZ R3, R6, R3, 0.20512372255325317383 ;  /* 0x3e520bf406037423 */ /* 0x000fc80000010003 */
[----:B------:R-:W-:-:S04]  /*5a450*/  FFMA.FTZ R5, R6, R3, -0.24046532809734344482 ;  /* 0xbe763c8b06057423 */ /* 0x000fc80000010003 */
[----:B------:R-:W-:-:S04]  /*5a460*/  FFMA.FTZ R5, R6, R5, 0.28857114911079406738 ;  /* 0x3e93bf9906057423 */ /* 0x000fc80000010005 */
[----:B------:R-:W-:-:S04]  /*5a470*/  FFMA.FTZ R5, R6, R5, -0.36067417263984680176 ;  /* 0xbeb8aa4906057423 */ /* 0x000fc80000010005 */
[----:B------:R-:W-:-:S04]  /*5a480*/  FFMA.FTZ R5, R6, R5, 0.48089820146560668945 ;  /* 0x3ef6384a06057423 */ /* 0x000fc80000010005 */
[----:B------:R-:W-:-:S04]  /*5a490*/  FFMA.FTZ R5, R6, R5, -0.72134751081466674805 ;  /* 0xbf38aa3b06057423 */ /* 0x000fc80000010005 */
[----:B------:R-:W-:-:S04]  /*5a4a0*/  FMUL R5, R6, R5 ;  /* 0x0000000506057220 */ /* 0x000fc80000400000 */
[C---:B------:R-:W-:Y:S01]  /*5a4b0*/  FMUL R5, R6.reuse, R5 ;  /* 0x0000000506057220 */ /* 0x040fe20000400000 */
[----:B------:R-:W-:Y:S03]  /*5a4c0*/  STL [R1+0x4c4], R8 ;  /* 0x0004c40801007387 */ /* 0x000fe60000100800 */
[----:B------:R-:W-:Y:S01]  /*5a4d0*/  FFMA.FTZ R5, R6, 1.4426950216293334961, R5 ;  /* 0x3fb8aa3b06057823 */ /* 0x000fe20000010005 */
[----:B------:R3:W-:Y:S04]  /*5a4e0*/  STL [R1+0x4c0], R0 ;  /* 0x0004c00001007387 */ /* 0x0007e80000100800 */
[----:B------:R0:W-:Y:S04]  /*5a4f0*/  STL [R1+0x4bc], R2 ;  /* 0x0004bc0201007387 */ /* 0x0001e80000100800 */
[----:B------:R-:W-:Y:S04]  /*5a500*/  STL [R1+0x4b8], R5 ;  /* 0x0004b80501007387 */ /* 0x000fe80000100800 */
[----:B------:R-:W2:Y:S04]  /*5a510*/  LDL.LU R24, [R1+0x104] ;  /* 0x0001040001187983 */ /* 0x000ea80000300800 */
[----:B------:R-:W2:Y:S04]  /*5a520*/  LDL R25, [R1+0xc4] ;  /* 0x0000c40001197983 */ /* 0x000ea80000100800 */
[----:B------:R-:W2:Y:S04]  /*5a530*/  LDL.LU R21, [R1+0x100] ;  /* 0x0001000001157983 */ /* 0x000ea80000300800 */
[----:B------:R-:W2:Y:S04]  /*5a540*/  LDL R18, [R1+0xb4] ;  /* 0x0000b40001127983 */ /* 0x000ea80000100800 */
[----:B------:R-:W2:Y:S01]  /*5a550*/  LDL.LU R19, [R1+0xfc] ;  /* 0x0000fc0001137983 */ /* 0x000ea20000300800 */
[----:B---3--:R-:W-:-:S03]  /*5a560*/  IMAD.IADD R0, R20, 0x1, -R29 ;  /* 0x0000000114007824 */ /* 0x008fc600078e0a1d */
[----:B------:R-:W3:Y:S01]  /*5a570*/  LDL R20, [R1+0xb8] ;  /* 0x0000b80001147983 */ /* 0x000ee20000100800 */
[----:B----4-:R-:W-:Y:S01]  /*5a580*/  IADD3 R3, R11, -R28, RZ ;  /* 0x8000001c0b037210 */ /* 0x010fe20007ffe0ff */
[----:B------:R-:W-:Y:S01]  /*5a590*/  FADD R0, R0, -1 ;  /* 0xbf80000000007421 */ /* 0x000fe20000000000 */
[----:B0-----:R-:W-:-:S03]  /*5a5a0*/  IADD3 R2, R14, -R27, RZ ;  /* 0x8000001b0e027210 */ /* 0x001fc60007ffe0ff */
[----:B------:R-:W-:Y:S01]  /*5a5b0*/  FADD R3, R3, -1 ;  /* 0xbf80000003037421 */ /* 0x000fe20000000000 */
[----:B------:R-:W4:Y:S01]  /*5a5c0*/  LDL.LU R14, [R1+0xf8] ;  /* 0x0000f800010e7983 */ /* 0x000f220000300800 */
[-C--:B------:R-:W-:Y:S02]  /*5a5d0*/  FFMA.FTZ R4, R0, R12.reuse, -0.16845393180847167969 ;  /* 0xbe2c7f3000047423 */ /* 0x080fe4000001000c */
[----:B------:R-:W-:Y:S02]  /*5a5e0*/  FADD R2, R2, -1 ;  /* 0xbf80000002027421 */ /* 0x000fe40000000000 */
[-C--:B------:R-:W-:Y:S02]  /*5a5f0*/  FFMA.FTZ R8, R3, R12.reuse, -0.16845393180847167969 ;  /* 0xbe2c7f3003087423 */ /* 0x080fe4000001000c */
[----:B------:R-:W-:Y:S02]  /*5a600*/  FFMA.FTZ R7, R2, R12, -0.16845393180847167969 ;  /* 0xbe2c7f3002077423 */ /* 0x000fe4000001000c */
[----:B------:R-:W-:-:S02]  /*5a610*/  FFMA.FTZ R4, R0, R4, 0.1716887056827545166 ;  /* 0x3e2fcf2a00047423 */ /* 0x000fc40000010004 */
[C---:B------:R-:W-:Y:S02]  /*5a620*/  FFMA.FTZ R8, R3.reuse, R8, 0.1716887056827545166 ;  /* 0x3e2fcf2a03087423 */ /* 0x040fe40000010008 */
[----:B------:R-:W-:Y:S02]  /*5a630*/  FFMA.FTZ R7, R2, R7, 0.1716887056827545166 ;  /* 0x3e2fcf2a02077423 */ /* 0x000fe40000010007 */
[----:B------:R-:W-:Y:S02]  /*5a640*/  FFMA.FTZ R4, R0, R4, -0.17900948226451873779 ;  /* 0xbe374e4300047423 */ /* 0x000fe40000010004 */
[----:B------:R-:W-:Y:S02]  /*5a650*/  FFMA.FTZ R8, R3, R8, -0.17900948226451873779 ;  /* 0xbe374e4303087423 */ /* 0x000fe40000010008 */
[----:B------:R-:W-:Y:S02]  /*5a660*/  FFMA.FTZ R7, R2, R7, -0.17900948226451873779 ;  /* 0xbe374e4302077423 */ /* 0x000fe40000010007 */
[----:B------:R-:W-:-:S02]  /*5a670*/  FFMA.FTZ R4, R0, R4, 0.20512372255325317383 ;  /* 0x3e520bf400047423 */ /* 0x000fc40000010004 */
[C---:B------:R-:W-:Y:S02]  /*5a680*/  FFMA.FTZ R8, R3.reuse, R8, 0.20512372255325317383 ;  /* 0x3e520bf403087423 */ /* 0x040fe40000010008 */
[----:B------:R-:W-:Y:S02]  /*5a690*/  FFMA.FTZ R7, R2, R7, 0.20512372255325317383 ;  /* 0x3e520bf402077423 */ /* 0x000fe40000010007 */
[----:B------:R-:W-:Y:S02]  /*5a6a0*/  FFMA.FTZ R4, R0, R4, -0.24046532809734344482 ;  /* 0xbe763c8b00047423 */ /* 0x000fe40000010004 */
[----:B------:R-:W-:Y:S02]  /*5a6b0*/  FFMA.FTZ R8, R3, R8, -0.24046532809734344482 ;  /* 0xbe763c8b03087423 */ /* 0x000fe40000010008 */
[----:B------:R-:W-:Y:S02]  /*5a6c0*/  FFMA.FTZ R7, R2, R7, -0.24046532809734344482 ;  /* 0xbe763c8b02077423 */ /* 0x000fe40000010007 */
[----:B------:R-:W-:-:S02]  /*5a6d0*/  FFMA.FTZ R4, R0, R4, 0.28857114911079406738 ;  /* 0x3e93bf9900047423 */ /* 0x000fc40000010004 */
[C---:B------:R-:W-:Y:S02]  /*5a6e0*/  FFMA.FTZ R8, R3.reuse, R8, 0.28857114911079406738 ;  /* 0x3e93bf9903087423 */ /* 0x040fe40000010008 */
[----:B------:R-:W-:Y:S02]  /*5a6f0*/  FFMA.FTZ R7, R2, R7, 0.28857114911079406738 ;  /* 0x3e93bf9902077423 */ /* 0x000fe40000010007 */
[----:B------:R-:W-:Y:S02]  /*5a700*/  FFMA.FTZ R4, R0, R4, -0.36067417263984680176 ;  /* 0xbeb8aa4900047423 */ /* 0x000fe40000010004 */
[----:B------:R-:W-:Y:S02]  /*5a710*/  FFMA.FTZ R8, R3, R8, -0.36067417263984680176 ;  /* 0xbeb8aa4903087423 */ /* 0x000fe40000010008 */
[----:B------:R-:W-:Y:S02]  /*5a720*/  FFMA.FTZ R7, R2, R7, -0.36067417263984680176 ;  /* 0xbeb8aa4902077423 */ /* 0x000fe40000010007 */
[----:B------:R-:W-:-:S02]  /*5a730*/  FFMA.FTZ R4, R0, R4, 0.48089820146560668945 ;  /* 0x3ef6384a00047423 */ /* 0x000fc40000010004 */
[C---:B------:R-:W-:Y:S02]  /*5a740*/  FFMA.FTZ R8, R3.reuse, R8, 0.48089820146560668945 ;  /* 0x3ef6384a03087423 */ /* 0x040fe40000010008 */
[----:B------:R-:W-:Y:S02]  /*5a750*/  FFMA.FTZ R7, R2, R7, 0.48089820146560668945 ;  /* 0x3ef6384a02077423 */ /* 0x000fe40000010007 */
[----:B------:R-:W-:Y:S02]  /*5a760*/  FFMA.FTZ R4, R0, R4, -0.72134751081466674805 ;  /* 0xbf38aa3b00047423 */ /* 0x000fe40000010004 */
[----:B------:R-:W-:Y:S02]  /*5a770*/  FFMA.FTZ R8, R3, R8, -0.72134751081466674805 ;  /* 0xbf38aa3b03087423 */ /* 0x000fe40000010008 */
[----:B------:R-:W-:Y:S02]  /*5a780*/  FFMA.FTZ R7, R2, R7, -0.72134751081466674805 ;  /* 0xbf38aa3b02077423 */ /* 0x000fe40000010007 */
[----:B------:R-:W-:-:S02]  /*5a790*/  FMUL R4, R0, R4 ;  /* 0x0000000400047220 */ /* 0x000fc40000400000 */
[C---:B------:R-:W-:Y:S02]  /*5a7a0*/  FMUL R8, R3.reuse, R8 ;  /* 0x0000000803087220 */ /* 0x040fe40000400000 */
[----:B------:R-:W-:Y:S02]  /*5a7b0*/  FMUL R7, R2, R7 ;  /* 0x0000000702077220 */ /* 0x000fe40000400000 */
[----:B------:R-:W-:Y:S02]  /*5a7c0*/  FMUL R4, R0, R4 ;  /* 0x0000000400047220 */ /* 0x000fe40000400000 */
[----:B------:R-:W-:Y:S02]  /*5a7d0*/  FMUL R8, R3, R8 ;  /* 0x0000000803087220 */ /* 0x000fe40000400000 */
[----:B------:R-:W-:Y:S02]  /*5a7e0*/  FMUL R7, R2, R7 ;  /* 0x0000000702077220 */ /* 0x000fe40000400000 */
[----:B------:R-:W-:-:S02]  /*5a7f0*/  FFMA.FTZ R0, R0, 1.4426950216293334961, R4 ;  /* 0x3fb8aa3b00007823 */ /* 0x000fc40000010004 */
[----:B------:R-:W-:Y:S02]  /*5a800*/  FFMA.FTZ R10, R3, 1.4426950216293334961, R8 ;  /* 0x3fb8aa3b030a7823 */ /* 0x000fe40000010008 */
[----:B------:R-:W-:Y:S01]  /*5a810*/  FFMA.FTZ R11, R2, 1.4426950216293334961, R7 ;  /* 0x3fb8aa3b020b7823 */ /* 0x000fe20000010007 */
[----:B--2---:R-:W-:Y:S02]  /*5a820*/  IADD3 R9, R15, -R26, RZ ;  /* 0x8000001a0f097210 */ /* 0x004fe40007ffe0ff */
[----:B------:R-:W4:Y:S04]  /*5a830*/  LDL R15, [R1+0xb0] ;  /* 0x0000b000010f7983 */ /* 0x000f280000100800 */
[----:B------:R0:W-:Y:S04]  /*5a840*/  STL [R1+0x4b4], R0 ;  /* 0x0004b40001007387 */ /* 0x0001e80000100800 */
[----:B------:R-:W-:Y:S04]  /*5a850*/  STL [R1+0x1af8], R10 ;  /* 0x001af80a01007387 */ /* 0x000fe80000100800 */
[----:B------:R-:W-:Y:S04]  /*5a860*/  STL [R1+0x1af4], R11 ;  /* 0x001af40b01007387 */ /* 0x000fe80000100800 */
[----:B------:R-:W2:Y:S04]  /*5a870*/  LDL.LU R29, [R1+0x114] ;  /* 0x00011400011d7983 */ /* 0x000ea80000300800 */
[----:B------:R-:W2:Y:S04]  /*5a880*/  LDL R22, [R1+0xac] ;  /* 0x0000ac0001167983 */ /* 0x000ea80000100800 */
[----:B------:R-:W2:Y:S01]  /*5a890*/  LDL.LU R23, [R1+0x110] ;  /* 0x0001100001177983 */ /* 0x000ea20000300800 */
[----:B0-----:R-:W-:-:S03]  /*5a8a0*/  IADD3 R0, R25, -R24, RZ ;  /* 0x8000001819007210 */ /* 0x001fc60007ffe0ff */
[----:B------:R-:W2:Y:S04]  /*5a8b0*/  LDL R24, [R1+0xa8] ;  /* 0x0000a80001187983 */ /* 0x000ea80000100800 */
[----:B------:R-:W2:Y:S01]  /*5a8c0*/  LDL.LU R25, [R1+0x10c] ;  /* 0x00010c0001197983 */ /* 0x000ea20000300800 */
[----:B------:R-:W-:-:S03]  /*5a8d0*/  IMAD.IADD R4, R18, 0x1, -R21 ;  /* 0x0000000112047824 */ /* 0x000fc600078e0a15 */
[----:B------:R-:W2:Y:S01]  /*5a8e0*/  LDL R21, [R1+0xa4] ;  /* 0x0000a40001157983 */ /* 0x000ea20000100800 */
[----:B------:R-:W-:Y:S02]  /*5a8f0*/  FADD R5, R9, -1 ;  /* 0xbf80000009057421 */ /* 0x000fe40000000000 */
[----:B------:R-:W-:Y:S01]  /*5a900*/  FADD R0, R0, -1 ;  /* 0xbf80000000007421 */ /* 0x000fe20000000000 */
[----:B------:R-:W2:Y:S01]  /*5a910*/  LDL.LU R18, [R1+0x108] ;  /* 0x0001080001127983 */ /* 0x000ea20000300800 */
[----:B------:R-:W-:-:S04]  /*5a920*/  FFMA.FTZ R6, R5, R12, -0.16845393180847167969 ;  /* 0xbe2c7f3005067423 */ /* 0x000fc8000001000c */
[----:B------:R-:W-:-:S04]  /*5a930*/  FFMA.FTZ R6, R5, R6, 0.1716887056827545166 ;  /* 0x3e2fcf2a05067423 */ /* 0x000fc80000010006 */
[----:B------:R-:W-:-:S04]  /*5a940*/  FFMA.FTZ R6, R5, R6, -0.17900948226451873779 ;  /* 0xbe374e4305067423 */ /* 0x000fc80000010006 */
[----:B------:R-:W-:-:S04]  /*5a950*/  FFMA.FTZ R6, R5, R6, 0.20512372255325317383 ;  /* 0x3e520bf405067423 */ /* 0x000fc80000010006 */
[----:B------:R-:W-:-:S04]  /*5a960*/  FFMA.FTZ R6, R5, R6, -0.24046532809734344482 ;  /* 0xbe763c8b05067423 */ /* 0x000fc80000010006 */
[C---:B------:R-:W-:Y:S02]  /*5a970*/  FFMA.FTZ R6, R5.reuse, R6, 0.28857114911079406738 ;  /* 0x3e93bf9905067423 */ /* 0x040fe40000010006 */
[----:B------:R-:W-:Y:S02]  /*5a980*/  FADD R4, R4, -1 ;  /* 0xbf80000004047421 */ /* 0x000fe40000000000 */
[C---:B------:R-:W-:Y:S02]  /*5a990*/  FFMA.FTZ R6, R5.reuse, R6, -0.36067417263984680176 ;  /* 0xbeb8aa4905067423 */ /* 0x040fe40000010006 */
[----:B------:R-:W-:Y:S01]  /*5a9a0*/  FFMA.FTZ R7, R0, R12, -0.16845393180847167969 ;  /* 0xbe2c7f3000077423 */ /* 0x000fe2000001000c */
[----:B---3--:R-:W-:Y:S01]  /*5a9b0*/  IADD3 R3, R20, -R19, RZ ;  /* 0x8000001314037210 */ /* 0x008fe20007ffe0ff */
[----:B------:R-:W-:Y:S01]  /*5a9c0*/  FFMA.FTZ R6, R5, R6, 0.48089820146560668945 ;  /* 0x3ef6384a05067423 */ /* 0x000fe20000010006 */
[----:B------:R-:W3:Y:S03]  /*5a9d0*/  LDL R19, [R1+0xa0] ;  /* 0x0000a00001137983 */ /* 0x000ee60000100800 */
[----:B------:R-:W-:-:S02]  /*5a9e0*/  FADD R3, R3, -1 ;  /* 0xbf80000003037421 */ /* 0x000fc40000000000 */
[-C--:B------:R-:W-:Y:S02]  /*5a9f0*/  FFMA.FTZ R8, R4, R12.reuse, -0.16845393180847167969 ;  /* 0xbe2c7f3004087423 */ /* 0x080fe4000001000c */
[----:B------:R-:W-:Y:S02]  /*5aa00*/  FFMA.FTZ R9, R3, R12, -0.16845393180847167969 ;  /* 0xbe2c7f3003097423 */ /* 0x000fe4000001000c */
[----:B------:R-:W-:Y:S02]  /*5aa10*/  FFMA.FTZ R6, R5, R6, -0.72134751081466674805 ;  /* 0xbf38aa3b05067423 */ /* 0x000fe40000010006 */
[----:B------:R-:W-:Y:S02]  /*5aa20*/  FFMA.FTZ R7, R0, R7, 0.1716887056827545166 ;  /* 0x3e2fcf2a00077423 */ /* 0x000fe40000010007 */
[----:B------:R-:W-:Y:S02]  /*5aa30*/  FFMA.FTZ R8, R4, R8, 0.1716887056827545166 ;  /* 0x3e2fcf2a04087423 */ /* 0x000fe40000010008 */
[----:B------:R-:W-:-:S02]  /*5aa40*/  FFMA.FTZ R9, R3, R9, 0.1716887056827545166 ;  /* 0x3e2fcf2a03097423 */ /* 0x000fc40000010009 */
[----:B------:R-:W-:Y:S02]  /*5aa50*/  FMUL R6, R5, R6 ;  /* 0x0000000605067220 */ /* 0x000fe40000400000 */
[----:B------:R-:W-:Y:S02]  /*5aa60*/  FFMA.FTZ R7, R0, R7, -0.17900948226451873779 ;  /* 0xbe374e4300077423 */ /* 0x000fe40000010007 */
[----:B------:R-:W-:Y:S02]  /*5aa70*/  FFMA.FTZ R8, R4, R8, -0.17900948226451873779 ;  /* 0xbe374e4304087423 */ /* 0x000fe40000010008 */
[----:B------:R-:W-:Y:S02]  /*5aa80*/  FFMA.FTZ R9, R3, R9, -0.17900948226451873779 ;  /* 0xbe374e4303097423 */ /* 0x000fe40000010009 */
[----:B------:R-:W-:Y:S02]  /*5aa90*/  FMUL R6, R5, R6 ;  /* 0x0000000605067220 */ /* 0x000fe40000400000 */
[----:B------:R-:W-:-:S02]  /*5aaa0*/  FFMA.FTZ R7, R0, R7, 0.20512372255325317383 ;  /* 0x3e520bf400077423 */ /* 0x000fc40000010007 */
[----:B------:R-:W-:Y:S02]  /*5aab0*/  FFMA.FTZ R8, R4, R8, 0.20512372255325317383 ;  /* 0x3e520bf404087423 */ /* 0x000fe40000010008 */
[----:B------:R-:W-:Y:S02]  /*5aac0*/  FFMA.FTZ R9, R3, R9, 0.20512372255325317383 ;  /* 0x3e520bf403097423 */ /* 0x000fe40000010009 */
[----:B------:R-:W-:Y:S02]  /*5aad0*/  FFMA.FTZ R12, R5, 1.4426950216293334961, R6 ;  /* 0x3fb8aa3b050c7823 */ /* 0x000fe40000010006 */
[----:B------:R-:W-:Y:S02]  /*5aae0*/  FFMA.FTZ R7, R0, R7, -0.24046532809734344482 ;  /* 0xbe763c8b00077423 */ /* 0x000fe40000010007 */
[----:B------:R-:W-:Y:S02]  /*5aaf0*/  FFMA.FTZ R8, R4, R8, -0.24046532809734344482 ;  /* 0xbe763c8b04087423 */ /* 0x000fe40000010008 */
[----:B------:R-:W-:Y:S01]  /*5ab00*/  FFMA.FTZ R9, R3, R9, -0.24046532809734344482 ;  /* 0xbe763c8b03097423 */ /* 0x000fe20000010009 */
[----:B------:R0:W-:Y:S01]  /*5ab10*/  STL [R1+0x1af0], R12 ;  /* 0x001af00c01007387 */ /* 0x0001e20000100800 */
[----:B------:R-:W-:-:S02]  /*5ab20*/  FFMA.FTZ R7, R0, R7, 0.28857114911079406738 ;  /* 0x3e93bf9900077423 */ /* 0x000fc40000010007 */
[----:B------:R-:W-:Y:S02]  /*5ab30*/  FFMA.FTZ R8, R4, R8, 0.28857114911079406738 ;  /* 0x3e93bf9904087423 */ /* 0x000fe40000010008 */
[C---:B------:R-:W-:Y:S02]  /*5ab40*/  FFMA.FTZ R9, R3.reuse, R9, 0.28857114911079406738 ;  /* 0x3e93bf9903097423 */ /* 0x040fe40000010009 */
[----:B------:R-:W-:Y:S01]  /*5ab50*/  FFMA.FTZ R7, R0, R7, -0.36067417263984680176 ;  /* 0xbeb8aa4900077423 */ /* 0x000fe20000010007 */
[----:B0-----:R-:W-:Y:S01]  /*5ab60*/  MOV R12, 0x3dc6b27f ;  /* 0x3dc6b27f000c7802 */ /* 0x001fe20000000f00 */
[----:B------:R-:W-:Y:S02]  /*5ab70*/  FFMA.FTZ R8, R4, R8, -0.36067417263984680176 ;  /* 0xbeb8aa4904087423 */ /* 0x000fe40000010008 */
[----:B------:R-:W-:Y:S02]  /*5ab80*/  FFMA.FTZ R9, R3, R9, -0.36067417263984680176 ;  /* 0xbeb8aa4903097423 */ /* 0x000fe40000010009 */
[----:B------:R-:W-:-:S02]  /*5ab90*/  FFMA.FTZ R7, R0, R7, 0.48089820146560668945 ;  /* 0x3ef6384a00077423 */ /* 0x000fc40000010007 */
[----:B------:R-:W-:Y:S02]  /*5aba0*/  FFMA.FTZ R8, R4, R8, 0.48089820146560668945 ;  /* 0x3ef6384a04087423 */ /* 0x000fe40000010008 */
[C---:B------:R-:W-:Y:S02]  /*5abb0*/  FFMA.FTZ R9, R3.reuse, R9, 0.48089820146560668945 ;  /* 0x3ef6384a03097423 */ /* 0x040fe40000010009 */
[----:B------:R-:W-:Y:S02]  /*5abc0*/  FFMA.FTZ R7, R0, R7, -0.72134751081466674805 ;  /* 0xbf38aa3b00077423 */ /* 0x000fe40000010007 */
[----:B------:R-:W-:Y:S02]  /*5abd0*/  FFMA.FTZ R8, R4, R8, -0.72134751081466674805 ;  /* 0xbf38aa3b04087423 */ /* 0x000fe40000010008 */
[----:B------:R-:W-:Y:S02]  /*5abe0*/  FFMA.FTZ R9, R3, R9, -0.72134751081466674805 ;  /* 0xbf38aa3b03097423 */ /* 0x000fe40000010009 */
[----:B------:R-:W-:-:S02]  /*5abf0*/  FMUL R7, R0, R7 ;  /* 0x0000000700077220 */ /* 0x000fc40000400000 */
[----:B------:R-:W-:Y:S02]  /*5ac00*/  FMUL R8, R4, R8 ;  /* 0x0000000804087220 */ /* 0x000fe40000400000 */
[C---:B------:R-:W-:Y:S02]  /*5ac10*/  FMUL R9, R3.reuse, R9 ;  /* 0x0000000903097220 */ /* 0x040fe40000400000 */
[----:B------:R-:W-:Y:S02]  /*5ac20*/  FMUL R7, R0, R7 ;  /* 0x0000000700077220 */ /* 0x000fe40000400000 */
[----:B------:R-:W-:Y:S01]  /*5ac30*/  FMUL R8, R4, R8 ;  /* 0x0000000804087220 */ /* 0x000fe20000400000 */
[----:B------:R-:W-:Y:S01]  /*5ac40*/  MOV R20, R13 ;  /* 0x0000000d00147202 */ /* 0x000fe20000000f00 */
[----:B------:R-:W-:Y:S02]  /*5ac50*/  FMUL R9, R3, R9 ;  /* 0x0000000903097220 */ /* 0x000fe40000400000 */
[----:B------:R-:W-:-:S05]  /*5ac60*/  FFMA.FTZ R13, R0, 1.4426950216293334961, R7 ;  /* 0x3fb8aa3b000d7823 */ /* 0x000fca0000010007 */
[----:B------:R-:W-:Y:S01]  /*5ac70*/  STL [R1+0x1aec], R13 ;  /* 0x001aec0d01007387 */ /* 0x000fe20000100800 */
[----:B----4-:R-:W-:-:S05]  /*5ac80*/  IADD3 R2, R15, -R14, RZ ;  /* 0x8000000e0f027210 */ /* 0x010fca0007ffe0ff */
[----:B------:R-:W-:-:S04]  /*5ac90*/  FADD R2, R2, -1 ;  /* 0xbf80000002027421 */ /* 0x000fc80000000000 */
[----:B------:R-:W-:-:S04]  /*5aca0*/  FFMA.FTZ R5, R2, R12, -0.16845393180847167969 ;  /* 0xbe2c7f3002057423 */ /* 0x000fc8000001000c */
[----:B------:R-:W-:-:S04]  /*5acb0*/  FFMA.FTZ R5, R2, R5, 0.1716887056827545166 ;  /* 0x3e2fcf2a02057423 */ /* 0x000fc80000010005 */
[----:B------:R-:W-:-:S04]  /*5acc0*/  FFMA.FTZ R5, R2, R5, -0.17900948226451873779 ;  /* 0xbe374e4302057423 */ /* 0x000fc80000010005 */
[----:B------:R-:W-:Y:S02]  /*5acd0*/  FFMA.FTZ R5, R2, R5, 0.20512372255325317383 ;  /* 0x3e520bf402057423 */ /* 0x000fe40000010005 */
[----:B------:R-:W-:Y:S02]  /*5ace0*/  FFMA.FTZ R14, R4, 1.4426950216293334961, R8 ;  /* 0x3fb8aa3b040e7823 */ /* 0x000fe40000010008 */
[C---:B------:R-:W-:Y:S02]  /*5acf0*/  FFMA.FTZ R5, R2.reuse, R5, -0.24046532809734344482 ;  /* 0xbe763c8b02057423 */ /* 0x040fe40000010005 */
[----:B------:R-:W-:Y:S02]  /*5ad00*/  FFMA.FTZ R15, R3, 1.4426950216293334961, R9 ;  /* 0x3fb8aa3b030f7823 */ /* 0x000fe40000010009 */
[C---:B------:R-:W-:Y:S01]  /*5ad10*/  FFMA.FTZ R5, R2.reuse, R5, 0.28857114911079406738 ;  /* 0x3e93bf9902057423 */ /* 0x040fe20000010005 */
[----:B------:R0:W-:Y:S03]  /*5ad20*/  STL [R1+0x1ae8], R14 ;  /* 0x001ae80e01007387 */ /* 0x0001e60000100800 */
[----:B------:R-:W-:Y:S01]  /*5ad30*/  FFMA.FTZ R5, R2, R5, -0.36067417263984680176 ;  /* 0xbeb8aa4902057423 */ /* 0x000fe20000010005 */
[----:B------:R1:W-:Y:S01]  /*5ad40*/  STL [R1+0x1afc], R15 ;  /* 0x001afc0f01007387 */ /* 0x0003e20000100800 */
[----:B--2---:R-:W-:-:S03]  /*5ad50*/  IMAD.IADD R0, R22, 0x1, -R29 ;  /* 0x0000000116007824 */ /* 0x004fc600078e0a1d */
[----:B------:R-:W2:Y:S01]  /*5ad60*/  LDL.LU R10, [R1+0x498] ;  /* 0x00049800010a7983 */ /* 0x000ea20000300800 */
[----:B------:R-:W-:-:S03]  /*5ad70*/  FFMA.FTZ R7, R2, R5, 0.48089820146560668945 ;  /* 0x3ef6384a02077423 */ /* 0x000fc60000010005 */
[----:B------:R-:W2:Y:S04]  /*5ad80*/  LDL R26, [R1+0x7c] ;  /* 0x00007c00011a7983 */ /* 0x000ea80000100800 */
[----:B------:R-:W4:Y:S04]  /*5ad90*/  LDL.LU R27, [R1+0x494] ;  /* 0x00049400011b7983 */ /* 0x000f280000300800 */
[----:B------:R-:W4:Y:S04]  /*5ada0*/  LDL R28, [R1+0x70] ;  /* 0x00007000011c7983 */ /* 0x000f280000100800 */
[----:B------:R-:W4:Y:S01]  /*5adb0*/  LDL.LU R22, [R1+0x490] ;  /* 0x0004900001167983 */ /* 0x000f220000300800 */
[----:B------:R-:W-:-:S03]  /*5adc0*/  IADD3 R5, R24, -R23, RZ ;  /* 0x8000001718057210 */ /* 0x000fc60007ffe0ff */
[----:B------:R-:W4:Y:S04]  /*5add0*/  LDL R23, [R1+0x78] ;  /* 0x0000780001177983 */ /* 0x000f280000100800 */
[----:B------:R-:W4:Y:S01]  /*5ade0*/  LDL.LU R24, [R1+0x138] ;  /* 0x0001380001187983 */ /* 0x000f220000300800 */
[----:B------:R-:W-:-:S03]  /*5adf0*/  IADD3 R4, R21, -R25, RZ ;  /* 0x8000001915047210 */ /* 0x000fc60007ffe0ff */
[----:B------:R-:W4:Y:S01]  /*5ae00*/  LDL R25, [R1+0x68] ;  /* 0x0000680001197983 */ /* 0x000f220000100800 */
[----:B------:R-:W-:Y:S02]  /*5ae10*/  FADD R0, R0, -1 ;  /* 0xbf80000000007421 */ /* 0x000fe40000000000 */
[----:B------:R-:W-:Y:S02]  /*5ae20*/  FADD R5, R5, -1 ;  /* 0xbf80000005057421 */ /* 0x000fe40000000000 */
[----:B------:R-:W-:Y:S02]  /*5ae30*/  FADD R4, R4, -1 ;  /* 0xbf80000004047421 */ /* 0x000fe40000000000 */
[-C--:B------:R-:W-:Y:S02]  /*5ae40*/  FFMA.FTZ R9, R0, R12.reuse, -0.16845393180847167969 ;  /* 0xbe2c7f3000097423 */ /* 0x080fe4000001000c */
[----:B------:R-:W-:Y:S02]  /*5ae50*/  FFMA.FTZ R7, R2, R7, -0.72134751081466674805 ;  /* 0xbf38aa3b02077423 */ /* 0x000fe40000010007 */
[----:B------:R-:W-:-:S02]  /*5ae60*/  FFMA.FTZ R6, R5, R12, -0.16845393180847167969 ;  /* 0xbe2c7f3005067423 */ /* 0x000fc4000001000c */
[----:B------:R-:W-:Y:S02]  /*5ae70*/  FFMA.FTZ R8, R4, R12, -0.16845393180847167969 ;  /* 0xbe2c7f3004087423 */ /* 0x000fe4000001000c */
[----:B------:R-:W-:Y:S02]  /*5ae80*/  FFMA.FTZ R9, R0, R9, 0.1716887056827545166 ;  /* 0x3e2fcf2a00097423 */ /* 0x000fe40000010009 */
[----:B------:R-:W-:Y:S02]  /*5ae90*/  FMUL R7, R2, R7 ;  /* 0x0000000702077220 */ /* 0x000fe40000400000 */
[----:B------:R-:W-:Y:S02]  /*5aea0*/  FFMA.FTZ R6, R5, R6, 0.1716887056827545166 ;  /* 0x3e2fcf2a05067423 */ /* 0x000fe40000010006 */
[----:B------:R-:W-:Y:S02]  /*5aeb0*/  FFMA.FTZ R8, R4, R8, 0.1716887056827545166 ;  /* 0x3e2fcf2a04087423 */ /* 0x000fe40000010008 */
[----:B------:R-:W-:-:S02]  /*5aec0*/  FFMA.FTZ R9, R0, R9, -0.17900948226451873779 ;  /* 0xbe374e4300097423 */ /* 0x000fc40000010009 */
[----:B------:R-:W-:Y:S02]  /*5aed0*/  FMUL R7, R2, R7 ;  /* 0x0000000702077220 */ /* 0x000fe40000400000 */
[----:B------:R-:W-:Y:S02]  /*5aee0*/  FFMA.FTZ R6, R5, R6, -0.17900948226451873779 ;  /* 0xbe374e4305067423 */ /* 0x000fe40000010006 */
[----:B------:R-:W-:Y:S02]  /*5aef0*/  FFMA.FTZ R8, R4, R8, -0.17900948226451873779 ;  /* 0xbe374e4304087423 */ /* 0x000fe40000010008 */
[----:B------:R-:W-:Y:S01]  /*5af00*/  FFMA.FTZ R9, R0, R9, 0.20512372255325317383 ;  /* 0x3e520bf400097423 */ /* 0x000fe20000010009 */
[----:B---3--:R-:W-:Y:S01]  /*5af10*/  IADD3 R3, R19, -R18, RZ ;  /* 0x8000001213037210 */ /* 0x008fe20007ffe0ff */
[----:B------:R-:W-:-:S04]  /*5af20*/  FFMA.FTZ R29, R2, 1.4426950216293334961, R7 ;  /* 0x3fb8aa3b021d7823 */ /* 0x000fc80000010007 */
[----:B------:R-:W-:Y:S02]  /*5af30*/  FADD R3, R3, -1 ;  /* 0xbf80000003037421 */ /* 0x000fe40000000000 */
[----:B------:R-:W-:Y:S02]  /*5af40*/  FFMA.FTZ R6, R5, R6, 0.20512372255325317383 ;  /* 0x3e520bf405067423 */ /* 0x000fe40000010006 */
[----:B------:R-:W-:Y:S02]  /*5af50*/  FFMA.FTZ R8, R4, R8, 0.20512372255325317383 ;  /* 0x3e520bf404087423 */ /* 0x000fe40000010008 */
[----:B------:R-:W-:Y:S02]  /*5af60*/  FFMA.FTZ R2, R3, R12, -0.16845393180847167969 ;  /* 0xbe2c7f3003027423 */ /* 0x000fe4000001000c */
[----:B------:R-:W-:Y:S02]  /*5af70*/  FFMA.FTZ R9, R0, R9, -0.24046532809734344482 ;  /* 0xbe763c8b00097423 */ /* 0x000fe40000010009 */
[----:B------:R-:W-:-:S02]  /*5af80*/  FFMA.FTZ R6, R5, R6, -0.24046532809734344482 ;  /* 0xbe763c8b05067423 */ /* 0x000fc40000010006 */
[----:B------:R-:W-:Y:S02]  /*5af90*/  FFMA.FTZ R8, R4, R8, -0.24046532809734344482 ;  /* 0xbe763c8b04087423 */ /* 0x000fe40000010008 */
[----:B------:R-:W-:Y:S02]  /*5afa0*/  FFMA.FTZ R2, R3, R2, 0.1716887056827545166 ;  /* 0x3e2fcf2a03027423 */ /* 0x000fe40000010002 */
[----:B------:R-:W-:Y:S02]  /*5afb0*/  FFMA.FTZ R9, R0, R9, 0.28857114911079406738 ;  /* 0x3e93bf9900097423 */ /* 0x000fe40000010009 */
[----:B------:R-:W-:Y:S02]  /*5afc0*/  FFMA.FTZ R6, R5, R6, 0.28857114911079406738 ;  /* 0x3e93bf9905067423 */ /* 0x000fe40000010006 */
[----:B------:R-:W-:Y:S02]  /*5afd0*/  FFMA.FTZ R8, R4, R8, 0.28857114911079406738 ;  /* 0x3e93bf9904087423 */ /* 0x000fe40000010008 */
[----:B------:R-:W-:-:S02]  /*5afe0*/  FFMA.FTZ R2, R3, R2, -0.17900948226451873779 ;  /* 0xbe374e4303027423 */ /* 0x000fc40000010002 */
[----:B------:R-:W-:Y:S02]  /*5aff0*/  FFMA.FTZ R9, R0, R9, -0.36067417263984680176 ;  /* 0xbeb8aa4900097423 */ /* 0x000fe40000010009 */
[----:B------:R-:W-:Y:S02]  /*5b000*/  FFMA.FTZ R6, R5, R6, -0.36067417263984680176 ;  /* 0xbeb8aa4905067423 */ /* 0x000fe40000010006 */
[----:B------:R-:W-:Y:S02]  /*5b010*/  FFMA.FTZ R8, R4, R8, -0.36067417263984680176 ;  /* 0xbeb8aa4904087423 */ /* 0x000fe40000010008 */
[----:B------:R-:W-:Y:S02]  /*5b020*/  FFMA.FTZ R2, R3, R2, 0.20512372255325317383 ;  /* 0x3e520bf403027423 */ /* 0x000fe40000010002 */
[----:B------:R-:W-:Y:S02]  /*5b030*/  FFMA.FTZ R9, R0, R9, 0.48089820146560668945 ;  /* 0x3ef6384a00097423 */ /* 0x000fe40000010009 */
[----:B------:R-:W-:-:S02]  /*5b040*/  FFMA.FTZ R6, R5, R6, 0.48089820146560668945 ;  /* 0x3ef6384a05067423 */ /* 0x000fc40000010006 */
[----:B------:R-:W-:Y:S02]  /*5b050*/  FFMA.FTZ R8, R4, R8, 0.48089820146560668945 ;  /* 0x3ef6384a04087423 */ /* 0x000fe40000010008 */
[----:B------:R-:W-:Y:S02]  /*5b060*/  FFMA.FTZ R2, R3, R2, -0.24046532809734344482 ;  /* 0xbe763c8b03027423 */ /* 0x000fe40000010002 */
[----:B------:R-:W-:Y:S02]  /*5b070*/  FFMA.FTZ R9, R0, R9, -0.72134751081466674805 ;  /* 0xbf38aa3b00097423 */ /* 0x000fe40000010009 */
[----:B------:R-:W-:Y:S02]  /*5b080*/  FFMA.FTZ R6, R5, R6, -0.72134751081466674805 ;  /* 0xbf38aa3b05067423 */ /* 0x000fe40000010006 */
[----:B------:R-:W-:Y:S02]  /*5b090*/  FFMA.FTZ R8, R4, R8, -0.72134751081466674805 ;  /* 0xbf38aa3b04087423 */ /* 0x000fe40000010008 */
[----:B------:R-:W-:-:S02]  /*5b0a0*/  FFMA.FTZ R2, R3, R2, 0.28857114911079406738 ;  /* 0x3e93bf9903027423 */ /* 0x000fc40000010002 */
[----:B------:R-:W-:Y:S02]  /*5b0b0*/  FMUL R9, R0, R9 ;  /* 0x0000000900097220 */ /* 0x000fe40000400000 */
[----:B------:R-:W-:Y:S02]  /*5b0c0*/  FMUL R6, R5, R6 ;  /* 0x0000000605067220 */ /* 0x000fe40000400000 */
[----:B------:R-:W-:Y:S02]  /*5b0d0*/  FMUL R8, R4, R8 ;  /* 0x0000000804087220 */ /* 0x000fe40000400000 */
[----:B------:R-:W-:Y:S02]  /*5b0e0*/  FFMA.FTZ R2, R3, R2, -0.36067417263984680176 ;  /* 0xbeb8aa4903027423 */ /* 0x000fe40000010002 */
[----:B------:R-:W-:Y:S01]  /*5b0f0*/  FMUL R9, R0, R9 ;  /* 0x0000000900097220 */ /* 0x000fe20000400000 */
[----:B------:R-:W-:Y:S01]  /*5b100*/  MOV R21, R17 ;  /* 0x0000001100157202 */ /* 0x000fe20000000f00 */
[----:B------:R-:W-:-:S02]  /*5b110*/  FMUL R6, R5, R6 ;  /* 0x0000000605067220 */ /* 0x000fc40000400000 */
[----:B------:R-:W-:Y:S01]  /*5b120*/  FMUL R8, R4, R8 ;  /* 0x0000000804087220 */ /* 0x000fe20000400000 */
[----:B------:R-:W-:Y:S01]  /*5b130*/  STL [R1+0x1ae4], R29 ;  /* 0x001ae41d01007387 */ /* 0x000fe20000100800 */
[----:B------:R-:W-:Y:S02]  /*5b140*/  FFMA.FTZ R2, R3, R2, 0.48089820146560668945 ;  /* 0x3ef6384a03027423 */ /* 0x000fe40000010002 */
[----:B------:R-:W-:Y:S01]  /*5b150*/  FFMA.FTZ R17, R0, 1.4426950216293334961, R9 ;  /* 0x3fb8aa3b00117823 */ /* 0x000fe20000010009 */
[----:B0-----:R-:W3:Y:S01]  /*5b160*/  LDL.LU R14, [R1+0x4a4] ;  /* 0x0004a400010e7983 */ /* 0x001ee20000300800 */
[----:B------:R-:W-:Y:S02]  /*5b170*/  FFMA.FTZ R18, R5, 1.4426950216293334961, R6 ;  /* 0x3fb8aa3b05127823 */ /* 0x000fe40000010006 */
[----:B------:R-:W-:Y:S02]  /*5b180*/  FFMA.FTZ R19, R4, 1.4426950216293334961, R8 ;  /* 0x3fb8aa3b04137823 */ /* 0x000fe40000010008 */
[----:B------:R-:W-:-:S02]  /*5b190*/  FFMA.FTZ R6, R3, R2, -0.72134751081466674805 ;  /* 0xbf38aa3b03067423 */ /* 0x000fc40000010002 */
[----:B--2---:R-:W-:Y:S01]  /*5b1a0*/  IMAD.IADD R4, R26, 0x1, -R10 ;  /* 0x000000011a047824 */ /* 0x004fe200078e0a0a */
[----:B----4-:R-:W-:Y:S02]  /*5b1b0*/  IADD3 R2, R28, -R27, RZ ;  /* 0x8000001b1c027210 */ /* 0x010fe40007ffe0ff */
[----:B------:R-:W-:Y:S02]  /*5b1c0*/  IADD3 R0, R23, -R22, RZ ;  /* 0x8000001617007210 */ /* 0x000fe40007ffe0ff */
[----:B------:R-:W3:Y:S04]  /*5b1d0*/  LDL R23, [R1+0x60] ;  /* 0x0000600001177983 */ /* 0x000ee80000100800 */
[----:B------:R-:W2:Y:S01]  /*5b1e0*/  LDL.LU R13, [R1+0x4a0] ;  /* 0x0004a000010d7983 */ /* 0x000ea20000300800 */
[----:B------:R-:W-:-:S03]  /*5b1f0*/  IADD3 R5, R25, -R24, RZ ;  /* 0x8000001819057210 */ /* 0x000fc60007ffe0ff */
[----:B------:R-:W2:Y:S04]  /*5b200*/  LDL R26, [R1+0x94] ;  /* 0x00009400011a7983 */ /* 0x000ea80000100800 */
[----:B------:R-:W4:Y:S04]  /*5b210*/  LDL.LU R28, [R1+0x49c] ;  /* 0x00049c00011c7983 */ /* 0x000f280000300800 */
[----:B------:R-:W4:Y:S04]  /*5b220*/  LDL R25, [R1+0x98] ;  /* 0x0000980001197983 */ /* 0x000f280000100800 */
[----:B------:R-:W4:Y:S01]  /*5b230*/  LDL R24, [R1+0xbc] ;  /* 0x0000bc0001187983 */ /* 0x000f220000100800 */
[----:B------:R-:W-:-:S02]  /*5b240*/  FMUL R6, R3, R6 ;  /* 0x0000000603067220 */ /* 0x000fc40000400000 */
[----:B------:R-:W-:Y:S02]  /*5b250*/  FADD R2, R2, -1 ;  /* 0xbf80000002027421 */ /* 0x000fe40000000000 */
[C---:B------:R-:W-:Y:S02]  /*5b260*/  FMUL R6, R3.reuse, R6 ;  /* 0x0000000603067220 */ /* 0x040fe40000400000 */
[----:B------:R-:W-:Y:S02]  /*5b270*/  IMAD.MOV.U32 R11, RZ, RZ, R20 ;  /* 0x000000ffff0b7224 */ /* 0x000fe400078e0014 */
[----:B------:R-:W-:Y:S02]  /*5b280*/  FADD R4, R4, -1 ;  /* 0xbf80000004047421 */ /* 0x000fe40000000000 */
[----:B------:R-:W-:Y:S02]  /*5b290*/  FFMA.FTZ R20, R3, 1.4426950216293334961, R6 ;  /* 0x3fb8aa3b03147823 */ /* 0x000fe40000010006 */
[----:B------:R-:W-:-:S02]  /*5b2a0*/  FFMA.FTZ R8, R2, R12, -0.16845393180847167969 ;  /* 0xbe2c7f3002087423 */ /* 0x000fc4000001000c */
[----:B------:R-:W-:Y:S02]  /*5b2b0*/  FADD R3, R5, -1 ;  /* 0xbf80000005037421 */ /* 0x000fe40000000000 */
[----:B------:R-:W-:Y:S02]  /*5b2c0*/  FFMA.FTZ R7, R4, R12, -0.16845393180847167969 ;  /* 0xbe2c7f3004077423 */ /* 0x000fe4000001000c */
[----:B------:R-:W-:Y:S02]  /*5b2d0*/  FFMA.FTZ R5, R2, R8, 0.1716887056827545166 ;  /* 0x3e2fcf2a02057423 */ /* 0x000fe40000010008 */
[----:B------:R-:W-:Y:S02]  /*5b2e0*/  FADD R0, R0, -1 ;  /* 0xbf80000000007421 */ /* 0x000fe40000000000 */
[----:B------:R-:W-:Y:S02]  /*5b2f0*/  FFMA.FTZ R8, R3, R12, -0.16845393180847167969 ;  /* 0xbe2c7f3003087423 */ /* 0x000fe4000001000c */
[----:B------:R-:W-:-:S02]  /*5b300*/  FFMA.FTZ R7, R4, R7, 0.1716887056827545166 ;  /* 0x3e2fcf2a04077423 */ /* 0x000fc40000010007 */
[----:B------:R-:W-:Y:S02]  /*5b310*/  FFMA.FTZ R6, R0, R12, -0.16845393180847167969 ;  /* 0xbe2c7f3000067423 */ /* 0x000fe4000001000c */
[C---:B------:R-:W-:Y:S02]  /*5b320*/  FFMA.FTZ R8, R3.reuse, R8, 0.1716887056827545166 ;  /* 0x3e2fcf2a03087423 */ /* 0x040fe40000010008 */
[----:B------:R-:W-:Y:S02]  /*5b330*/  FFMA.FTZ R7, R4, R7, -0.17900948226451873779 ;  /* 0xbe374e4304077423 */ /* 0x000fe40000010007 */
[----:B------:R-:W-:Y:S02]  /*5b340*/  FFMA.FTZ R5, R2, R5, -0.17900948226451873779 ;  /* 0xbe374e4302057423 */ /* 0x000fe40000010005 */
[----:B------:R-:W-:Y:S02]  /*5b350*/  FFMA.FTZ R6, R0, R6, 0.1716887056827545166 ;  /* 0x3e2fcf2a00067423 */ /* 0x000fe40000010006 */
[----:B------:R-:W-:-:S02]  /*5b360*/  FFMA.FTZ R8, R3, R8, -0.17900948226451873779 ;  /* 0xbe374e4303087423 */ /* 0x000fc40000010008 */
[----:B------:R-:W-:Y:S02]  /*5b370*/  FFMA.FTZ R7, R4, R7, 0.20512372255325317383 ;  /* 0x3e520bf404077423 */ /* 0x000fe40000010007 */
[----:B------:R-:W-:Y:S02]  /*5b380*/  FFMA.FTZ R5, R2, R5, 0.20512372255325317383 ;  /* 0x3e520bf402057423 */ /* 0x000fe40000010005 */
[----:B------:R-:W-:Y:S02]  /*5b390*/  FFMA.FTZ R6, R0, R6, -0.17900948226451873779 ;  /* 0xbe374e4300067423 */ /* 0x000fe40000010006 */
[----:B------:R-:W-:Y:S02]  /*5b3a0*/  FFMA.FTZ R8, R3, R8, 0.20512372255325317383 ;  /* 0x3e520bf403087423 */ /* 0x000fe40000010008 */
[----:B------:R-:W-:Y:S02]  /*5b3b0*/  FFMA.FTZ R7, R4, R7, -0.24046532809734344482 ;  /* 0xbe763c8b04077423 */ /* 0x000fe40000010007 */
[----:B------:R-:W-:-:S02]  /*5b3c0*/  FFMA.FTZ R5, R2, R5, -0.24046532809734344482 ;  /* 0xbe763c8b02057423 */ /* 0x000fc40000010005 */
[----:B------:R-:W-:Y:S02]  /*5b3d0*/  FFMA.FTZ R6, R0, R6, 0.20512372255325317383 ;  /* 0x3e520bf400067423 */ /* 0x000fe40000010006 */
[C---:B------:R-:W-:Y:S02]  /*5b3e0*/  FFMA.FTZ R8, R3.reuse, R8, -0.24046532809734344482 ;  /* 0xbe763c8b03087423 */ /* 0x040fe40000010008 */
[----:B------:R-:W-:Y:S02]  /*5b3f0*/  FFMA.FTZ R7, R4, R7, 0.28857114911079406738 ;  /* 0x3e93bf9904077423 */ /* 0x000fe40000010007 */
[----:B------:R-:W-:Y:S02]  /*5b400*/  FFMA.FTZ R5, R2, R5, 0.28857114911079406738 ;  /* 0x3e93bf9902057423 */ /* 0x000fe40000010005 */
[----:B------:R-:W-:Y:S02]  /*5b410*/  FFMA.FTZ R6, R0, R6, -0.24046532809734344482 ;  /* 0xbe763c8b00067423 */ /* 0x000fe40000010006 */
[----:B------:R-:W-:-:S02]  /*5b420*/  FFMA.FTZ R8, R3, R8, 0.28857114911079406738 ;  /* 0x3e93bf9903087423 */ /* 0x000fc40000010008 */
[----:B------:R-:W-:Y:S02]  /*5b430*/  FFMA.FTZ R7, R4, R7, -0.36067417263984680176 ;  /* 0xbeb8aa4904077423 */ /* 0x000fe40000010007 */
[----:B------:R-:W-:Y:S02]  /*5b440*/  FFMA.FTZ R5, R2, R5, -0.36067417263984680176 ;  /* 0xbeb8aa4902057423 */ /* 0x000fe40000010005 */
[----:B------:R-:W-:Y:S02]  /*5b450*/  FFMA.FTZ R6, R0, R6, 0.28857114911079406738 ;  /* 0x3e93bf9900067423 */ /* 0x000fe40000010006 */
[----:B------:R-:W-:Y:S02]  /*5b460*/  FFMA.FTZ R8, R3, R8, -0.36067417263984680176 ;  /* 0xbeb8aa4903087423 */ /* 0x000fe40000010008 */
[----:B------:R-:W-:Y:S02]  /*5b470*/  FFMA.FTZ R7, R4, R7, 0.48089820146560668945 ;  /* 0x3ef6384a04077423 */ /* 0x000fe40000010007 */
[----:B------:R-:W-:-:S02]  /*5b480*/  FFMA.FTZ R5, R2, R5, 0.48089820146560668945 ;  /* 0x3ef6384a02057423 */ /* 0x000fc40000010005 */
[----:B------:R-:W-:Y:S02]  /*5b490*/  FFMA.FTZ R6, R0, R6, -0.36067417263984680176 ;  /* 0xbeb8aa4900067423 */ /* 0x000fe40000010006 */
[C---:B------:R-:W-:Y:S02]  /*5b4a0*/  FFMA.FTZ R8, R3.reuse, R8, 0.48089820146560668945 ;  /* 0x3ef6384a03087423 */ /* 0x040fe40000010008 */
[----:B------:R-:W-:Y:S02]  /*5b4b0*/  FFMA.FTZ R7, R4, R7, -0.72134751081466674805 ;  /* 0xbf38aa3b04077423 */ /* 0x000fe40000010007 */
[----:B------:R-:W-:Y:S02]  /*5b4c0*/  FFMA.FTZ R5, R2, R5, -0.72134751081466674805 ;  /* 0xbf38aa3b02057423 */ /* 0x000fe40000010005 */
[----:B------:R-:W-:Y:S02]  /*5b4d0*/  FFMA.FTZ R6, R0, R6, 0.48089820146560668945 ;  /* 0x3ef6384a00067423 */ /* 0x000fe40000010006 */
[----:B------:R-:W-:-:S02]  /*5b4e0*/  FFMA.FTZ R8, R3, R8, -0.72134751081466674805 ;  /* 0xbf38aa3b03087423 */ /* 0x000fc40000010008 */
[----:B------:R-:W-:Y:S02]  /*5b4f0*/  FMUL R7, R4, R7 ;  /* 0x0000000704077220 */ /* 0x000fe40000400000 */
[----:B------:R-:W-:Y:S02]  /*5b500*/  FMUL R5, R2, R5 ;  /* 0x0000000502057220 */ /* 0x000fe40000400000 */
[----:B------:R-:W-:Y:S02]  /*5b510*/  FFMA.FTZ R6, R0, R6, -0.72134751081466674805 ;  /* 0xbf38aa3b00067423 */ /* 0x000fe40000010006 */
[----:B------:R-:W-:Y:S02]  /*5b520*/  FMUL R8, R3, R8 ;  /* 0x0000000803087220 */ /* 0x000fe40000400000 */
[----:B------:R-:W-:Y:S02]  /*5b530*/  FMUL R7, R4, R7 ;  /* 0x0000000704077220 */ /* 0x000fe40000400000 */
[----:B------:R-:W-:-:S02]  /*5b540*/  FMUL R5, R2, R5 ;  /* 0x0000000502057220 */ /* 0x000fc40000400000 */
[----:B------:R-:W-:Y:S02]  /*5b550*/  FMUL R6, R0, R6 ;  /* 0x0000000600067220 */ /* 0x000fe40000400000 */
[----:B------:R-:W-:Y:S01]  /*5b560*/  FMUL R8, R3, R8 ;  /* 0x0000000803087220 */ /* 0x000fe20000400000 */
[----:B------:R-:W-:Y:S01]  /*5b570*/  MOV R10, R21 ;  /* 0x00000015000a7202 */ /* 0x000fe20000000f00 */
[----:B------:R-:W-:Y:S02]  /*5b580*/  FFMA.FTZ R21, R4, 1.4426950216293334961, R7 ;  /* 0x3fb8aa3b04157823 */ /* 0x000fe40000010007 */
[----:B------:R-:W-:Y:S02]  /*5b590*/  FFMA.FTZ R22, R2, 1.4426950216293334961, R5 ;  /* 0x3fb8aa3b02167823 */ /* 0x000fe40000010005 */
[----:B------:R-:W-:-:S04]  /*5b5a0*/  FMUL R6, R0, R6 ;  /* 0x0000000600067220 */ /* 0x000fc80000400000 */
[----:B------:R-:W-:Y:S01]  /*5b5b0*/  FFMA.FTZ R27, R0, 1.4426950216293334961, R6 ;  /* 0x3fb8aa3b001b7823 */ /* 0x000fe20000010006 */
[----:B------:R-:W-:Y:S04]  /*5b5c0*/  STL [R1+0x1ae0], R22 ;  /* 0x001ae01601007387 */ /* 0x000fe80000100800 */
[----:B------:R-:W-:Y:S01]  /*5b5d0*/  STL [R1+0x1adc], R27 ;  /* 0x001adc1b01007387 */ /* 0x000fe20000100800 */
[----:B---3--:R-:W-:Y:S02]  /*5b5e0*/  IADD3 R23, R23, -R14, RZ ;  /* 0x8000000e17177210 */ /* 0x008fe40007ffe0ff */
[----:B--2---:R-:W-:-:S03]  /*5b5f0*/  IADD3 R26, R26, -R13, RZ ;  /* 0x8000000d1a1a7210 */ /* 0x004fc60007ffe0ff */
[----:B------:R-:W-:Y:S01]  /*5b600*/  FADD R23, R23, -1 ;  /* 0xbf80000017177421 */ /* 0x000fe20000000000 */
[----:B----4-:R-:W-:Y:S01]  /*5b610*/  IADD3 R25, R25, -R28, RZ ;  /* 0x8000001c19197210 */ /* 0x010fe20007ffe0ff */
[----:B------:R-:W-:Y:S01]  /*5b620*/  FADD R26, R26, -1 ;  /* 0xbf8000001a1a7421 */ /* 0x000fe20000000000 */
[----:B------:R-:W-:-:S03]  /*5b630*/  IADD3 R24, R24, -R16, RZ ;  /* 0x8000001018187210 */ /* 0x000fc60007ffe0ff */
[----:B------:R-:W-:Y:S02]  /*5b640*/  FADD R25, R25, -1 ;  /* 0xbf80000019197421 */ /* 0x000fe40000000000 */
[----:B------:R-:W-:Y:S02]  /*5b650*/  FFMA.FTZ R28, R3, 1.4426950216293334961, R8 ;  /* 0x3fb8aa3b031c7823 */ /* 0x000fe40000010008 */
[-C--:B------:R-:W-:Y:S02]  /*5b660*/  FFMA.FTZ R4, R23, R12.reuse, -0.16845393180847167969 ;  /* 0xbe2c7f3017047423 */ /* 0x080fe4000001000c */
[-C--:B------:R-:W-:Y:S02]  /*5b670*/  FFMA.FTZ R2, R25, R12.reuse, -0.16845393180847167969 ;  /* 0xbe2c7f3019027423 */ /* 0x080fe4000001000c */
[----:B------:R-:W-:Y:S02]  /*5b680*/  FADD R24, R24, -1 ;  /* 0xbf80000018187421 */ /* 0x000fe40000000000 */
[----:B------:R-:W-:-:S02]  /*5b690*/  FFMA.FTZ R3, R26, R12, -0.16845393180847167969 ;  /* 0xbe2c7f301a037423 */ /* 0x000fc4000001000c */
[----:B------:R-:W-:Y:S02]  /*5b6a0*/  FFMA.FTZ R4, R23, R4, 0.1716887056827545166 ;  /* 0x3e2fcf2a17047423 */ /* 0x000fe40000010004 */
[----:B------:R-:W-:Y:S02]  /*5b6b0*/  FFMA.FTZ R2, R25, R2, 0.1716887056827545166 ;  /* 0x3e2fcf2a19027423 */ /* 0x000fe40000010002 */
[----:B------:R-:W-:Y:S02]  /*5b6c0*/  FFMA.FTZ R0, R24, R12, -0.16845393180847167969 ;  /* 0xbe2c7f3018007423 */ /* 0x000fe4000001000c */
[----:B------:R-:W-:Y:S02]  /*5b6d0*/  FFMA.FTZ R3, R26, R3, 0.1716887056827545166 ;  /* 0x3e2fcf2a1a037423 */ /* 0x000fe40000010003 */
[----:B------:R-:W-:Y:S02]  /*5b6e0*/  FFMA.FTZ R4, R23, R4, -0.17900948226451873779 ;  /* 0xbe374e4317047423 */ /* 0x000fe40000010004 */
[----:B------:R-:W-:-:S02]  /*5b6f0*/  FFMA.FTZ R2, R25, R2, -0.17900948226451873779 ;  /* 0xbe374e4319027423 */ /* 0x000fc40000010002 */
[----:B------:R-:W-:Y:S02]  /*5b700*/  FFMA.FTZ R0, R24, R0, 0.1716887056827545166 ;  /* 0x3e2fcf2a18007423 */ /* 0x000fe40000010000 */
[----:B------:R-:W-:Y:S02]  /*5b710*/  FFMA.FTZ R3, R26, R3, -0.17900948226451873779 ;  /* 0xbe374e431a037423 */ /* 0x000fe40000010003 */
[----:B------:R-:W-:Y:S02]  /*5b720*/  FFMA.FTZ R4, R23, R4, 0.20512372255325317383 ;  /* 0x3e520bf417047423 */ /* 0x000fe40000010004 */
[----:B------:R-:W-:Y:S02]  /*5b730*/  FFMA.FTZ R2, R25, R2, 0.20512372255325317383 ;  /* 0x3e520bf419027423 */ /* 0x000fe40000010002 */
[----:B------:R-:W-:Y:S02]  /*5b740*/  FFMA.FTZ R0, R24, R0, -0.17900948226451873779 ;  /* 0xbe374e4318007423 */ /* 0x000fe40000010000 */
[----:B------:R-:W-:-:S02]  /*5b750*/  FFMA.FTZ R3, R26, R3, 0.20512372255325317383 ;  /* 0x3e520bf41a037423 */ /* 0x000fc40000010003 */
[----:B------:R-:W-:Y:S02]  /*5b760*/  FFMA.FTZ R4, R23, R4, -0.24046532809734344482 ;  /* 0xbe763c8b17047423 */ /* 0x000fe40000010004 */
[----:B------:R-:W-:Y:S02]  /*5b770*/  FFMA.FTZ R2, R25, R2, -0.24046532809734344482 ;  /* 0xbe763c8b19027423 */ /* 0x000fe40000010002 */
[----:B------:R-:W-:Y:S02]  /*5b780*/  FFMA.FTZ R0, R24, R0, 0.20512372255325317383 ;  /* 0x3e520bf418007423 */ /* 0x000fe40000010000 */
[----:B------:R-:W-:Y:S02]  /*5b790*/  FFMA.FTZ R3, R26, R3, -0.24046532809734344482 ;  /* 0xbe763c8b1a037423 */ /* 0x000fe40000010003 */
[----:B------:R-:W-:Y:S02]  /*5b7a0*/  FFMA.FTZ R4, R23, R4, 0.28857114911079406738 ;  /* 0x3e93bf9917047423 */ /* 0x000fe40000010004 */
[----:B------:R-:W-:-:S02]  /*5b7b0*/  FFMA.FTZ R2, R25, R2, 0.28857114911079406738 ;  /* 0x3e93bf9919027423 */ /* 0x000fc40000010002 */
[----:B------:R-:W-:Y:S02]  /*5b7c0*/  FFMA.FTZ R0, R24, R0, -0.24046532809734344482 ;  /* 0xbe763c8b18007423 */ /* 0x000fe40000010000 */
[----:B------:R-:W-:Y:S02]  /*5b7d0*/  FFMA.FTZ R3, R26, R3, 0.28857114911079406738 ;  /* 0x3e93bf991a037423 */ /* 0x000fe40000010003 */
[----:B------:R-:W-:Y:S02]  /*5b7e0*/  FFMA.FTZ R4, R23, R4, -0.36067417263984680176 ;  /* 0xbeb8aa4917047423 */ /* 0x000fe40000010004 */
[----:B------:R-:W-:Y:S02]  /*5b7f0*/  FFMA.FTZ R2, R25, R2, -0.36067417263984680176 ;  /* 0xbeb8aa4919027423 */ /* 0x000fe40000010002 */
[----:B------:R-:W-:Y:S02]  /*5b800*/  FFMA.FTZ R0, R24, R0, 0.28857114911079406738 ;  /* 0x3e93bf9918007423 */ /* 0x000fe40000010000 */
[----:B------:R-:W-:-:S02]  /*5b810*/  FFMA.FTZ R3, R26, R3, -0.36067417263984680176 ;  /* 0xbeb8aa491a037423 */ /* 0x000fc40000010003 */
[----:B------:R-:W-:Y:S02]  /*5b820*/  FFMA.FTZ R4, R23, R4, 0.48089820146560668945 ;  /* 0x3ef6384a17047423 */ /* 0x000fe40000010004 */
[----:B------:R-:W-:Y:S02]  /*5b830*/  FFMA.FTZ R2, R25, R2, 0.48089820146560668945 ;  /* 0x3ef6384a19027423 */ /* 0x000fe40000010002 */
[----:B------:R-:W-:Y:S02]  /*5b840*/  FFMA.FTZ R0, R24, R0, -0.36067417263984680176 ;  /* 0xbeb8aa4918007423 */ /* 0x000fe40000010000 */
[----:B------:R-:W-:Y:S01]  /*5b850*/  FFMA.FTZ R3, R26, R3, 0.48089820146560668945 ;  /* 0x3ef6384a1a037423 */ /* 0x000fe20000010003 */
[----:B------:R0:W-:Y:S01]  /*5b860*/  STL [R1+0x1ad8], R28 ;  /* 0x001ad81c01007387 */ /* 0x0001e20000100800 */
[----:B------:R-:W-:Y:S02]  /*5b870*/  FFMA.FTZ R4, R23, R4, -0.72134751081466674805 ;  /* 0xbf38aa3b17047423 */ /* 0x000fe40000010004 */
[----:B------:R-:W-:Y:S01]  /*5b880*/  FFMA.FTZ R2, R25, R2, -0.72134751081466674805 ;  /* 0xbf38aa3b19027423 */ /* 0x000fe20000010002 */
[----:B------:R-:W2:Y:S01]  /*5b890*/  LDL.LU R12, [R1+0x550] ;  /* 0x00055000010c7983 */ /* 0x000ea20000300800 */
[----:B------:R-:W-:-:S02]  /*5b8a0*/  FFMA.FTZ R0, R24, R0, 0.48089820146560668945 ;  /* 0x3ef6384a18007423 */ /* 0x000fc40000010000 */
[----:B------:R-:W-:Y:S01]  /*5b8b0*/  FFMA.FTZ R3, R26, R3, -0.72134751081466674805 ;  /* 0xbf38aa3b1a037423 */ /* 0x000fe20000010003 */
[----:B-1----:R-:W3:Y:S01]  /*5b8c0*/  LDL.LU R15, [R1+0x4d0] ;  /* 0x0004d000010f7983 */ /* 0x002ee20000300800 */
[----:B------:R-:W-:Y:S01]  /*5b8d0*/  FMUL R4, R23, R4 ;  /* 0x0000000417047220 */ /* 0x000fe20000400000 */
[----:B0-----:R-:W-:Y:S02]  /*5b8e0*/  MOV R28, R10 ;  /* 0x0000000a001c7202 */ /* 0x001fe40000000f00 */
[----:B------:R-:W4:Y:S01]  /*5b8f0*/  LDL.LU R13, [R1+0x548] ;  /* 0x00054800010d7983 */ /* 0x000f220000300800 */
[----:B------:R-:W-:-:S03]  /*5b900*/  FMUL R2, R25, R2 ;  /* 0x0000000219027220 */ /* 0x000fc60000400000 */
[----:B------:R-:W2:Y:S01]  /*5b910*/  LDL.LU R14, [R1+0x544] ;  /* 0x00054400010e7983 */ /* 0x000ea20000300800 */
[----:B------:R-:W-:Y:S02]  /*5b920*/  FFMA.FTZ R0, R24, R0, -0.72134751081466674805 ;  /* 0xbf38aa3b18007423 */ /* 0x000fe40000010000 */
[----:B------:R-:W-:Y:S01]  /*5b930*/  FMUL R3, R26, R3 ;  /* 0x000000031a037220 */ /* 0x000fe20000400000 */
[----:B------:R-:W2:Y:S01]  /*5b940*/  LDL.LU R10, [R1+0x4c4] ;  /* 0x0004c400010a7983 */ /* 0x000ea20000300800 */
[----:B------:R-:W-:-:S03]  /*5b950*/  FMUL R4, R23, R4 ;  /* 0x0000000417047220 */ /* 0x000fc60000400000 */
[----:B------:R-:W2:Y:S01]  /*5b960*/  LDL.LU R5, [R1+0x540] ;  /* 0x0005400001057983 */ /* 0x000ea20000300800 */
[----:B------:R-:W-:-:S03]  /*5b970*/  FMUL R2, R25, R2 ;  /* 0x0000000219027220 */ /* 0x000fc60000400000 */
[----:B------:R-:W3:Y:S01]  /*5b980*/  LDL.LU R6, [R1+0x53c] ;  /* 0x00053c0001067983 */ /* 0x000ee20000300800 */
[----:B------:R-:W-:-:S03]  /*5b990*/  FMUL R0, R24, R0 ;  /* 0x0000000018007220 */ /* 0x000fc60000400000 */
[----:B------:R-:W3:Y:S01]  /*5b9a0*/  LDL.LU R7, [R1+0x4bc] ;  /* 0x0004bc0001077983 */ /* 0x000ee20000300800 */
[----:B------:R-:W-:-:S03]  /*5b9b0*/  FMUL R3, R26, R3 ;  /* 0x000000031a037220 */ /* 0x000fc60000400000 */
[----:B------:R-:W3:Y:S01]  /*5b9c0*/  LDL.LU R29, [R1+0x538] ;  /* 0x00053800011d7983 */ /* 0x000ee20000300800 */
[----:B------:R-:W-:-:S03]  /*5b9d0*/  IMAD.MOV.U32 R16, RZ, RZ, R11 ;  /* 0x000000ffff107224 */ /* 0x000fc600078e000b */
[----:B------:R-:W3:Y:S01]  /*5b9e0*/  LDL.LU R8, [R1+0x4b8] ;  /* 0x0004b80001087983 */ /* 0x000ee20000300800 */
[----:B------:R-:W-:-:S03]  /*5b9f0*/  FFMA.FTZ R25, R25, 1.4426950216293334961, R2 ;  /* 0x3fb8aa3b19197823 */ /* 0x000fc60000010002 */
[----:B------:R-:W3:Y:S01]  /*5ba00*/  LDL.LU R22, [R1+0x534] ;  /* 0x0005340001167983 */ /* 0x000ee20000300800 */
[----:B------:R-:W-:-:S03]  /*5ba10*/  FMUL R0, R24, R0 ;  /* 0x0000000018007220 */ /* 0x000fc60000400000 */
[----:B------:R-:W3:Y:S01]  /*5ba20*/  LDL.LU R27, [R1+0x4b4] ;  /* 0x0004b400011b7983 */ /* 0x000ee20000300800 */
[----:B------:R-:W-:-:S03]  /*5ba30*/  FFMA.FTZ R23, R23, 1.4426950216293334961, R4 ;  /* 0x3fb8aa3b17177823 */ /* 0x000fc60000010004 */
[----:B------:R-:W3:Y:S01]  /*5ba40*/  LDL.LU R9, [R1+0x530] ;  /* 0x0005300001097983 */ /* 0x000ee20000300800 */
[----:B------:R-:W-:-:S03]  /*5ba50*/  FFMA.FTZ R26, R26, 1.4426950216293334961, R3 ;  /* 0x3fb8aa3b1a1a7823 */ /* 0x000fc60000010003 */
[----:B------:R-:W3:Y:S04]  /*5ba60*/  LDL.LU R11, [R1+0x52c] ;  /* 0x00052c00010b7983 */ /* 0x000ee80000300800 */
[----:B------:R-:W3:Y:S01]  /*5ba70*/  LDL.LU R4, [R1+0x4c8] ;  /* 0x0004c80001047983 */ /* 0x000ee20000300800 */
[----:B------:R-:W-:-:S03]  /*5ba80*/  FFMA.FTZ R24, R24, 1.4426950216293334961, R0 ;  /* 0x3fb8aa3b18187823 */ /* 0x000fc60000010000 */
[----:B------:R-:W4:Y:S04]  /*5ba90*/  LDL.LU R3, [R1+0x4cc] ;  /* 0x0004cc0001037983 */ /* 0x000f280000300800 */
[----:B------:R-:W3:Y:S04]  /*5baa0*/  LDL.LU R2, [R1+0x54c] ;  /* 0x00054c0001027983 */ /* 0x000ee80000300800 */
[----:B------:R0:W-:Y:S04]  /*5bab0*/  STL [R1+0x1ad4], R25 ;  /* 0x001ad41901007387 */ /* 0x0001e80000100800 */
[----:B0-----:R-:W3:Y:S04]  /*5bac0*/  LDL.LU R25, [R1+0x4c0] ;  /* 0x0004c00001197983 */ /* 0x001ee80000300800 */
[----:B------:R-:W3:Y:S04]  /*5bad0*/  LDL.LU R0, [R1+0x4d4] ;  /* 0x0004d40001007983 */ /* 0x000ee80000300800 */
[----:B------:R0:W-:Y:S04]  /*5bae0*/  STL [R1+0x1ad0], R24 ;  /* 0x001ad01801007387 */ /* 0x0001e80000100800 */
[----:B0-----:R-:W3:Y:S01]  /*5baf0*/  LDL R24, [R1+0x188] ;  /* 0x0001880001187983 */ /* 0x001ee20000100800 */
[----:B--2---:R-:W-:-:S02]  /*5bb00*/  FADD R5, R5, R10 ;  /* 0x0000000a05057221 */ /* 0x004fc40000000000 */
[----:B----4-:R-:W-:Y:S02]  /*5bb10*/  FADD R3, R13, R3 ;  /* 0x000000030d037221 */ /* 0x010fe40000000000 */
[----:B---3--:R-:W-:Y:S02]  /*5bb20*/  FADD R2, R2, R15 ;  /* 0x0000000f02027221 */ /* 0x008fe40000000000 */
[----:B------:R-:W-:Y:S02]  /*5bb30*/  FADD R4, R14, R4 ;  /* 0x000000040e047221 */ /* 0x000fe40000000000 */
[----:B------:R-:W-:Y:S02]  /*5bb40*/  FADD R0, R12, R0 ;  /* 0x000000000c007221 */ /* 0x000fe40000000000 */
[----:B------:R-:W2:Y:S04]  /*5bb50*/  LDL.LU R12, [R1+0x524] ;  /* 0x00052400010c7983 */ /* 0x000ea80000300800 */
[----:B------:R-:W3:Y:S04]  /*5bb60*/  LDL.LU R15, [R1+0x1afc] ;  /* 0x001afc00010f7983 */ /* 0x000ee80000300800 */
[----:B------:R-:W4:Y:S04]  /*5bb70*/  LDL.LU R13, [R1+0x520] ;  /* 0x00052000010d7983 */ /* 0x000f280000300800 */
[----:B------:R0:W-:Y:S04]  /*5bb80*/  STL [R1+0x1acc], R3 ;  /* 0x001acc0301007387 */ /* 0x0001e80000100800 */
[----:B0-----:R-:W2:Y:S04]  /*5bb90*/  LDL R3, [R1+0x890] ;  /* 0x0008900001037983 */ /* 0x001ea80000100800 */
[----:B------:R-:W3:Y:S04]  /*5bba0*/  LDL.LU R14, [R1+0x51c] ;  /* 0x00051c00010e7983 */ /* 0x000ee80000300800 */
[----:B------:R-:W3:Y:S01]  /*5bbb0*/  LDL.LU R10, [R1+0x1af8] ;  /* 0x001af800010a7983 */ /* 0x000ee20000300800 */
[----:B------:R-:W-:-:S02]  /*5bbc0*/  FADD R6, R6, R25 ;  /* 0x0000001906067221 */ /* 0x000fc40000000000 */
[----:B------:R-:W-:Y:S01]  /*5bbd0*/  FADD R7, R29, R7 ;  /* 0x000000071d077221 */ /* 0x000fe20000000000 */
[----:B------:R-:W4:Y:S01]  /*5bbe0*/  LDL.LU R25, [R1+0x518] ;  /* 0x0005180001197983 */ /* 0x000f220000300800 */
[----:B------:R-:W-:-:S03]  /*5bbf0*/  FADD R8, R22, R8 ;  /* 0x0000000816087221 */ /* 0x000fc60000000000 */
[----:B------:R-:W-:Y:S04]  /*5bc00*/  STL [R1+0x1ac8], R6 ;  /* 0x001ac80601007387 */ /* 0x000fe80000100800 */
[----:B------:R-:W4:Y:S01]  /*5bc10*/  LDL.LU R29, [R1+0x510] ;  /* 0x00051000011d7983 */ /* 0x000f220000300800 */
[----:B------:R-:W-:-:S03]  /*5bc20*/  FADD R9, R9, R27 ;  /* 0x0000001b09097221 */ /* 0x000fc60000000000 */
[----:B------:R0:W-:Y:S04]  /*5bc30*/  STL [R1+0x1ac4], R7 ;  /* 0x001ac40701007387 */ /* 0x0001e80000100800 */
[----:B------:R-:W4:Y:S01]  /*5bc40*/  LDL R22, [R1+0xf4] ;  /* 0x0000f40001167983 */ /* 0x000f220000100800 */
[----:B0-----:R-:W-:Y:S02]  /*5bc50*/  MOV R7, R28 ;  /* 0x0000001c00077202 */ /* 0x001fe40000000f00 */
[----:B------:R-:W-:Y:S02]  /*5bc60*/  MOV R28, R16 ;  /* 0x00000010001c7202 */ /* 0x000fe40000000f00 */
[----:B------:R-:W4:Y:S01]  /*5bc70*/  LDL.LU R16, [R1+0x50c] ;  /* 0x00050c0001107983 */ /* 0x000f220000300800 */
[----:B--2---:R-:W-:-:S03]  /*5bc80*/  MOV R6, R3 ;  /* 0x0000000300067202 */ /* 0x004fc60000000f00 */
[----:B------:R-:W2:Y:S04]  /*5bc90*/  LDL.LU R3, [R1+0xf0] ;  /* 0x0000f00001037983 */ /* 0x000ea80000300800 */
[----:B------:R0:W-:Y:S01]  /*5bca0*/  STL [R1+0x1ac0], R8 ;  /* 0x001ac00801007387 */ /* 0x0001e20000100800 */
[----:B---3--:R-:W-:-:S03]  /*5bcb0*/  FADD R10, R11, R10 ;  /* 0x0000000a0b0a7221 */ /* 0x008fc60000000000 */
[----:B0-----:R-:W3:Y:S04]  /*5bcc0*/  LDL R8, [R1+0x32c] ;  /* 0x00032c0001087983 */ /* 0x001ee80000100800 */
[----:B------:R-:W2:Y:S04]  /*5bcd0*/  LDL.LU R27, [R1+0x504] ;  /* 0x00050400011b7983 */ /* 0x000ea80000300800 */
[----:B------:R0:W-:Y:S04]  /*5bce0*/  STL [R1+0x1abc], R9 ;  /* 0x001abc0901007387 */ /* 0x0001e80000100800 */
[----:B0-----:R-:W2:Y:S04]  /*5bcf0*/  LDL R9, [R1+0x8b8] ;  /* 0x0008b80001097983 */ /* 0x001ea80000100800 */
[----:B------:R-:W2:Y:S04]  /*5bd00*/  LDL.LU R11, [R1+0x1af4] ;  /* 0x001af400010b7983 */ /* 0x000ea80000300800 */
[----:B------:R0:W-:Y:S04]  /*5bd10*/  STL [R1+0x1ab8], R10 ;  /* 0x001ab80a01007387 */ /* 0x0001e80000100800 */
[----:B0-----:R-:W3:Y:S01]  /*5bd20*/  LDL R10, [R1+0x458] ;  /* 0x00045800010a7983 */ /* 0x001ee20000100800 */
[----:B--2---:R-:W-:-:S03]  /*5bd30*/  FADD R11, R12, R11 ;  /* 0x0000000b0c0b7221 */ /* 0x004fc60000000000 */
[----:B------:R-:W4:Y:S04]  /*5bd40*/  LDL.LU R12, [R1+0x1af0] ;  /* 0x001af000010c7983 */ /* 0x000f280000300800 */
[----:B------:R0:W-:Y:S04]  /*5bd50*/  STL [R1+0x1ab4], R11 ;  /* 0x001ab40b01007387 */ /* 0x0001e80000100800 */
[----:B0-----:R-:W2:Y:S01]  /*5bd60*/  LDL R11, [R1+0x398] ;  /* 0x00039800010b7983 */ /* 0x001ea20000100800 */
[----:B----4-:R-:W-:-:S03]  /*5bd70*/  FADD R12, R13, R12 ;  /* 0x0000000c0d0c7221 */ /* 0x010fc60000000000 */
[----:B------:R-:W4:Y:S04]  /*5bd80*/  LDL.LU R13, [R1+0x1aec] ;  /* 0x001aec00010d7983 */ /* 0x000f280000300800 */
[----:B------:R0:W-:Y:S04]  /*5bd90*/  STL [R1+0x1ab0], R12 ;  /* 0x001ab00c01007387 */ /* 0x0001e80000100800 */
[----:B0-----:R-:W2:Y:S01]  /*5bda0*/  LDL R12, [R1+0x770] ;  /* 0x00077000010c7983 */ /* 0x001ea20000100800 */
[----:B----4-:R-:W-:-:S03]  /*5bdb0*/  FADD R13, R14, R13 ;  /* 0x0000000d0e0d7221 */ /* 0x010fc60000000000 */
[----:B------:R-:W4:Y:S04]  /*5bdc0*/  LDL.LU R14, [R1+0x1ae8] ;  /* 0x001ae800010e7983 */ /* 0x000f280000300800 */
[----:B------:R0:W-:Y:S01]  /*5bdd0*/  STL [R1+0x1aac], R13 ;  /* 0x001aac0d01007387 */ /* 0x0001e20000100800 */
[----:B------:R-:W-:-:S03]  /*5bde0*/  FADD R15, R29, R15 ;  /* 0x0000000f1d0f7221 */ /* 0x000fc60000000000 */
[----:B0-----:R-:W2:Y:S01]  /*5bdf0*/  LDL R13, [R1+0x190] ;  /* 0x00019000010d7983 */ /* 0x001ea20000100800 */
[----:B----4-:R-:W-:-:S03]  /*5be00*/  FADD R14, R25, R14 ;  /* 0x0000000e190e7221 */ /* 0x010fc60000000000 */
[----:B------:R-:W4:Y:S04]  /*5be10*/  LDL.LU R25, [R1+0x4f8] ;  /* 0x0004f80001197983 */ /* 0x000f280000300800 */
[----:B------:R0:W-:Y:S04]  /*5be20*/  STL [R1+0x1aa8], R14 ;  /* 0x001aa80e01007387 */ /* 0x0001e80000100800 */
[----:B0-----:R-:W2:Y:S04]  /*5be30*/  LDL.LU R14, [R1+0x4fc] ;  /* 0x0004fc00010e7983 */ /* 0x001ea80000300800 */
[----:B------:R-:W2:Y:S01]  /*5be40*/  LDL.LU R29, [R1+0x1ae4] ;  /* 0x001ae400011d7983 */ /* 0x000ea20000300800 */
[----:B------:R-:W-:-:S03]  /*5be50*/  ISETP.GE.U32.AND P1, PT, R22, 0x7f800000, PT ;  /* 0x7f8000001600780c */ /* 0x000fc60003f26070 */
[----:B------:R-:W-:Y:S04]  /*5be60*/  STL [R1+0x1aa4], R15 ;  /* 0x001aa40f01007387 */ /* 0x000fe80000100800 */
[----:B------:R-:W4:Y:S01]  /*5be70*/  LDL.LU R22, [R1+0x4f4] ;  /* 0x0004f40001167983 */ /* 0x000f220000300800 */
[----:B--2---:R-:W-:Y:S01]  /*5be80*/  FADD R16, R16, R29 ;  /* 0x0000001d10107221 */ /* 0x004fe20000000000 */
[----:B---3--:R-:W-:Y:S02]  /*5be90*/  MOV R29, R8 ;  /* 0x00000008001d7202 */ /* 0x008fe40000000f00 */
[----:B------:R-:W2:Y:S04]  /*5bea0*/  LDL.LU R8, [R1+0x4f0] ;  /* 0x0004f00001087983 */ /* 0x000ea80000300800 */
[----:B------:R0:W-:Y:S04]  /*5beb0*/  STL [R1+0x1aa0], R16 ;  /* 0x001aa01001007387 */ /* 0x0001e80000100800 */
[----:B0-----:R-:W3:Y:S01]  /*5bec0*/  LDL.LU R16, [R1+0x500] ;  /* 0x0005000001107983 */ /* 0x001ee20000300800 */
[----:B------:R-:W-:-:S02]  /*5bed0*/  FADD R17, R27, R17 ;  /* 0x000000111b117221 */ /* 0x000fc40000000000 */
[----:B------:R-:W-:Y:S01]  /*5bee0*/  IMAD.MOV.U32 R15, RZ, RZ, R12 ;  /* 0x000000ffff0f7224 */ /* 0x000fe200078e000c */
[----:B------:R-:W-:Y:S01]  /*5bef0*/  MOV R12, R9 ;  /* 0x00000009000c7202 */ /* 0x000fe20000000f00 */
[----:B------:R-:W2:Y:S01]  /*5bf00*/  LDL R27, [R1+0xe8] ;  /* 0x0000e800011b7983 */ /* 0x000ea20000100800 */
[----:B------:R-:W-:-:S03]  /*5bf10*/  MOV R9, R28 ;  /* 0x0000001c00097202 */ /* 0x000fc60000000f00 */
[----:B------:R-:W2:Y:S01]  /*5bf20*/  LDL.LU R28, [R1+0x4ec] ;  /* 0x0004ec00011c7983 */ /* 0x000ea20000300800 */
[----:B------:R-:W-:-:S03]  /*5bf30*/  FADD R19, R14, R19 ;  /* 0x000000130e137221 */ /* 0x000fc60000000000 */
[----:B------:R0:W-:Y:S01]  /*5bf40*/  STL [R1+0x1a9c], R17 ;  /* 0x001a9c1101007387 */ /* 0x0001e20000100800 */
[----:B----4-:R-:W-:Y:S01]  /*5bf50*/  FADD R20, R25, R20 ;  /* 0x0000001419147221 */ /* 0x010fe20000000000 */
[----:B------:R-:W-:Y:S01]  /*5bf60*/  MOV R14, R24 ;  /* 0x00000018000e7202 */ /* 0x000fe20000000f00 */
[----:B0-----:R-:W-:Y:S02]  /*5bf70*/  IMAD.MOV.U32 R17, RZ, RZ, R7 ;  /* 0x000000ffff117224 */ /* 0x001fe400078e0007 */
[----:B------:R-:W4:Y:S01]  /*5bf80*/  LDL.LU R7, [R1+0xe4] ;  /* 0x0000e40001077983 */ /* 0x000f220000300800 */
[----:B------:R-:W-:Y:S02]  /*5bf90*/  FADD R21, R22, R21 ;  /* 0x0000001516157221 */ /* 0x000fe40000000000 */
[----:B---3--:R-:W-:Y:S01]  /*5bfa0*/  FADD R18, R16, R18 ;  /* 0x0000001210127221 */ /* 0x008fe20000000000 */
[----:B------:R-:W-:-:S04]  /*5bfb0*/  MOV R16, R29 ;  /* 0x0000001d00107202 */ /* 0x000fc80000000f00 */
[----:B------:R0:W-:Y:S04]  /*5bfc0*/  STL [R1+0x1a98], R18 ;  /* 0x001a981201007387 */ /* 0x0001e80000100800 */
[----:B------:R-:W3:Y:S01]  /*5bfd0*/  LDL.LU R29, [R1+0x4e4] ;  /* 0x0004e400011d7983 */ /* 0x000ee20000300800 */
[----:B0-----:R-:W-:Y:S02]  /*5bfe0*/  MOV R18, R13 ;  /* 0x0000000d00127202 */ /* 0x001fe40000000f00 */
[----:B------:R-:W-:Y:S02]  /*5bff0*/  MOV R13, R6 ;  /* 0x00000006000d7202 */ /* 0x000fe40000000f00 */
[----:B------:R-:W3:Y:S04]  /*5c000*/  LDL.LU R6, [R1+0xec] ;  /* 0x0000ec0001067983 */ /* 0x000ee80000300800 */
[----:B------:R0:W-:Y:S04]  /*5c010*/  STL [R1+0x1a94], R19 ;  /* 0x001a941301007387 */ /* 0x0001e80000100800 */
[----:B0-----:R-:W3:Y:S04]  /*5c020*/  LDL.LU R19, [R1+0x4e8] ;  /* 0x0004e80001137983 */ /* 0x001ee80000300800 */
[----:B------:R-:W3:Y:S04]  /*5c030*/  LDL.LU R25, [R1+0x4e0] ;  /* 0x0004e00001197983 */ /* 0x000ee80000300800 */
[----:B------:R-:W3:Y:S04]  /*5c040*/  LDL.LU R24, [R1+0x4dc] ;  /* 0x0004dc0001187983 */ /* 0x000ee80000300800 */
[----:B------:R0:W-:Y:S04]  /*5c050*/  STL [R1+0x1a90], R20 ;  /* 0x001a901401007387 */ /* 0x0001e80000100800 */
[----:B0-----:R-:W3:Y:S04]  /*5c060*/  LDL.LU R20, [R1+0xdc] ;  /* 0x0000dc0001147983 */ /* 0x001ee80000300800 */
[----:B------:R-:W3:Y:S01]  /*5c070*/  LDL.LU R22, [R1+0x1ae0] ;  /* 0x001ae00001167983 */ /* 0x000ee20000300800 */
[----:B--2---:R-:W-:-:S03]  /*5c080*/  ISETP.GE.U32.AND P4, PT, R27, 0x7f800000, PT ;  /* 0x7f8000001b00780c */ /* 0x004fc60003f86070 */
[----:B------:R0:W-:Y:S02]  /*5c090*/  STL [R1+0x1a8c], R21 ;  /* 0x001a8c1501007387 */ /* 0x0001e40000100800 */
[----:B0-----:R-:W-:Y:S01]  /*5c0a0*/  MOV R21, R9 ;  /* 0x0000000900157202 */ /* 0x001fe20000000f00 */
[----:B---3--:R-:W-:Y:S02]  /*5c0b0*/  FADD R22, R8, R22 ;  /* 0x0000001608167221 */ /* 0x008fe40000000000 */
[----:B------:R-:W2:Y:S04]  /*5c0c0*/  LDL.LU R8, [R1+0xe0] ;  /* 0x0000e00001087983 */ /* 0x000ea80000300800 */
[----:B------:R-:W3:Y:S04]  /*5c0d0*/  LDL.LU R9, [R1+0xd8] ;  /* 0x0000d80001097983 */ /* 0x000ee80000300800 */
[----:B------:R-:W2:Y:S02]  /*5c0e0*/  LDL.LU R27, [R1+0x1adc] ;  /* 0x001adc00011b7983 */ /* 0x000ea40000300800 */
[----:B--2---:R-:W-:-:S02]  /*5c0f0*/  FADD R27, R28, R27 ;  /* 0x0000001b1c1b7221 */ /* 0x004fc40000000000 */
[----:B------:R-:W2:Y:S01]  /*5c100*/  LDL.LU R28, [R1+0x1ad8] ;  /* 0x001ad800011c7983 */ /* 0x000ea20000300800 */
[----:B------:R-:W-:-:S03]  /*5c110*/  FADD R29, R29, R23 ;  /* 0x000000171d1d7221 */ /* 0x000fc60000000000 */
[----:B------:R0:W-:Y:S01]  /*5c120*/  STL [R1+0x1a88], R27 ;  /* 0x001a881b01007387 */ /* 0x0001e20000100800 */
[----:B------:R-:W-:-:S03]  /*5c130*/  FADD R26, R25, R26 ;  /* 0x0000001a191a7221 */ /* 0x000fc60000000000 */
[----:B0-----:R-:W3:Y:S01]  /*5c140*/  LDL R27, [R1+0x720] ;  /* 0x00072000011b7983 */ /* 0x001ee20000100800 */
[----:B--2---:R-:W-:Y:S02]  /*5c150*/  FADD R28, R19, R28 ;  /* 0x0000001c131c7221 */ /* 0x004fe40000000000 */
[----:B------:R-:W-:Y:S02]  /*5c160*/  IMAD.MOV.U32 R19, RZ, RZ, R10 ;  /* 0x000000ffff137224 */ /* 0x000fe400078e000a */
[----:B------:R-:W2:Y:S04]  /*5c170*/  LDL.LU R10, [R1+0xd4] ;  /* 0x0000d400010a7983 */ /* 0x000ea80000300800 */
[----:B------:R0:W-:Y:S04]  /*5c180*/  STL [R1+0x1a84], R28 ;  /* 0x001a841c01007387 */ /* 0x0001e80000100800 */
[----:B0-----:R-:W2:Y:S04]  /*5c190*/  LDL.LU R28, [R1+0xe8] ;  /* 0x0000e800011c7983 */ /* 0x001ea80000300800 */
[----:B------:R0:W-:Y:S04]  /*5c1a0*/  STL [R1+0x1a80], R29 ;  /* 0x001a801d01007387 */ /* 0x0001e80000100800 */
[----:B0-----:R-:W2:Y:S04]  /*5c1b0*/  LDL R29, [R1+0x2bc] ;  /* 0x0002bc00011d7983 */ /* 0x001ea80000100800 */
[----:B------:R-:W2:Y:S04]  /*5c1c0*/  LDL.LU R25, [R1+0x1ad4] ;  /* 0x001ad40001197983 */ /* 0x000ea80000300800 */
[----:B------:R0:W-:Y:S04]  /*5c1d0*/  STL [R1+0x53c], R26 ;  /* 0x00053c1a01007387 */ /* 0x0001e80000100800 */
[----:B0-----:R-:W3:Y:S01]  /*5c1e0*/  LDL.LU R26, [R1+0xf4] ;  /* 0x0000f400011a7983 */ /* 0x001ee20000300800 */
[----:B--2---:R-:W-:-:S03]  /*5c1f0*/  FADD R25, R24, R25 ;  /* 0x0000001918197221 */ /* 0x004fc60000000000 */
[----:B------:R-:W2:Y:S04]  /*5c200*/  LDL.LU R24, [R1+0x1ad0] ;  /* 0x001ad00001187983 */ /* 0x000ea80000300800 */
[----:B------:R0:W-:Y:S04]  /*5c210*/  STL [R1+0x1258], R25 ;  /* 0x0012581901007387 */ /* 0x0001e80000100800 */
[----:B0-----:R-:W2:Y:S01]  /*5c220*/  LDL.LU R25, [R1+0x4d8] ;  /* 0x0004d80001197983 */ /* 0x001ea20000300800 */
[----:B------:R-:W-:Y:S02]  /*5c230*/  ISETP.GE.U32.AND P0, PT, R3, 0x7f800000, PT ;  /* 0x7f8000000300780c */ /* 0x000fe40003f06070 */
[----:B------:R-:W-:-:S02]  /*5c240*/  @P1 MOV R23, 0x7f800000 ;  /* 0x7f80000000171802 */ /* 0x000fc40000000f00 */
[----:B---3--:R-:W-:-:S03]  /*5c250*/  FSETP.NEU.AND P5, PT, R26, RZ, PT ;  /* 0x000000ff1a00720b */ /* 0x008fc60003fad000 */
[----:B------:R-:W-:Y:S01]  /*5c260*/  @P1 FFMA.FTZ R0, R26, R23, +INF ;  /* 0x7f8000001a001423 */ /* 0x000fe20000010017 */
[----:B------:R-:W-:Y:S02]  /*5c270*/  MOV R26, R21 ;  /* 0x00000015001a7202 */ /* 0x000fe40000000f00 */
[----:B------:R-:W-:Y:S02]  /*5c280*/  MOV R21, R11 ;  /* 0x0000000b00157202 */ /* 0x000fe40000000f00 */
[----:B------:R-:W-:Y:S01]  /*5c290*/  FSETP.NEU.AND P1, PT, R3, RZ, PT ;  /* 0x000000ff0300720b */ /* 0x000fe20003f2d000 */
[----:B--2---:R-:W-:Y:S01]  /*5c2a0*/  FADD R24, R25, R24 ;  /* 0x0000001819187221 */ /* 0x004fe20000000000 */
[----:B------:R-:W-:-:S04]  /*5c2b0*/  MOV R25, R12 ;  /* 0x0000000c00197202 */ /* 0x000fc80000000f00 */
[----:B------:R0:W-:Y:S04]  /*5c2c0*/  STL [R1+0x125c], R24 ;  /* 0x00125c1801007387 */ /* 0x0001e80000100800 */
[----:B------:R-:W2:Y:S04]  /*5c2d0*/  LDL.LU R11, [R1+0xd0] ;  /* 0x0000d000010b7983 */ /* 0x000ea80000300800 */
[----:B------:R-:W3:Y:S01]  /*5c2e0*/  LDL.LU R12, [R1+0xcc] ;  /* 0x0000cc00010c7983 */ /* 0x000ee20000300800 */
[----:B0-----:R-:W-:-:S04]  /*5c2f0*/  @P0 IMAD.MOV.U32 R24, RZ, RZ, 0x7f800000 ;  /* 0x7f800000ff180424 */ /* 0x001fc800078e00ff */
[----:B------:R-:W-:Y:S02]  /*5c300*/  @P0 FFMA.FTZ R2, R3, R24, +INF ;  /* 0x7f80000003020423 */ /* 0x000fe40000010018 */
[----:B------:R0:W2:Y:S01]  /*5c310*/  LDL.LU R3, [R1+0x1acc] ;  /* 0x001acc0001037983 */ /* 0x0000a20000300800 */
[----:B------:R-:W-:Y:S02]  /*5c320*/  ISETP.GE.U32.AND P2, PT, R6, 0x7f800000, PT ;  /* 0x7f8000000600780c */ /* 0x000fe40003f46070 */
[----:B------:R-:W-:Y:S02]  /*5c330*/  @P4 MOV R23, 0x7f800000 ;  /* 0x7f80000000174802 */ /* 0x000fe40000000f00 */
[----:B------:R-:W-:Y:S02]  /*5c340*/  FSETP.NEU.AND P0, PT, R28, RZ, PT ;  /* 0x000000ff1c00720b */ /* 0x000fe40003f0d000 */
[----:B----4-:R-:W-:Y:S02]  /*5c350*/  ISETP.GE.U32.AND P6, PT, R7, 0x7f800000, PT ;  /* 0x7f8000000700780c */ /* 0x010fe40003fc6070 */
[----:B------:R-:W-:-:S02]  /*5c360*/  MOV R24, R29 ;  /* 0x0000001d00187202 */ /* 0x000fc40000000f00 */
[----:B------:R-:W-:Y:S01]  /*5c370*/  MOV R29, R13 ;  /* 0x0000000d001d7202 */ /* 0x000fe20000000f00 */
[----:B--2---:R-:W-:Y:S01]  /*5c380*/  @P4 FFMA.FTZ R3, R28, R23, +INF ;  /* 0x7f8000001c034423 */ /* 0x004fe20000010017 */
[----:B------:R-:W-:Y:S02]  /*5c390*/  FSEL R23, R0, -INF , P5 ;  /* 0xff80000000177808 */ /* 0x000fe40002800000 */
[----:B------:R-:W-:Y:S02]  /*5c3a0*/  FSEL R0, R2, -INF , P1 ;  /* 0xff80000002007808 */ /* 0x000fe40000800000 */
[----:B------:R-:W-:Y:S01]  /*5c3b0*/  FSEL R3, R3, -INF , P0 ;  /* 0xff80000003037808 */ /* 0x000fe20000000000 */
[----:B------:R1:W-:Y:S01]  /*5c3c0*/  STL [R1+0x11ac], R23 ;  /* 0x0011ac1701007387 */ /* 0x0003e20000100800 */
[----:B------:R-:W-:-:S03]  /*5c3d0*/  MOV R28, R14 ;  /* 0x0000000e001c7202 */ /* 0x000fc60000000f00 */
[----:B------:R2:W-:Y:S01]  /*5c3e0*/  STL [R1+0x11b0], R0 ;  /* 0x0011b00001007387 */ /* 0x0005e20000100800 */
[----:B------:R-:W-:-:S03]  /*5c3f0*/  FSETP.NEU.AND P4, PT, R6, RZ, PT ;  /* 0x000000ff0600720b */ /* 0x000fc60003f8d000 */
[----:B------:R-:W4:Y:S01]  /*5c400*/  LDL.LU R13, [R1+0xc8] ;  /* 0x0000c800010d7983 */ /* 0x000f220000300800 */
[----:B-1----:R-:W-:-:S03]  /*5c410*/  @P2 IMAD.MOV.U32 R23, RZ, RZ, 0x7f800000 ;  /* 0x7f800000ff172424 */ /* 0x002fc600078e00ff */
[----:B------:R-:W3:Y:S01]  /*5c420*/  LDL.LU R14, [R1+0xc4] ;  /* 0x0000c400010e7983 */ /* 0x000ee20000300800 */
[----:B------:R-:W-:-:S03]  /*5c430*/  @P2 FFMA.FTZ R4, R6, R23, +INF ;  /* 0x7f80000006042423 */ /* 0x000fc60000010017 */
[----:B------:R1:W-:Y:S04]  /*5c440*/  STL [R1+0x11bc], R3 ;  /* 0x0011bc0301007387 */ /* 0x0003e80000100800 */
[----:B------:R0:W3:Y:S01]  /*5c450*/  LDL.LU R6, [R1+0x1ac8] ;  /* 0x001ac80001067983 */ /* 0x0000e20000300800 */
[----:B------:R-:W-:Y:S02]  /*5c460*/  @P6 MOV R2, 0x7f800000 ;  /* 0x7f80000000026802 */ /* 0x000fe40000000f00 */
[----:B------:R-:W-:Y:S02]  /*5c470*/  MOV R23, R25 ;  /* 0x0000001900177202 */ /* 0x000fe40000000f00 */
[----:B------:R-:W-:Y:S01]  /*5c480*/  MOV R25, R26 ;  /* 0x0000001a00197202 */ /* 0x000fe20000000f00 */
[----:B------:R-:W-:Y:S01]  /*5c490*/  IMAD.MOV.U32 R26, RZ, RZ, R15 ;  /* 0x000000ffff1a7224 */ /* 0x000fe200078e000f */
[C---:B------:R-:W-:Y:S01]  /*5c4a0*/  FSETP.NEU.AND P2, PT, R7.reuse, RZ, PT ;  /* 0x000000ff0700720b */ /* 0x040fe20003f4d000 */
[----:B------:R-:W4:Y:S01]  /*5c4b0*/  LDL.LU R15, [R1+0xb4] ;  /* 0x0000b400010f7983 */ /* 0x000f220000300800 */
[----:B------:R-:W-:-:S03]  /*5c4c0*/  @P6 FFMA.FTZ R5, R7, R2, +INF ;  /* 0x7f80000007056423 */ /* 0x000fc60000010002 */
[----:B------:R0:W4:Y:S01]  /*5c4d0*/  LDL.LU R7, [R1+0x1ac4] ;  /* 0x001ac40001077983 */ /* 0x0001220000300800 */
[----:B------:R-:W-:Y:S02]  /*5c4e0*/  ISETP.GE.U32.AND P3, PT, R20, 0x7f800000, PT ;  /* 0x7f8000001400780c */ /* 0x000fe40003f66070 */
[----:B------:R-:W-:-:S11]  /*5c4f0*/  ISETP.GE.U32.AND P1, PT, R8, 0x7f800000, PT ;  /* 0x7f8000000800780c */ /* 0x000fd60003f26070 */
[----:B--2---:R-:W-:Y:S02]  /*5c500*/  @P3 MOV R0, 0x7f800000 ;  /* 0x7f80000000003802 */ /* 0x004fe40000000f00 */
[----:B-1----:R-:W-:Y:S02]  /*5c510*/  @P1 MOV R3, 0x7f800000 ;  /* 0x7f80000000031802 */ /* 0x002fe40000000f00 */
[C---:B------:R-:W-:Y:S01]  /*5c520*/  FSETP.NEU.AND P6, PT, R20.reuse, RZ, PT ;  /* 0x000000ff1400720b */ /* 0x040fe20003fcd000 */
[----:B---3--:R-:W-:Y:S01]  /*5c530*/  @P3 FFMA.FTZ R6, R20, R0, +INF ;  /* 0x7f80000014063423 */ /* 0x008fe20000010000 */
[----:B------:R-:W-:Y:S02]  /*5c540*/  FSEL R0, R4, -INF , P4 ;  /* 0xff80000004007808 */ /* 0x000fe40002000000 */
[----:B------:R-:W-:-:S03]  /*5c550*/  MOV R4, R19 ;  /* 0x0000001300047202 */ /* 0x000fc60000000f00 */
[----:B------:R1:W-:Y:S01]  /*5c560*/  STL [R1+0x11b4], R0 ;  /* 0x0011b40001007387 */ /* 0x0003e20000100800 */
[----:B------:R-:W-:Y:S02]  /*5c570*/  MOV R19, R16 ;  /* 0x0000001000137202 */ /* 0x000fe40000000f00 */
[----:B------:R-:W-:Y:S01]  /*5c580*/  MOV R20, R17 ;  /* 0x0000001100147202 */ /* 0x000fe20000000f00 */
[----:B------:R-:W2:Y:S01]  /*5c590*/  LDL.LU R16, [R1+0xb8] ;  /* 0x0000b80001107983 */ /* 0x000ea20000300800 */
[----:B----4-:R-:W-:-:S03]  /*5c5a0*/  @P1 FFMA.FTZ R7, R8, R3, +INF ;  /* 0x7f80000008071423 */ /* 0x010fc60000010003 */
[----:B------:R-:W3:Y:S01]  /*5c5b0*/  LDL.LU R17, [R1+0xb0] ;  /* 0x0000b00001117983 */ /* 0x000ee20000300800 */
[----:B-1----:R-:W-:Y:S01]  /*5c5c0*/  FSEL R0, R5, -INF , P2 ;  /* 0xff80000005007808 */ /* 0x002fe20001000000 */
[----:B------:R-:W-:Y:S01]  /*5c5d0*/  IMAD.MOV.U32 R5, RZ, RZ, R29 ;  /* 0x000000ffff057224 */ /* 0x000fe200078e001d */
[----:B------:R-:W-:Y:S02]  /*5c5e0*/  MOV R29, R28 ;  /* 0x0000001c001d7202 */ /* 0x000fe40000000f00 */
[----:B------:R-:W-:Y:S01]  /*5c5f0*/  MOV R28, R18 ;  /* 0x00000012001c7202 */ /* 0x000fe20000000f00 */
[----:B------:R1:W-:Y:S01]  /*5c600*/  STL [R1+0x1270], R0 ;  /* 0x0012700001007387 */ /* 0x0003e20000100800 */
[----:B------:R-:W-:-:S03]  /*5c610*/  FSETP.NEU.AND P2, PT, R8, RZ, PT ;  /* 0x000000ff0800720b */ /* 0x000fc60003f4d000 */
[----:B------:R-:W4:Y:S04]  /*5c620*/  LDL.LU R18, [R1+0xac] ;  /* 0x0000ac0001127983 */ /* 0x000f280000300800 */
[----:B------:R0:W2:Y:S01]  /*5c630*/  LDL.LU R8, [R1+0x1ac0] ;  /* 0x001ac00001087983 */ /* 0x0000a20000300800 */
[C---:B------:R-:W-:Y:S02]  /*5c640*/  ISETP.GE.U32.AND P5, PT, R9.reuse, 0x7f800000, PT ;  /* 0x7f8000000900780c */ /* 0x040fe40003fa6070 */
[----:B------:R-:W-:Y:S01]  /*5c650*/  FSETP.NEU.AND P1, PT, R9, RZ, PT ;  /* 0x000000ff0900720b */ /* 0x000fe20003f2d000 */
[----:B------:R-:W3:Y:S10]  /*5c660*/  LDL R3, [R1+0x77c] ;  /* 0x00077c0001037983 */ /* 0x000ef40000100800 */
[----:B------:R-:W-:-:S02]  /*5c670*/  @P5 MOV R2, 0x7f800000 ;  /* 0x7f80000000025802 */ /* 0x000fc40000000f00 */
[----:B------:R-:W-:-:S03]  /*5c680*/  ISETP.GE.U32.AND P0, PT, R10, 0x7f800000, PT ;  /* 0x7f8000000a00780c */ /* 0x000fc60003f06070 */
[----:B--2---:R-:W-:Y:S02]  /*5c690*/  @P5 FFMA.FTZ R8, R9, R2, +INF ;  /* 0x7f80000009085423 */ /* 0x004fe40000010002 */
[----:B------:R0:W2:Y:S08]  /*5c6a0*/  LDL.LU R9, [R1+0x1abc] ;  /* 0x001abc0001097983 */ /* 0x0000b00000300800 */
[----:B-1----:R-:W-:-:S02]  /*5c6b0*/  @P0 MOV R0, 0x7f800000 ;  /* 0x7f80000000000802 */ /* 0x002fc40000000f00 */
[C---:B------:R-:W-:Y:S02]  /*5c6c0*/  FSETP.NEU.AND P5, PT, R10.reuse, RZ, PT ;  /* 0x000000ff0a00720b */ /* 0x040fe40003fad000 */
[----:B------:R-:W-:Y:S01]  /*5c6d0*/  ISETP.GE.U32.AND P3, PT, R11, 0x7f800000, PT ;  /* 0x7f8000000b00780c */ /* 0x000fe20003f66070 */
[----:B--2---:R-:W-:Y:S02]  /*5c6e0*/  @P0 FFMA.FTZ R9, R10, R0, +INF ;  /* 0x7f8000000a090423 */ /* 0x004fe40000010000 */
[----:B------:R0:W2:Y:S01]  /*5c6f0*/  LDL.LU R10, [R1+0x1ab8] ;  /* 0x001ab800010a7983 */ /* 0x0000a20000300800 */
[----:B------:R-:W-:-:S05]  /*5c700*/  FSEL R0, R6, -INF , P6 ;  /* 0xff80000006007808 */ /* 0x000fca0003000000 */
[----:B------:R1:W-:Y:S01]  /*5c710*/  STL [R1+0x1274], R0 ;  /* 0x0012740001007387 */ /* 0x0003e20000100800 */
[----:B---3--:R-:W-:Y:S01]  /*5c720*/  IMAD.MOV.U32 R6, RZ, RZ, R3 ;  /* 0x000000ffff067224 */ /* 0x008fe200078e0003 */
[----:B------:R-:W-:Y:S02]  /*5c730*/  FSEL R8, R8, -INF , P1 ;  /* 0xff80000008087808 */ /* 0x000fe40000800000 */
[----:B------:R-:W-:Y:S02]  /*5c740*/  MOV R3, R27 ;  /* 0x0000001b00037202 */ /* 0x000fe40000000f00 */
[----:B-1----:R-:W-:Y:S02]  /*5c750*/  FSEL R0, R7, -INF , P2 ;  /* 0xff80000007007808 */ /* 0x002fe40001000000 */
[----:B------:R-:W-:-:S03]  /*5c760*/  MOV R27, R19 ;  /* 0x00000013001b7202 */ /* 0x000fc60000000f00 */
[----:B------:R1:W-:Y:S01]  /*5c770*/  STL [R1+0x1278], R0 ;  /* 0x0012780001007387 */ /* 0x0003e20000100800 */
[----:B------:R-:W-:-:S03]  /*5c780*/  MOV R7, R20 ;  /* 0x0000001400077202 */ /* 0x000fc60000000f00 */
[----:B------:R-:W3:Y:S01]  /*5c790*/  LDL.LU R19, [R1+0xa8] ;  /* 0x0000a80001137983 */ /* 0x000ee20000300800 */
[----:B------:R-:W-:-:S03]  /*5c7a0*/  FSETP.NEU.AND P1, PT, R11, RZ, PT ;  /* 0x000000ff0b00720b */ /* 0x000fc60003f2d000 */
[----:B------:R-:W3:Y:S01]  /*5c7b0*/  LDL.LU R20, [R1+0xa4] ;  /* 0x0000a40001147983 */ /* 0x000ee20000300800 */
[----:B-1----:R-:W-:-:S03]  /*5c7c0*/  @P3 MOV R0, 0x7f800000 ;  /* 0x7f80000000003802 */ /* 0x002fc60000000f00 */
[----:B------:R1:W-:Y:S04]  /*5c7d0*/  STL [R1+0x127c], R8 ;  /* 0x00127c0801007387 */ /* 0x0003e80000100800 */
[----:B-1----:R-:W3:Y:S01]  /*5c7e0*/  LDL R8, [R1+0x1a0] ;  /* 0x0001a00001087983 */ /* 0x002ee20000100800 */
[----:B--2---:R-:W-:-:S03]  /*5c7f0*/  @P3 FFMA.FTZ R10, R11, R0, +INF ;  /* 0x7f8000000b0a3423 */ /* 0x004fc60000010000 */
[----:B------:R0:W2:Y:S01]  /*5c800*/  LDL.LU R11, [R1+0x1ab4] ;  /* 0x001ab400010b7983 */ /* 0x0000a20000300800 */
[C---:B------:R-:W-:Y:S02]  /*5c810*/  ISETP.GE.U32.AND P4, PT, R12.reuse, 0x7f800000, PT ;  /* 0x7f8000000c00780c */ /* 0x040fe40003f86070 */
[----:B------:R-:W-:-:S11]  /*5c820*/  FSETP.NEU.AND P3, PT, R12, RZ, PT ;  /* 0x000000ff0c00720b */ /* 0x000fd60003f6d000 */
[----:B------:R-:W-:Y:S01]  /*5c830*/  @P4 IMAD.MOV.U32 R2, RZ, RZ, 0x7f800000 ;  /* 0x7f800000ff024424 */ /* 0x000fe200078e00ff */
[----:B------:R-:W-:-:S03]  /*5c840*/  ISETP.GE.U32.AND P0, PT, R13, 0x7f800000, PT ;  /* 0x7f8000000d00780c */ /* 0x000fc60003f06070 */
[----:B--2---:R-:W-:Y:S02]  /*5c850*/  @P4 FFMA.FTZ R11, R12, R2, +INF ;  /* 0x7f8000000c0b4423 */ /* 0x004fe40000010002 */
[----:B------:R0:W2:Y:S01]  /*5c860*/  LDL.LU R12, [R1+0x1ab0] ;  /* 0x001ab000010c7983 */ /* 0x0000a20000300800 */
[----:B------:R-:W-:-:S07]  /*5c870*/  FSEL R0, R9, -INF , P5 ;  /* 0xff80000009007808 */ /* 0x000fce0002800000 */
[----:B------:R-:W-:Y:S01]  /*5c880*/  @P0 MOV R2, 0x7f800000 ;  /* 0x7f80000000020802 */ /* 0x000fe20000000f00 */
[----:B------:R1:W-:Y:S01]  /*5c890*/  STL [R1+0x1280], R0 ;  /* 0x0012800001007387 */ /* 0x0003e20000100800 */
[----:B------:R-:W-:-:S03]  /*5c8a0*/  MOV R9, R21 ;  /* 0x0000001500097202 */ /* 0x000fc60000000f00 */
[----:B------:R-:W3:Y:S01]  /*5c8b0*/  LDL.LU R21, [R1+0xa0] ;  /* 0x0000a00001157983 */ /* 0x000ee20000300800 */
[----:B-1----:R-:W-:Y:S02]  /*5c8c0*/  FSEL R0, R10, -INF , P1 ;  /* 0xff8000000a007808 */ /* 0x002fe40000800000 */
[----:B------:R-:W-:Y:S02]  /*5c8d0*/  MOV R10, R3 ;  /* 0x00000003000a7202 */ /* 0x000fe40000000f00 */
[----:B------:R-:W-:Y:S01]  /*5c8e0*/  FSEL R3, R11, -INF , P3 ;  /* 0xff8000000b037808 */ /* 0x000fe20001800000 */
[----:B------:R1:W-:Y:S01]  /*5c8f0*/  STL [R1+0x1284], R0 ;  /* 0x0012840001007387 */ /* 0x0003e20000100800 */
[----:B------:R-:W-:Y:S01]  /*5c900*/  IMAD.MOV.U32 R11, RZ, RZ, R27 ;  /* 0x000000ffff0b7224 */ /* 0x000fe200078e001b */
[C---:B------:R-:W-:Y:S02]  /*5c910*/  FSETP.NEU.AND P4, PT, R13.reuse, RZ, PT ;  /* 0x000000ff0d00720b */ /* 0x040fe40003f8d000 */
[----:B------:R-:W3:Y:S04]  /*5c920*/  LDL.LU R27, [R1+0x70] ;  /* 0x00007000011b7983 */ /* 0x000ee80000300800 */
[----:B------:R0:W-:Y:S01]  /*5c930*/  STL [R1+0x128c], R3 ;  /* 0x00128c0301007387 */ /* 0x0001e20000100800 */
[----:B--2---:R-:W-:-:S03]  /*5c940*/  @P0 FFMA.FTZ R12, R13, R2, +INF ;  /* 0x7f8000000d0c0423 */ /* 0x004fc60000010002 */
[----:B------:R2:W2:Y:S01]  /*5c950*/  LDL.LU R13, [R1+0x1aac] ;  /* 0x001aac00010d7983 */ /* 0x0004a20000300800 */
[C---:B------:R-:W-:Y:S02]  /*5c960*/  ISETP.GE.U32.AND P6, PT, R14.reuse, 0x7f800000, PT ;  /* 0x7f8000000e00780c */ /* 0x040fe40003fc6070 */
[----:B------:R-:W-:Y:S02]  /*5c970*/  MOV R2, R28 ;  /* 0x0000001c00027202 */ /* 0x000fe40000000f00 */
[----:B------:R-:W3:Y:S01]  /*5c980*/  LDL.LU R28, [R1+0x78] ;  /* 0x00007800011c7983 */ /* 0x000ee20000300800 */
[----:B------:R-:W-:-:S08]  /*5c990*/  FSETP.NEU.AND P0, PT, R14, RZ, PT ;  /* 0x000000ff0e00720b */ /* 0x000fd00003f0d000 */
[----:B-1----:R-:W-:Y:S02]  /*5c9a0*/  @P6 MOV R0, 0x7f800000 ;  /* 0x7f80000000006802 */ /* 0x002fe40000000f00 */
[----:B------:R-:W-:-:S03]  /*5c9b0*/  ISETP.GE.U32.AND P2, PT, R15, 0x7f800000, PT ;  /* 0x7f8000000f00780c */ /* 0x000fc60003f46070 */
[----:B--2---:R-:W-:Y:S02]  /*5c9c0*/  @P6 FFMA.FTZ R13, R14, R0, +INF ;  /* 0x7f8000000e0d6423 */ /* 0x004fe40000010000 */
[----:B------:R1:W2:Y:S08]  /*5c9d0*/  LDL.LU R14, [R1+0x1aa8] ;  /* 0x001aa800010e7983 */ /* 0x0002b00000300800 */
[----:B0-----:R-:W-:-:S02]  /*5c9e0*/  @P2 MOV R3, 0x7f800000 ;  /* 0x7f80000000032802 */ /* 0x001fc40000000f00 */
[----:B------:R-:W-:Y:S02]  /*5c9f0*/  MOV R0, R29 ;  /* 0x0000001d00007202 */ /* 0x000fe40000000f00 */
[----:B------:R-:W3:Y:S01]  /*5ca00*/  LDL.LU R29, [R1+0x68] ;  /* 0x00006800011d7983 */ /* 0x000ee20000300800 */
[C---:B------:R-:W-:Y:S02]  /*5ca10*/  FSETP.NEU.AND P6, PT, R15.reuse, RZ, PT ;  /* 0x000000ff0f00720b */ /* 0x040fe40003fcd000 */
[----:B------:R-:W-:Y:S01]  /*5ca20*/  ISETP.GE.U32.AND P1, PT, R16, 0x7f800000, PT ;  /* 0x7f8000001000780c */ /* 0x000fe20003f26070 */
[----:B--2---:R-:W-:Y:S02]  /*5ca30*/  @P2 FFMA.FTZ R14, R15, R3, +INF ;  /* 0x7f8000000f0e2423 */ /* 0x004fe40000010003 */
[----:B------:R1:W2:Y:S01]  /*5ca40*/  LDL.LU R15, [R1+0x1aa4] ;  /* 0x001aa400010f7983 */ /* 0x0002a20000300800 */
[----:B------:R-:W-:Y:S02]  /*5ca50*/  FSEL R3, R12, -INF , P4 ;  /* 0xff8000000c037808 */ /* 0x000fe40002000000 */
[----:B------:R-:W-:-:S07]  /*5ca60*/  MOV R12, R0 ;  /* 0x00000000000c7202 */ /* 0x000fce0000000f00 */
[----:B------:R-:W-:Y:S01]  /*5ca70*/  @P1 IMAD.MOV.U32 R0, RZ, RZ, 0x7f800000 ;  /* 0x7f800000ff001424 */ /* 0x000fe200078e00ff */
[----:B------:R0:W-:Y:S01]  /*5ca80*/  STL [R1+0x1288], R3 ;  /* 0x0012880301007387 */ /* 0x0001e20000100800 */
[----:B------:R-:W-:Y:S02]  /*5ca90*/  FSETP.NEU.AND P2, PT, R16, RZ, PT ;  /* 0x000000ff1000720b */ /* 0x000fe40003f4d000 */
[----:B0-----:R-:W-:-:S05]  /*5caa0*/  FSEL R3, R13, -INF , P0 ;  /* 0xff8000000d037808 */ /* 0x001fca0000000000 */
[----:B------:R0:W-:Y:S01]  /*5cab0*/  STL [R1+0x1298], R3 ;  /* 0x0012980301007387 */ /* 0x0001e20000100800 */
[----:B--2---:R-:W-:-:S03]  /*5cac0*/  @P1 FFMA.FTZ R15, R16, R0, +INF ;  /* 0x7f800000100f1423 */ /* 0x004fc60000010000 */
[----:B------:R1:W2:Y:S01]  /*5cad0*/  LDL.LU R16, [R1+0x1aa0] ;  /* 0x001aa00001107983 */ /* 0x0002a20000300800 */
[C---:B------:R-:W-:Y:S02]  /*5cae0*/  ISETP.GE.U32.AND P5, PT, R17.reuse, 0x7f800000, PT ;  /* 0x7f8000001100780c */ /* 0x040fe40003fa6070 */
[----:B------:R-:W-:Y:S01]  /*5caf0*/  MOV R13, R2 ;  /* 0x00000002000d7202 */ /* 0x000fe20000000f00 */
[----:B------:R-:W3:Y:S01]  /*5cb00*/  LDL R0, [R1+0x7a0] ;  /* 0x0007a00001007983 */ /* 0x000ee20000100800 */
[----:B------:R-:W-:-:S09]  /*5cb10*/  FSETP.NEU.AND P1, PT, R17, RZ, PT ;  /* 0x000000ff1100720b */ /* 0x000fd20003f2d000 */
[----:B------:R-:W-:Y:S02]  /*5cb20*/  @P5 MOV R2, 0x7f800000 ;  /* 0x7f80000000025802 */ /* 0x000fe40000000f00 */
[----:B----4-:R-:W-:-:S03]  /*5cb30*/  ISETP.GE.U32.AND P3, PT, R18, 0x7f800000, PT ;  /* 0x7f8000001200780c */ /* 0x010fc60003f66070 */
[----:B--2---:R-:W-:Y:S02]  /*5cb40*/  @P5 FFMA.FTZ R16, R17, R2, +INF ;  /* 0x7f80000011105423 */ /* 0x004fe40000010002 */
[----:B------:R1:W2:Y:S08]  /*5cb50*/  LDL.LU R17, [R1+0x1a9c] ;  /* 0x001a9c0001117983 */ /* 0x0002b00000300800 */
[----:B0-----:R-:W-:-:S02]  /*5cb60*/  @P3 MOV R3, 0x7f800000 ;  /* 0x7f80000000033802 */ /* 0x001fc40000000f00 */
[C---:B------:R-:W-:Y:S01]  /*5cb70*/  FSETP.NEU.AND P5, PT, R18.reuse, RZ, PT ;  /* 0x000000ff1200720b */ /* 0x040fe20003fad000 */
[----:B------:R-:W4:Y:S01]  /*5cb80*/  LDL R2, [R1+0x140] ;  /* 0x0001400001027983 */ /* 0x000f220000100800 */
[----:B---3--:R-:W-:Y:S01]  /*5cb90*/  ISETP.GE.U32.AND P4, PT, R19, 0x7f800000, PT ;  /* 0x7f8000001300780c */ /* 0x008fe20003f86070 */
[----:B--2---:R-:W-:Y:S02]  /*5cba0*/  @P3 FFMA.FTZ R17, R18, R3, +INF ;  /* 0x7f80000012113423 */ /* 0x004fe40000010003 */
[----:B------:R1:W2:Y:S04]  /*5cbb0*/  LDL.LU R18, [R1+0x1a98] ;  /* 0x001a980001127983 */ /* 0x0002a80000300800 */
[----:B------:R-:W3:Y:S01]  /*5cbc0*/  LDL R3, [R1+0x3c4] ;  /* 0x0003c40001037983 */ /* 0x000ee20000100800 */
[----:B------:R-:W-:-:S02]  /*5cbd0*/  FSEL R14, R14, -INF , P6 ;  /* 0xff8000000e0e7808 */ /* 0x000fc40003000000 */
[----:B------:R-:W-:-:S03]  /*5cbe0*/  FSEL R15, R15, -INF , P2 ;  /* 0xff8000000f0f7808 */ /* 0x000fc60001000000 */
[----:B------:R0:W-:Y:S01]  /*5cbf0*/  STL [R1+0x129c], R14 ;  /* 0x00129c0e01007387 */ /* 0x0001e20000100800 */
[----:B------:R-:W-:-:S03]  /*5cc00*/  FSEL R16, R16, -INF , P1 ;  /* 0xff80000010107808 */ /* 0x000fc60000800000 */
[----:B0-----:R-:W4:Y:S04]  /*5cc10*/  LDL R14, [R1+0x7c] ;  /* 0x00007c00010e7983 */ /* 0x001f280000100800 */
[----:B------:R-:W-:Y:S01]  /*5cc20*/  STL [R1+0x12a4], R15 ;  /* 0x0012a40f01007387 */ /* 0x000fe20000100800 */
[----:B------:R-:W-:-:S03]  /*5cc30*/  FSETP.NEU.AND P1, PT, R19, RZ, PT ;  /* 0x000000ff1300720b */ /* 0x000fc60003f2d000 */
[----:B------:R0:W-:Y:S04]  /*5cc40*/  STL [R1+0x12a8], R16 ;  /* 0x0012a81001007387 */ /* 0x0001e80000100800 */
[----:B0-----:R-:W4:Y:S01]  /*5cc50*/  LDL R16, [R1+0x1ec] ;  /* 0x0001ec0001107983 */ /* 0x001f220000100800 */
[----:B---3--:R-:W-:Y:S02]  /*5cc60*/  MOV R15, R3 ;  /* 0x00000003000f7202 */ /* 0x008fe40000000f00 */
[----:B------:R-:W-:Y:S02]  /*5cc70*/  MOV R3, R0 ;  /* 0x0000000000037202 */ /* 0x000fe40000000f00 */
[----:B------:R-:W-:-:S05]  /*5cc80*/  @P4 MOV R0, 0x7f800000 ;  /* 0x7f80000000004802 */ /* 0x000fca0000000f00 */
[----:B--2---:R-:W-:Y:S02]  /*5cc90*/  @P4 FFMA.FTZ R18, R19, R0, +INF ;  /* 0x7f80000013124423 */ /* 0x004fe40000010000 */
[----:B------:R1:W2:Y:S01]  /*5cca0*/  LDL.LU R19, [R1+0x1a94] ;  /* 0x001a940001137983 */ /* 0x0002a20000300800 */
[----:B------:R-:W-:Y:S02]  /*5ccb0*/  ISETP.GE.U32.AND P0, PT, R20, 0x7f800000, PT ;  /* 0x7f8000001400780c */ /* 0x000fe40003f06070 */
[----:B----4-:R-:W-:Y:S01]  /*5ccc0*/  ISETP.GE.U32.AND P3, PT, R14, 0x7f800000, PT ;  /* 0x7f8000000e00780c */ /* 0x010fe20003f66070 */
[----:B------:R-:W-:Y:S01]  /*5ccd0*/  IMAD.MOV.U32 R14, RZ, RZ, R2 ;  /* 0x000000ffff0e7224 */ /* 0x000fe200078e0002 */
[----:B------:R-:W3:Y:S01]  /*5cce0*/  LDL R0, [R1+0x840] ;  /* 0x0008400001007983 */ /* 0x000ee20000100800 */
[----:B------:R-:W-:-:S08]  /*5ccf0*/  FSETP.NEU.AND P4, PT, R20, RZ, PT ;  /* 0x000000ff1400720b */ /* 0x000fd00003f8d000 */
[----:B------:R-:W-:-:S05]  /*5cd00*/  @P0 MOV R2, 0x7f800000 ;  /* 0x7f80000000020802 */ /* 0x000fca0000000f00 */
[----:B--2---:R-:W-:Y:S02]  /*5cd10*/  @P0 FFMA.FTZ R19, R20, R2, +INF ;  /* 0x7f80000014130423 */ /* 0x004fe40000010002 */
[----:B------:R1:W2:Y:S04]  /*5cd20*/  LDL.LU R20, [R1+0x1a90] ;  /* 0x001a900001147983 */ /* 0x0002a80000300800 */
[----:B------:R-:W4:Y:S01]  /*5cd30*/  LDL R2, [R1+0x60] ;  /* 0x0000600001027983 */ /* 0x000f220000100800 */
[----:B------:R-:W-:Y:S02]  /*5cd40*/  FSEL R17, R17, -INF , P5 ;  /* 0xff80000011117808 */ /* 0x000fe40002800000 */
[----:B------:R-:W-:-:S03]  /*5cd50*/  ISETP.GE.U32.AND P6, PT, R21, 0x7f800000, PT ;  /* 0x7f8000001500780c */ /* 0x000fc60003fc6070 */
[----:B------:R0:W-:Y:S02]  /*5cd60*/  STL [R1+0x12ac], R17 ;  /* 0x0012ac1101007387 */ /* 0x0001e40000100800 */
[----:B0-----:R-:W-:-:S05]  /*5cd70*/  FSEL R17, R18, -INF , P1 ;  /* 0xff80000012117808 */ /* 0x001fca0000800000 */
[----:B------:R0:W-:Y:S02]  /*5cd80*/  STL [R1+0x12b4], R17 ;  /* 0x0012b41101007387 */ /* 0x0001e40000100800 */
[----:B0-----:R-:W-:Y:S01]  /*5cd90*/  IMAD.MOV.U32 R17, RZ, RZ, R16 ;  /* 0x000000ffff117224 */ /* 0x001fe200078e0010 */
[----:B------:R-:W-:Y:S02]  /*5cda0*/  MOV R16, R15 ;  /* 0x0000000f00107202 */ /* 0x000fe40000000f00 */
[----:B------:R-:W-:Y:S02]  /*5cdb0*/  MOV R15, R14 ;  /* 0x0000000e000f7202 */ /* 0x000fe40000000f00 */
[----:B------:R-:W-:Y:S02]  /*5cdc0*/  MOV R14, R3 ;  /* 0x00000003000e7202 */ /* 0x000fe40000000f00 */
[----:B------:R-:W-:Y:S02]  /*5cdd0*/  FSEL R3, R19, -INF , P4 ;  /* 0xff80000013037808 */ /* 0x000fe40002000000 */
[----:B------:R-:W3:Y:S01]  /*5cde0*/  LDL R19, [R1+0x94] ;  /* 0x0000940001137983 */ /* 0x000ee20000100800 */
[----:B------:R-:W-:-:S03]  /*5cdf0*/  FSETP.NEU.AND P4, PT, R21, RZ, PT ;  /* 0x000000ff1500720b */ /* 0x000fc60003f8d000 */
[----:B------:R0:W-:Y:S01]  /*5ce00*/  STL [R1+0x12bc], R3 ;  /* 0x0012bc0301007387 */ /* 0x0001e20000100800 */
[----:B----4-:R-:W-:Y:S02]  /*5ce10*/  ISETP.GE.U32.AND P5, PT, R2, 0x7f800000, PT ;  /* 0x7f8000000200780c */ /* 0x010fe40003fa6070 */
[----:B------:R-:W-:-:S05]  /*5ce20*/  @P6 MOV R2, 0x7f800000 ;  /* 0x7f80000000026802 */ /* 0x000fca0000000f00 */
[----:B--2---:R-:W-:Y:S02]  /*5ce30*/  @P6 FFMA.FTZ R20, R21, R2, +INF ;  /* 0x7f80000015146423 */ /* 0x004fe40000010002 */
[----:B------:R1:W2:Y:S04]  /*5ce40*/  LDL.LU R21, [R1+0x1a8c] ;  /* 0x001a8c0001157983 */ /* 0x0002a80000300800 */
[----:B------:R-:W2:Y:S01]  /*5ce50*/  LDL.LU R2, [R1+0x7c] ;  /* 0x00007c0001027983 */ /* 0x000ea20000300800 */
[----:B------:R-:W-:Y:S02]  /*5ce60*/  ISETP.GE.U32.AND P2, PT, R27, 0x7f800000, PT ;  /* 0x7f8000001b00780c */ /* 0x000fe40003f46070 */
[----:B---3--:R-:W-:Y:S01]  /*5ce70*/  MOV R18, R0 ;  /* 0x0000000000127202 */ /* 0x008fe20000000f00 */
[----:B------:R-:W-:-:S10]  /*5ce80*/  @P3 IMAD.MOV.U32 R0, RZ, RZ, 0x7f800000 ;  /* 0x7f800000ff003424 */ /* 0x000fd400078e00ff */
[----:B0-----:R-:W-:-:S05]  /*5ce90*/  @P2 MOV R3, 0x7f800000 ;  /* 0x7f80000000032802 */ /* 0x001fca0000000f00 */
[C---:B------:R-:W-:Y:S02]  /*5cea0*/  @P2 FFMA.FTZ R22, R27.reuse, R3, +INF ;  /* 0x7f8000001b162423 */ /* 0x040fe40000010003 */
[----:B--2---:R-:W-:Y:S01]  /*5ceb0*/  @P3 FFMA.FTZ R21, R2, R0, +INF ;  /* 0x7f80000002153423 */ /* 0x004fe20000010000 */
[----:B------:R-:W-:-:S04]  /*5cec0*/  FSETP.NEU.AND P3, PT, R27, RZ, PT ;  /* 0x000000ff1b00720b */ /* 0x000fc80003f6d000 */
[----:B------:R0:W-:Y:S04]  /*5ced0*/  STL [R1+0x1a7c], R21 ;  /* 0x001a7c1501007387 */ /* 0x0001e80000100800 */
[----:B------:R1:W2:Y:S01]  /*5cee0*/  LDL.LU R27, [R1+0x1a88] ;  /* 0x001a8800011b7983 */ /* 0x0002a20000300800 */
[----:B------:R-:W-:Y:S02]  /*5cef0*/  ISETP.GE.U32.AND P0, PT, R28, 0x7f800000, PT ;  /* 0x7f8000001c00780c */ /* 0x000fe40003f06070 */
[----:B------:R-:W-:Y:S01]  /*5cf00*/  FSEL R3, R20, -INF , P4 ;  /* 0xff80000014037808 */ /* 0x000fe20002000000 */
[----:B------:R3:W-:Y:S01]  /*5cf10*/  STL [R1+0x1a74], R22 ;  /* 0x001a741601007387 */ /* 0x0007e20000100800 */
[----:B------:R-:W-:-:S03]  /*5cf20*/  FSETP.NEU.AND P2, PT, R28, RZ, PT ;  /* 0x000000ff1c00720b */ /* 0x000fc60003f4d000 */
[----:B------:R-:W-:Y:S06]  /*5cf30*/  STL [R1+0x12b8], R3 ;  /* 0x0012b80301007387 */ /* 0x000fec0000100800 */
[----:B------:R-:W-:Y:S02]  /*5cf40*/  @P0 MOV R0, 0x7f800000 ;  /* 0x7f80000000000802 */ /* 0x000fe40000000f00 */
[----:B------:R-:W-:-:S03]  /*5cf50*/  ISETP.GE.U32.AND P1, PT, R29, 0x7f800000, PT ;  /* 0x7f8000001d00780c */ /* 0x000fc60003f26070 */
[----:B--2---:R-:W-:Y:S02]  /*5cf60*/  @P0 FFMA.FTZ R27, R28, R0, +INF ;  /* 0x7f8000001c1b0423 */ /* 0x004fe40000010000 */
[----:B------:R1:W2:Y:S01]  /*5cf70*/  LDL.LU R28, [R1+0x1a84] ;  /* 0x001a8400011c7983 */ /* 0x0002a20000300800 */
[----:B------:R-:W-:-:S07]  /*5cf80*/  FSETP.NEU.AND P6, PT, R2, RZ, PT ;  /* 0x000000ff0200720b */ /* 0x000fce0003fcd000 */
[----:B------:R-:W-:Y:S01]  /*5cf90*/  @P1 MOV R2, 0x7f800000 ;  /* 0x7f80000000021802 */ /* 0x000fe20000000f00 */
[----:B0-----:R-:W4:Y:S01]  /*5cfa0*/  LDL.LU R21, [R1+0x60] ;  /* 0x0000600001157983 */ /* 0x001f220000300800 */
[----:B------:R-:W-:-:S03]  /*5cfb0*/  ISETP.GE.U32.AND P4, PT, R19, 0x7f800000, PT ;  /* 0x7f8000001300780c */ /* 0x000fc60003f86070 */
[----:B------:R-:W4:Y:S04]  /*5cfc0*/  LDL R0, [R1+0xc0] ;  /* 0x0000c00001007983 */ /* 0x000f280000100800 */
[----:B---3--:R-:W3:Y:S01]  /*5cfd0*/  LDL R22, [R1+0x58] ;  /* 0x0000580001167983 */ /* 0x008ee20000100800 */
[----:B------:R-:W-:-:S03]  /*5cfe0*/  FSETP.NEU.AND P0, PT, R29, RZ, PT ;  /* 0x000000ff1d00720b */ /* 0x000fc60003f0d000 */
[----:B------:R-:W3:Y:S04]  /*5cff0*/  LDL.LU R20, [R1+0x4a8] ;  /* 0x0004a80001147983 */ /* 0x000ee80000300800 */
[----:B------:R-:W3:Y:S04]  /*5d000*/  LDL R19, [R1+0x54] ;  /* 0x0000540001137983 */ /* 0x000ee80000100800 */
[----:B------:R0:W-:Y:S04]  /*5d010*/  STL [R1+0x1a78], R27 ;  /* 0x001a781b01007387 */ /* 0x0001e80000100800 */
[----:B0-----:R-:W3:Y:S01]  /*5d020*/  LDL.LU R27, [R1+0x98] ;  /* 0x00009800011b7983 */ /* 0x001ee20000300800 */
[----:B--2---:R-:W-:-:S03]  /*5d030*/  @P1 FFMA.FTZ R28, R29, R2, +INF ;  /* 0x7f8000001d1c1423 */ /* 0x004fc60000010002 */
[----:B------:R1:W2:Y:S01]  /*5d040*/  LDL.LU R29, [R1+0x1a80] ;  /* 0x001a8000011d7983 */ /* 0x0002a20000300800 */
[----:B------:R-:W-:-:S03]  /*5d050*/  @P5 MOV R3, 0x7f800000 ;  /* 0x7f80000000035802 */ /* 0x000fc60000000f00 */
[----:B------:R-:W3:Y:S04]  /*5d060*/  LDL.LU R2, [R1+0x4ac] ;  /* 0x0004ac0001027983 */ /* 0x000ee80000300800 */
[----:B------:R0:W-:Y:S01]  /*5d070*/  STL [R1+0x1a70], R28 ;  /* 0x001a701c01007387 */ /* 0x0001e20000100800 */
[----:B----4-:R-:W-:-:S03]  /*5d080*/  FSETP.NEU.AND P1, PT, R21, RZ, PT ;  /* 0x000000ff1500720b */ /* 0x010fc60003f2d000 */
[----:B0-----:R-:W4:Y:S01]  /*5d090*/  LDL.LU R28, [R1+0x4b0] ;  /* 0x0004b000011c7983 */ /* 0x001f220000300800 */
[----:B--2---:R-:W-:-:S03]  /*5d0a0*/  @P5 FFMA.FTZ R29, R21, R3, +INF ;  /* 0x7f800000151d5423 */ /* 0x004fc60000010003 */
[----:B------:R-:W2:Y:S01]  /*5d0b0*/  LDL.LU R21, [R1+0x1a7c] ;  /* 0x001a7c0001157983 */ /* 0x000ea20000300800 */
[----:B---3--:R-:W-:-:S03]  /*5d0c0*/  IADD3 R2, R22, -R2, RZ ;  /* 0x8000000216027210 */ /* 0x008fc60007ffe0ff */
[----:B------:R-:W-:Y:S04]  /*5d0d0*/  STL [R1+0x1a54], R29 ;  /* 0x001a541d01007387 */ /* 0x000fe80000100800 */
[----:B------:R1:W3:Y:S01]  /*5d0e0*/  LDL R22, [R1+0x53c] ;  /* 0x00053c0001167983 */ /* 0x0002e20000100800 */
[----:B----4-:R-:W-:Y:S02]  /*5d0f0*/  IMAD.IADD R0, R0, 0x1, -R28 ;  /* 0x0000000100007824 */ /* 0x010fe400078e0a1c */
[----:B------:R-:W-:Y:S01]  /*5d100*/  IMAD.MOV.U32 R28, RZ, RZ, R16 ;  /* 0x000000ffff1c7224 */ /* 0x000fe200078e0010 */
[----:B------:R-:W-:Y:S02]  /*5d110*/  MOV R16, R14 ;  /* 0x0000000e00107202 */ /* 0x000fe40000000f00 */
[----:B------:R-:W-:-:S02]  /*5d120*/  MOV R14, R4 ;  /* 0x00000004000e7202 */ /* 0x000fc40000000f00 */
[----:B--2---:R-:W-:Y:S02]  /*5d130*/  FSEL R4, R21, -INF , P6 ;  /* 0xff80000015047808 */ /* 0x004fe40003000000 */
[----:B------:R-:W3:Y:S04]  /*5d140*/  LDL.LU R21, [R1+0x94] ;  /* 0x0000940001157983 */ /* 0x000ee80000300800 */
[----:B------:R0:W-:Y:S02]  /*5d150*/  STL [R1+0x12b0], R4 ;  /* 0x0012b00401007387 */ /* 0x0001e40000100800 */
[----:B0-----:R-:W-:-:S05]  /*5d160*/  @P4 MOV R4, 0x7f800000 ;  /* 0x7f80000000044802 */ /* 0x001fca0000000f00 */
[----:B---3--:R-:W-:-:S05]  /*5d170*/  @P4 FFMA.FTZ R22, R21, R4, +INF ;  /* 0x7f80000015164423 */ /* 0x008fca0000010004 */
[----:B------:R0:W-:Y:S04]  /*5d180*/  @P4 STL [R1+0x53c], R22 ;  /* 0x00053c1601004387 */ /* 0x0001e80000100800 */
[----:B0-----:R1:W2:Y:S01]  /*5d190*/  LDL R22, [R1+0x1258] ;  /* 0x0012580001167983 */ /* 0x0012a20000100800 */
[----:B------:R-:W-:Y:S02]  /*5d1a0*/  ISETP.GE.U32.AND P6, PT, R27, 0x7f800000, PT ;  /* 0x7f8000001b00780c */ /* 0x000fe40003fc6070 */
[----:B------:R-:W-:Y:S01]  /*5d1b0*/  FSETP.NEU.AND P5, PT, R21, RZ, PT ;  /* 0x000000ff1500720b */ /* 0x000fe20003fad000 */
[----:B------:R-:W-:Y:S01]  /*5d1c0*/  IMAD.MOV.U32 R21, RZ, RZ, R28 ;  /* 0x000000ffff157224 */ /* 0x000fe200078e001c */
[----:B------:R-:W-:Y:S01]  /*5d1d0*/  FSETP.NEU.AND P4, PT, R27, RZ, PT ;  /* 0x000000ff1b00720b */ /* 0x000fe20003f8d000 */
[----:B------:R-:W3:Y:S08]  /*5d1e0*/  LDL R28, [R1+0xbc] ;  /* 0x0000bc00011c7983 */ /* 0x000ef00000100800 */
[----:B------:R-:W-:-:S05]  /*5d1f0*/  @P6 MOV R4, 0x7f800000 ;  /* 0x7f80000000046802 */ /* 0x000fca0000000f00 */
[----:B--2---:R-:W-:Y:S02]  /*5d200*/  @P6 FFMA.FTZ R22, R27, R4, +INF ;  /* 0x7f8000001b166423 */ /* 0x004fe40000010004 */
[----:B------:R-:W2:Y:S04]  /*5d210*/  LDL.LU R27, [R1+0x1a78] ;  /* 0x001a7800011b7983 */ /* 0x000ea80000300800 */
[----:B------:R0:W-:Y:S04]  /*5d220*/  @P6 STL [R1+0x1258], R22 ;  /* 0x0012581601006387 */ /* 0x0001e80000100800 */
[----:B0-----:R-:W4:Y:S04]  /*5d230*/  LDL.LU R22, [R1+0x1a74] ;  /* 0x001a740001167983 */ /* 0x001f280000300800 */
[----:B------:R-:W4:Y:S01]  /*5d240*/  LDL R4, [R1+0x838] ;  /* 0x0008380001047983 */ /* 0x000f220000100800 */
[----:B---3--:R-:W-:-:S02]  /*5d250*/  ISETP.GE.U32.AND P6, PT, R28, 0x7f800000, PT ;  /* 0x7f8000001c00780c */ /* 0x008fc40003fc6070 */
[----:B--2---:R-:W-:Y:S02]  /*5d260*/  FSEL R27, R27, -INF , P2 ;  /* 0xff8000001b1b7808 */ /* 0x004fe40001000000 */
[----:B----4-:R-:W-:Y:S01]  /*5d270*/  FSEL R22, R22, -INF , P3 ;  /* 0xff80000016167808 */ /* 0x010fe20001800000 */
[----:B------:R-:W-:-:S04]  /*5d280*/  FSETP.NEU.AND P3, PT, R28, RZ, PT ;  /* 0x000000ff1c00720b */ /* 0x000fc80003f6d000 */
[----:B------:R0:W-:Y:S04]  /*5d290*/  STL [R1+0x1294], R22 ;  /* 0x0012941601007387 */ /* 0x0001e80000100800 */
[----:B0-----:R-:W2:Y:S01]  /*5d2a0*/  LDL R22, [R1+0x75c] ;  /* 0x00075c0001167983 */ /* 0x001ea20000100800 */
[----:B------:R0:W-:Y:S03]  /*5d2b0*/  STL [R1+0x1290], R27 ;  /* 0x0012901b01007387 */ /* 0x0001e60000100800 */
[----:B0-----:R-:W3:Y:S01]  /*5d2c0*/  LDL R27, [R1+0x7b0] ;  /* 0x0007b000011b7983 */ /* 0x001ee20000100800 */
[----:B------:R-:W4:Y:S01]  /*5d2d0*/  LDL.LU R28, [R1+0x1a70] ;  /* 0x001a7000011c7983 */ /* 0x000f220000300800 */
[----:B------:R-:W-:-:S02]  /*5d2e0*/  MOV R29, R18 ;  /* 0x00000012001d7202 */ /* 0x000fc40000000f00 */
[----:B----4-:R-:W-:-:S05]  /*5d2f0*/  FSEL R28, R28, -INF , P0 ;  /* 0xff8000001c1c7808 */ /* 0x010fca0000000000 */
[----:B------:R0:W-:Y:S04]  /*5d300*/  STL [R1+0x12a0], R28 ;  /* 0x0012a01c01007387 */ /* 0x0001e80000100800 */
[----:B0-----:R-:W4:Y:S01]  /*5d310*/  LDL R28, [R1+0xc0] ;  /* 0x0000c000011c7983 */ /* 0x001f220000100800 */
[----:B------:R-:W-:Y:S02]  /*5d320*/  STL [R1+0x1a64], R11 ;  /* 0x001a640b01007387 */ /* 0x000fe40000100800 */
[----:B------:R-:W-:Y:S02]  /*5d330*/  STL [R1+0x1a68], R29 ;  /* 0x001a681d01007387 */ /* 0x000fe40000100800 */
[----:B--2---:R0:W-:Y:S02]  /*5d340*/  STL [R1+0x1a6c], R22 ;  /* 0x001a6c1601007387 */ /* 0x0041e40000100800 */
[----:B0-----:R-:W2:Y:S01]  /*5d350*/  LDL R22, [R1+0x58] ;  /* 0x0000580001167983 */ /* 0x001ea20000100800 */
[----:B------:R-:W2:Y:S02]  /*5d360*/  LDL.LU R29, [R1+0xbc] ;  /* 0x0000bc00011d7983 */ /* 0x000ea40000300800 */
[----:B------:R1:W2:Y:S01]  /*5d370*/  LDL R11, [R1+0x125c] ;  /* 0x00125c00010b7983 */ /* 0x0002a20000100800 */
[----:B------:R-:W-:Y:S01]  /*5d380*/  IADD3 R3, R19, -R20, RZ ;  /* 0x8000001413037210 */ /* 0x000fe20007ffe0ff */
[----:B------:R-:W-:Y:S01]  /*5d390*/  MOV R19, R7 ;  /* 0x0000000700137202 */ /* 0x000fe20000000f00 */
[----:B------:R-:W-:Y:S01]  /*5d3a0*/  MOV R7, 0x3dc6b27f ;  /* 0x3dc6b27f00077802 */ /* 0x000fe20000000f00 */
[----:B------:R-:W-:Y:S01]  /*5d3b0*/  FADD R0, R0, -1 ;  /* 0xbf80000000007421 */ /* 0x000fe20000000000 */
[----:B------:R-:W-:Y:S01]  /*5d3c0*/  MOV R20, R17 ;  /* 0x0000001100147202 */ /* 0x000fe20000000f00 */
[----:B------:R-:W-:-:S02]  /*5d3d0*/  MOV R17, R12 ;  /* 0x0000000c00117202 */ /* 0x000fc40000000f00 */
[----:B------:R-:W-:Y:S01]  /*5d3e0*/  FADD R2, R2, -1 ;  /* 0xbf80000002027421 */ /* 0x000fe20000000000 */
[----:B------:R-:W-:Y:S01]  /*5d3f0*/  MOV R12, R5 ;  /* 0x00000005000c7202 */ /* 0x000fe20000000f00 */
[----:B------:R-:W-:Y:S01]  /*5d400*/  FADD R3, R3, -1 ;  /* 0xbf80000003037421 */ /* 0x000fe20000000000 */
[----:B------:R-:W-:Y:S01]  /*5d410*/  MOV R18, R15 ;  /* 0x0000000f00127202 */ /* 0x000fe20000000f00 */
[----:B------:R-:W-:Y:S01]  /*5d420*/  FFMA.FTZ R5, R0, R7, -0.16845393180847167969 ;  /* 0xbe2c7f3000057423 */ /* 0x000fe20000010007 */
[----:B----4-:R-:W-:Y:S01]  /*5d430*/  ISETP.GE.U32.AND P0, PT, R28, 0x7f800000, PT ;  /* 0x7f8000001c00780c */ /* 0x010fe20003f06070 */
[----:B---3--:R-:W-:Y:S01]  /*5d440*/  MOV R28, R27 ;  /* 0x0000001b001c7202 */ /* 0x008fe20000000f00 */
[----:B------:R-:W-:Y:S01]  /*5d450*/  MOV R27, R4 ;  /* 0x00000004001b7202 */ /* 0x000fe20000000f00 */
[----:B------:R-:W-:Y:S01]  /*5d460*/  @P6 MOV R4, 0x7f800000 ;  /* 0x7f80000000046802 */ /* 0x000fe20000000f00 */
[----:B--2---:R-:W-:-:S04]  /*5d470*/  ISETP.GE.U32.AND P2, PT, R22, 0x7f800000, PT ;  /* 0x7f8000001600780c */ /* 0x004fc80003f46070 */
[----:B------:R-:W-:Y:S01]  /*5d480*/  @P6 FFMA.FTZ R11, R29, R4, +INF ;  /* 0x7f8000001d0b6423 */ /* 0x000fe20000010004 */
[----:B------:R-:W2:Y:S01]  /*5d490*/  LDL.LU R22, [R1+0x1a6c] ;  /* 0x001a6c0001167983 */ /* 0x000ea20000300800 */
[----:B------:R-:W3:Y:S03]  /*5d4a0*/  LDL.LU R29, [R1+0x1a68] ;  /* 0x001a6800011d7983 */ /* 0x000ee60000300800 */
[----:B------:R0:W-:Y:S04]  /*5d4b0*/  @P6 STL [R1+0x125c], R11 ;  /* 0x00125c0b01006387 */ /* 0x0001e80000100800 */
[----:B0-----:R-:W4:Y:S01]  /*5d4c0*/  LDL.LU R11, [R1+0x1a64] ;  /* 0x001a6400010b7983 */ /* 0x001f220000300800 */
[----:B------:R0:W-:Y:S03]  /*5d4d0*/  STL [R1+0x1a60], R13 ;  /* 0x001a600d01007387 */ /* 0x0001e60000100800 */
[----:B0-----:R-:W4:Y:S01]  /*5d4e0*/  LDL R13, [R1+0x54] ;  /* 0x00005400010d7983 */ /* 0x001f220000100800 */
[----:B------:R-:W-:-:S02]  /*5d4f0*/  IMAD.MOV.U32 R15, RZ, RZ, R6 ;  /* 0x000000ffff0f7224 */ /* 0x000fc400078e0006 */
[-C--:B------:R-:W-:Y:S02]  /*5d500*/  FFMA.FTZ R6, R2, R7.reuse, -0.16845393180847167969 ;  /* 0xbe2c7f3002067423 */ /* 0x080fe40000010007 */
[C---:B------:R-:W-:Y:S02]  /*5d510*/  FFMA.FTZ R7, R3.reuse, R7, -0.16845393180847167969 ;  /* 0xbe2c7f3003077423 */ /* 0x040fe40000010007 */
[C---:B------:R-:W-:Y:S02]  /*5d520*/  FFMA.FTZ R5, R0.reuse, R5, 0.1716887056827545166 ;  /* 0x3e2fcf2a00057423 */ /* 0x040fe40000010005 */
[C---:B------:R-:W-:Y:S02]  /*5d530*/  FFMA.FTZ R7, R3.reuse, R7, 0.1716887056827545166 ;  /* 0x3e2fcf2a03077423 */ /* 0x040fe40000010007 */
[----:B------:R-:W-:Y:S02]  /*5d540*/  FFMA.FTZ R5, R0, R5, -0.17900948226451873779 ;  /* 0xbe374e4300057423 */ /* 0x000fe40000010005 */
[----:B------:R-:W-:-:S02]  /*5d550*/  FFMA.FTZ R7, R3, R7, -0.17900948226451873779 ;  /* 0xbe374e4303077423 */ /* 0x000fc40000010007 */
[C---:B------:R-:W-:Y:S02]  /*5d560*/  FFMA.FTZ R5, R0.reuse, R5, 0.20512372255325317383 ;  /* 0x3e520bf400057423 */ /* 0x040fe40000010005 */
[C---:B------:R-:W-:Y:S02]  /*5d570*/  FFMA.FTZ R7, R3.reuse, R7, 0.20512372255325317383 ;  /* 0x3e520bf403077423 */ /* 0x040fe40000010007 */
[C---:B------:R-:W-:Y:S02]  /*5d580*/  FFMA.FTZ R5, R0.reuse, R5, -0.24046532809734344482 ;  /* 0xbe763c8b00057423 */ /* 0x040fe40000010005 */
[C---:B------:R-:W-:Y:S02]  /*5d590*/  FFMA.FTZ R7, R3.reuse, R7, -0.24046532809734344482 ;  /* 0xbe763c8b03077423 */ /* 0x040fe40000010007 */
[----:B------:R-:W-:Y:S02]  /*5d5a0*/  FFMA.FTZ R5, R0, R5, 0.28857114911079406738 ;  /* 0x3e93bf9900057423 */ /* 0x000fe40000010005 */
[----:B------:R-:W-:-:S02]  /*5d5b0*/  FFMA.FTZ R7, R3, R7, 0.28857114911079406738 ;  /* 0x3e93bf9903077423 */ /* 0x000fc40000010007 */
[C---:B------:R-:W-:Y:S02]  /*5d5c0*/  FFMA.FTZ R5, R0.reuse, R5, -0.36067417263984680176 ;  /* 0xbeb8aa4900057423 */ /* 0x040fe40000010005 */
[C---:B------:R-:W-:Y:S02]  /*5d5d0*/  FFMA.FTZ R7, R3.reuse, R7, -0.36067417263984680176 ;  /* 0xbeb8aa4903077423 */ /* 0x040fe40000010007 */
[C---:B------:R-:W-:Y:S02]  /*5d5e0*/  FFMA.FTZ R5, R0.reuse, R5, 0.48089820146560668945 ;  /* 0x3ef6384a00057423 */ /* 0x040fe40000010005 */
[C---:B------:R-:W-:Y:S02]  /*5d5f0*/  FFMA.FTZ R7, R3.reuse, R7, 0.48089820146560668945 ;  /* 0x3ef6384a03077423 */ /* 0x040fe40000010007 */
[----:B------:R-:W-:Y:S02]  /*5d600*/  FFMA.FTZ R5, R0, R5, -0.72134751081466674805 ;  /* 0xbf38aa3b00057423 */ /* 0x000fe40000010005 */
[----:B------:R-:W-:-:S02]  /*5d610*/  FFMA.FTZ R7, R3, R7, -0.72134751081466674805 ;  /* 0xbf38aa3b03077423 */ /* 0x000fc40000010007 */
[C---:B------:R-:W-:Y:S02]  /*5d620*/  FMUL R5, R0.reuse, R5 ;  /* 0x0000000500057220 */ /* 0x040fe40000400000 */
[----:B------:R-:W-:Y:S01]  /*5d630*/  IMAD.MOV.U32 R4, RZ, RZ, R28 ;  /* 0x000000ffff047224 */ /* 0x000fe200078e001c */
[----:B------:R-:W-:Y:S01]  /*5d640*/  MOV R28, R27 ;  /* 0x0000001b001c7202 */ /* 0x000fe20000000f00 */
[C---:B------:R-:W-:Y:S02]  /*5d650*/  FMUL R7, R3.reuse, R7 ;  /* 0x0000000703077220 */ /* 0x040fe40000400000 */
[C---:B------:R-:W-:Y:S02]  /*5d660*/  FMUL R5, R0.reuse, R5 ;  /* 0x0000000500057220 */ /* 0x040fe40000400000 */
[----:B------:R-:W-:Y:S02]  /*5d670*/  FMUL R7, R3, R7 ;  /* 0x0000000703077220 */ /* 0x000fe40000400000 */
[----:B------:R-:W-:-:S02]  /*5d680*/  FFMA.FTZ R5, R0, 1.4426950216293334961, R5 ;  /* 0x3fb8aa3b00057823 */ /* 0x000fc40000010005 */
[----:B------:R-:W-:Y:S01]  /*5d690*/  FFMA.FTZ R7, R3, 1.4426950216293334961, R7 ;  /* 0x3fb8aa3b03077823 */ /* 0x000fe20000010007 */
[----:B--2---:R-:W-:Y:S01]  /*5d6a0*/  MOV R27, R22 ;  /* 0x00000016001b7202 */ /* 0x004fe20000000f00 */
[----:B---3--:R-:W-:Y:S02]  /*5d6b0*/  MOV R22, R29 ;  /* 0x0000001d00167202 */ /* 0x008fe40000000f00 */
[----:B------:R-:W2:Y:S01]  /*5d6c0*/  LDL.LU R29, [R1+0x514] ;  /* 0x00051400011d7983 */ /* 0x000ea20000300800 */
[----:B----4-:R-:W-:-:S03]  /*5d6d0*/  ISETP.GE.U32.AND P6, PT, R13, 0x7f800000, PT ;  /* 0x7f8000000d00780c */ /* 0x010fc60003fc6070 */
[----:B------:R-:W3:Y:S01]  /*5d6e0*/  LDL.LU R13, [R1+0x1a60] ;  /* 0x001a6000010d7983 */ /* 0x000ee20000300800 */
[----:B------:R-:W4:Y:S02]  /*5d6f0*/  LDL.LU R0, [R1+0x54] ;  /* 0x0000540001007983 */ /* 0x000f240000300800 */
[----:B------:R-:W2:Y:S02]  /*5d700*/  LDL.LU R3, [R1+0x528] ;  /* 0x0005280001037983 */ /* 0x000ea40000300800 */
        /* <DEDUP_REMOVED lines=13> */
[----:B0-----:R-:W3:Y:S01]  /*5d7e0*/  LDL.LU R9, [R1+0x508] ;  /* 0x0005080001097983 */ /* 0x001ee20000300800 */
[----:B----4-:R-:W-:Y:S01]  /*5d7f0*/  MOV R2, R0 ;  /* 0x0000000000027202 */ /* 0x010fe20000000f00 */
[----:B--2---:R-:W-:-:S03]  /*5d800*/  FADD R7, R3, R5 ;  /* 0x0000000503077221 */ /* 0x004fc60000000000 */
[----:B------:R-:W-:-:S05]  /*5d810*/  MOV R5, R2 ;  /* 0x0000000200057202 */ /* 0x000fca0000000f00 */
[----:B------:R0:W-:Y:S04]  /*5d820*/  STL [R1+0x1a50], R5 ;  /* 0x001a500501007387 */ /* 0x0001e80000100800 */
[----:B0-----:R-:W2:Y:S01]  /*5d830*/  LDL.LU R5, [R1+0xc0] ;  /* 0x0000c00001057983 */ /* 0x001ea20000300800 */
[----:B------:R-:W-:Y:S02]  /*5d840*/  @P0 IMAD.MOV.U32 R0, RZ, RZ, 0x7f800000 ;  /* 0x7f800000ff000424 */ /* 0x000fe400078e00ff */
[----:B------:R-:W4:Y:S02]  /*5d850*/  LDL.LU R2, [R1+0xd70] ;  /* 0x000d700001027983 */ /* 0x000f240000300800 */
[----:B------:R-:W-:Y:S02]  /*5d860*/  FADD R29, R29, R6 ;  /* 0x000000061d1d7221 */ /* 0x000fe40000000000 */
[----:B------:R-:W3:Y:S01]  /*5d870*/  LDL R6, [R1+0x3b4] ;  /* 0x0003b40001067983 */ /* 0x000ee20000100800 */
[----:B--2---:R-:W-:-:S05]  /*5d880*/  @P0 FFMA.FTZ R7, R5, R0, +INF ;  /* 0x7f80000005070423 */ /* 0x004fca0000010000 */
[----:B------:R0:W-:Y:S04]  /*5d890*/  STL [R1+0x1254], R7 ;  /* 0x0012540701007387 */ /* 0x0001e80000100800 */
[----:B0-----:R-:W3:Y:S01]  /*5d8a0*/  LDL.LU R7, [R1+0x1a5c] ;  /* 0x001a5c0001077983 */ /* 0x001ee20000300800 */
[----:B------:R-:W2:Y:S01]  /*5d8b0*/  LDL R0, [R1+0x58] ;  /* 0x0000580001007983 */ /* 0x000ea20000100800 */
[----:B------:R-:W-:Y:S01]  /*5d8c0*/  @P2 MOV R3, 0x7f800000 ;  /* 0x7f80000000032802 */ /* 0x000fe20000000f00 */
[----:B---3--:R-:W-:-:S04]  /*5d8d0*/  FADD R7, R9, R7 ;  /* 0x0000000709077221 */ /* 0x008fc80000000000 */
[----:B--2---:R-:W-:Y:S01]  /*5d8e0*/  @P2 FFMA.FTZ R29, R0, R3, +INF ;  /* 0x7f800000001d2423 */ /* 0x004fe20000010003 */
[----:B------:R-:W2:Y:S01]  /*5d8f0*/  LDL.LU R9, [R1+0x1a58] ;  /* 0x001a580001097983 */ /* 0x000ea20000300800 */
[----:B------:R0:W-:Y:S03]  /*5d900*/  STL [R1+0x124c], R7 ;  /* 0x00124c0701007387 */ /* 0x0001e60000100800 */
[----:B0-----:R-:W3:Y:S01]  /*5d910*/  LDL R7, [R1+0x440] ;  /* 0x0004400001077983 */ /* 0x001ee20000100800 */
[----:B------:R0:W-:Y:S03]  /*5d920*/  STL [R1+0x1250], R29 ;  /* 0x0012501d01007387 */ /* 0x0001e60000100800 */
[----:B0-----:R-:W3:Y:S01]  /*5d930*/  LDL.LU R29, [R1+0x1a54] ;  /* 0x001a5400011d7983 */ /* 0x001ee20000300800 */
[----:B------:R-:W-:-:S03]  /*5d940*/  FSETP.NEU.AND P2, PT, R5, RZ, PT ;  /* 0x000000ff0500720b */ /* 0x000fc60003f4d000 */
[----:B--2---:R0:W-:Y:S04]  /*5d950*/  STL [R1+0x1a4c], R9 ;  /* 0x001a4c0901007387 */ /* 0x0041e80000100800 */
[----:B0-----:R1:W2:Y:S01]  /*5d960*/  LDL R9, [R1+0x124c] ;  /* 0x00124c0001097983 */ /* 0x0012a20000100800 */
[----:B---3--:R-:W-:-:S05]  /*5d970*/  FSEL R29, R29, -INF , P1 ;  /* 0xff8000001d1d7808 */ /* 0x008fca0000800000 */
[----:B------:R0:W-:Y:S04]  /*5d980*/  STL [R1+0x126c], R29 ;  /* 0x00126c1d01007387 */ /* 0x0001e80000100800 */
[----:B0-----:R-:W3:Y:S01]  /*5d990*/  LDL R29, [R1+0x1178] ;  /* 0x00117800011d7983 */ /* 0x001ee20000100800 */
[----:B------:R-:W2:Y:S01]  /*5d9a0*/  LDL.LU R5, [R1+0x1a50] ;  /* 0x001a500001057983 */ /* 0x000ea20000300800 */
[----:B------:R-:W-:-:S05]  /*5d9b0*/  @P6 MOV R0, 0x7f800000 ;  /* 0x7f80000000006802 */ /* 0x000fca0000000f00 */
[----:B--2---:R-:W-:-:S05]  /*5d9c0*/  @P6 FFMA.FTZ R9, R5, R0, +INF ;  /* 0x7f80000005096423 */ /* 0x004fca0000010000 */
[----:B------:R0:W-:Y:S04]  /*5d9d0*/  @P6 STL [R1+0x124c], R9 ;  /* 0x00124c0901006387 */ /* 0x0001e80000100800 */
[----:B0-----:R-:W2:Y:S01]  /*5d9e0*/  LDL.LU R9, [R1+0x1a4c] ;  /* 0x001a4c0001097983 */ /* 0x001ea20000300800 */
[----:B------:R0:W-:Y:S02]  /*5d9f0*/  STL [R1+0x1a48], R20 ;  /* 0x001a481401007387 */ /* 0x0001e40000100800 */
[----:B------:R-:W3:Y:S01]  /*5da00*/  LDL R0, [R1+0x80] ;  /* 0x0000800001007983 */ /* 0x000ee20000100800 */
[----:B0-----:R-:W3:Y:S01]  /*5da10*/  LDL R20, [R1+0x9c] ;  /* 0x00009c0001147983 */ /* 0x001ee20000100800 */
[----:B----4-:R-:W-:-:S03]  /*5da20*/  FSETP.GT.AND P0, PT, |R2|, 8.50705917302346158658e+37, PT ;  /* 0x7e8000000200780b */ /* 0x010fc60003f04200 */
[----:B--2---:R0:W-:Y:S04]  /*5da30*/  STL [R1+0x1a44], R9 ;  /* 0x001a440901007387 */ /* 0x0041e80000100800 */
[----:B0-----:R-:W2:Y:S01]  /*5da40*/  LDL R9, [R1+0x107c] ;  /* 0x00107c0001097983 */ /* 0x001ea20000100800 */
[C---:B------:R-:W-:Y:S01]  /*5da50*/  FMUL R3, R2.reuse, 8388608 ;  /* 0x4b00000002037820 */ /* 0x040fe20000400000 */
[C---:B------:R-:W-:Y:S01]  /*5da60*/  FSETP.GEU.AND P1, PT, R2.reuse, 1.175494350822287508e-38, PT ;  /* 0x008000000200780b */ /* 0x040fe20003f2e000 */
[----:B------:R0:W-:Y:S01]  /*5da70*/  STL [R1+0x1338], R5 ;  /* 0x0013380501007387 */ /* 0x0001e20000100800 */
[----:B------:R-:W-:Y:S02]  /*5da80*/  FSETP.GEU.AND P6, PT, |R2|, 1.175494350822287508e-38, PT ;  /* 0x008000000200780b */ /* 0x000fe40003fce200 */
[----:B------:R-:W-:Y:S01]  /*5da90*/  FSEL R3, R3, R2, !P1 ;  /* 0x0000000203037208 */ /* 0x000fe20004800000 */
[----:B0-----:R-:W4:Y:S01]  /*5daa0*/  LDL R5, [R1+0x3d8] ;  /* 0x0003d80001057983 */ /* 0x001f220000100800 */
[----:B------:R3:W-:Y:S02]  /*5dab0*/  STL [R1+0x1a1c], R2 ;  /* 0x001a1c0201007387 */ /* 0x0007e40000100800 */
[----:B---3--:R-:W-:Y:S01]  /*5dac0*/  MOV R2, R0 ;  /* 0x0000000000027202 */ /* 0x008fe20000000f00 */
[----:B------:R-:W-:Y:S01]  /*5dad0*/  FSEL R0, RZ, -23, P1 ;  /* 0xc1b80000ff007808 */ /* 0x000fe20000800000 */
[----:B------:R-:W-:-:S04]  /*5dae0*/  FSETP.GEU.AND P1, PT, |R20|, 1.175494350822287508e-38, PT ;  /* 0x008000001400780b */ /* 0x000fc80003f2e200 */
[----:B------:R0:W-:Y:S04]  /*5daf0*/  STL [R1+0x1334], R0 ;  /* 0x0013340001007387 */ /* 0x0001e80000100800 */
[----:B0-----:R-:W3:Y:S01]  /*5db00*/  LDL R0, [R1+0x3ec] ;  /* 0x0003ec0001007983 */ /* 0x001ee20000100800 */
[----:B------:R-:W3:Y:S02]  /*5db10*/  LDL.LU R20, [R1+0x1a48] ;  /* 0x001a480001147983 */ /* 0x000ee40000300800 */
[----:B--2---:R-:W-:-:S05]  /*5db20*/  @P0 FMUL R9, R9, 0.25 ;  /* 0x3e80000009090820 */ /* 0x004fca0000400000 */
[----:B------:R0:W-:Y:S04]  /*5db30*/  @P0 STL [R1+0x107c], R9 ;  /* 0x00107c0901000387 */ /* 0x0001e80000100800 */
[----:B0-----:R-:W2:Y:S04]  /*5db40*/  LDL.LU R9, [R1+0x1a44] ;  /* 0x001a440001097983 */ /* 0x001ea80000300800 */
[----:B--2---:R0:W-:Y:S04]  /*5db50*/  STL [R1+0x1a40], R9 ;  /* 0x001a400901007387 */ /* 0x0041e80000100800 */
[----:B0-----:R-:W2:Y:S01]  /*5db60*/  LDL R9, [R1+0x1080] ;  /* 0x0010800001097983 */ /* 0x001ea20000100800 */
[----:B------:R-:W-:Y:S02]  /*5db70*/  STL [R1+0x1078], R3 ;  /* 0x0010780301007387 */ /* 0x000fe40000100800 */
[----:B------:R0:W-:Y:S02]  /*5db80*/  STL [R1+0x133c], R3 ;  /* 0x00133c0301007387 */ /* 0x0001e40000100800 */
[----:B0-----:R-:W3:Y:S01]  /*5db90*/  LDL R3, [R1+0x1084] ;  /* 0x0010840001037983 */ /* 0x001ee20000100800 */
[----:B--2---:R-:W-:-:S05]  /*5dba0*/  @P0 FMUL R9, R9, 0.25 ;  /* 0x3e80000009090820 */ /* 0x004fca0000400000 */
[----:B------:R0:W-:Y:S01]  /*5dbb0*/  @P0 STL [R1+0x1080], R9 ;  /* 0x0010800901000387 */ /* 0x0001e20000100800 */
[----:B---3--:R-:W-:-:S03]  /*5dbc0*/  @P0 FMUL R3, R3, 0.25 ;  /* 0x3e80000003030820 */ /* 0x008fc60000400000 */
[----:B0-----:R-:W2:Y:S02]  /*5dbd0*/  LDL.LU R9, [R1+0x1a40] ;  /* 0x001a400001097983 */ /* 0x001ea40000300800 */
[----:B------:R0:W-:Y:S02]  /*5dbe0*/  @P0 STL [R1+0x1084], R3 ;  /* 0x0010840301000387 */ /* 0x0001e40000100800 */
[----:B0-----:R-:W3:Y:S04]  /*5dbf0*/  LDL R3, [R1+0x10b0] ;  /* 0x0010b00001037983 */ /* 0x001ee80000100800 */
[----:B---3--:R0:W-:Y:S04]  /*5dc00*/  STL [R1+0x1a38], R3 ;  /* 0x001a380301007387 */ /* 0x0081e80000100800 */
[----:B0-----:R-:W3:Y:S04]  /*5dc10*/  LDL R3, [R1+0x10ac] ;  /* 0x0010ac0001037983 */ /* 0x001ee80000100800 */
[----:B---3--:R0:W-:Y:S04]  /*5dc20*/  STL [R1+0x1a3c], R3 ;  /* 0x001a3c0301007387 */ /* 0x0081e80000100800 */
[----:B0-----:R-:W3:Y:S02]  /*5dc30*/  LDL R3, [R1+0x1088] ;  /* 0x0010880001037983 */ /* 0x001ee40000100800 */
[----:B---3--:R-:W-:-:S05]  /*5dc40*/  @P0 FMUL R3, R3, 0.25 ;  /* 0x3e80000003030820 */ /* 0x008fca0000400000 */
[----:B------:R0:W-:Y:S04]  /*5dc50*/  @P0 STL [R1+0x1088], R3 ;  /* 0x0010880301000387 */ /* 0x0001e80000100800 */
[----:B0-----:R-:W3:Y:S02]  /*5dc60*/  LDL.LU R3, [R1+0x1a3c] ;  /* 0x001a3c0001037983 */ /* 0x001ee40000300800 */
[----:B---3--:R-:W-:-:S05]  /*5dc70*/  @P0 FMUL R3, R3, 0.25 ;  /* 0x3e80000003030820 */ /* 0x008fca0000400000 */
[----:B------:R0:W-:Y:S04]  /*5dc80*/  @P0 STL [R1+0x10ac], R3 ;  /* 0x0010ac0301000387 */ /* 0x0001e80000100800 */
[----:B0-----:R-:W3:Y:S02]  /*5dc90*/  LDL.LU R3, [R1+0x1a38] ;  /* 0x001a380001037983 */ /* 0x001ee40000300800 */
[----:B---3--:R-:W-:-:S05]  /*5dca0*/  @P0 FMUL R3, R3, 0.25 ;  /* 0x3e80000003030820 */ /* 0x008fca0000400000 */
[----:B------:R0:W-:Y:S04]  /*5dcb0*/  @P0 STL [R1+0x10b0], R3 ;  /* 0x0010b00301000387 */ /* 0x0001e80000100800 */
        /* <DEDUP_REMOVED lines=25> */
[----:B------:R-:W-:Y:S01]  /*5de50*/  @P0 STL [R1+0x3f8], R3 ;  /* 0x0003f80301000387 */ /* 0x000fe20000100800 */
[----:B------:R0:W-:Y:S03]  /*5de60*/  STL [R1+0x1a20], R12 ;  /* 0x001a200c01007387 */ /* 0x0001e60000100800 */
[----:B0-----:R-:W3:Y:S04]  /*5de70*/  LDL R12, [R1+0x42c] ;  /* 0x00042c00010c7983 */ /* 0x001ee80000100800 */
[----:B---3--:R0:W-:Y:S04]  /*5de80*/  STL [R1+0x1a24], R12 ;  /* 0x001a240c01007387 */ /* 0x0081e80000100800 */
[----:B0-----:R-:W3:Y:S01]  /*5de90*/  LDL R12, [R1+0x418] ;  /* 0x00041800010c7983 */ /* 0x001ee20000100800 */
[----:B------:R-:W-:Y:S01]  /*5dea0*/  IMAD.MOV.U32 R3, RZ, RZ, R0 ;  /* 0x000000ffff037224 */ /* 0x000fe200078e0000 */
[----:B------:R-:W-:-:S02]  /*5deb0*/  MOV R0, R2 ;  /* 0x0000000200007202 */ /* 0x000fc40000000f00 */
[----:B------:R-:W2:Y:S01]  /*5dec0*/  LDL R2, [R1+0x3b8] ;  /* 0x0003b80001027983 */ /* 0x000ea20000100800 */
[----:B---3--:R-:W-:-:S05]  /*5ded0*/  @P0 FMUL R12, R12, 0.25 ;  /* 0x3e8000000c0c0820 */ /* 0x008fca0000400000 */
[----:B------:R0:W-:Y:S04]  /*5dee0*/  @P0 STL [R1+0x418], R12 ;  /* 0x0004180c01000387 */ /* 0x0001e80000100800 */
[----:B0-----:R-:W3:Y:S01]  /*5def0*/  LDL.LU R12, [R1+0x1a24] ;  /* 0x001a2400010c7983 */ /* 0x001ee20000300800 */
[----:B--2---:R-:W-:Y:S02]  /*5df00*/  @P0 FMUL R2, R2, 0.25 ;  /* 0x3e80000002020820 */ /* 0x004fe40000400000 */
[----:B---3--:R-:W-:-:S05]  /*5df10*/  @P0 FMUL R12, R12, 0.25 ;  /* 0x3e8000000c0c0820 */ /* 0x008fca0000400000 */
[----:B------:R0:W-:Y:S04]  /*5df20*/  @P0 STL [R1+0x42c], R12 ;  /* 0x00042c0c01000387 */ /* 0x0001e80000100800 */
[----:B0-----:R-:W2:Y:S01]  /*5df30*/  LDL.LU R12, [R1+0x1a20] ;  /* 0x001a2000010c7983 */ /* 0x001ea20000300800 */
[----:B------:R0:W-:Y:S03]  /*5df40*/  @P0 STL [R1+0x3b8], R2 ;  /* 0x0003b80201000387 */ /* 0x0001e60000100800 */
[----:B0-----:R-:W3:Y:S01]  /*5df50*/  LDL.LU R2, [R1+0x1a1c] ;  /* 0x001a1c0001027983 */ /* 0x001ee20000300800 */
[----:B------:R0:W-:Y:S03]  /*5df60*/  STL [R1+0x1a18], R19 ;  /* 0x001a181301007387 */ /* 0x0001e60000100800 */
[----:B0-----:R-:W2:Y:S01]  /*5df70*/  LDL R19, [R1+0x3c0] ;  /* 0x0003c00001137983 */ /* 0x001ea20000100800 */
[----:B---3--:R-:W-:-:S05]  /*5df80*/  @P0 FMUL R2, R2, 0.25 ;  /* 0x3e80000002020820 */ /* 0x008fca0000400000 */
[----:B------:R0:W-:Y:S04]  /*5df90*/  STL [R1+0x19ec], R2 ;  /* 0x0019ec0201007387 */ /* 0x0001e80000100800 */
[----:B0-----:R-:W3:Y:S01]  /*5dfa0*/  LDL R2, [R1+0x9c] ;  /* 0x00009c0001027983 */ /* 0x001ee20000100800 */
[----:B--2---:R-:W-:-:S05]  /*5dfb0*/  @P0 FMUL R19, R19, 0.25 ;  /* 0x3e80000013130820 */ /* 0x004fca0000400000 */
[----:B------:R0:W-:Y:S04]  /*5dfc0*/  @P0 STL [R1+0x3c0], R19 ;  /* 0x0003c01301000387 */ /* 0x0001e80000100800 */
[----:B0-----:R-:W2:Y:S01]  /*5dfd0*/  LDL.LU R19, [R1+0x1a18] ;  /* 0x001a180001137983 */ /* 0x001ea20000300800 */
[----:B---3--:R-:W-:-:S03]  /*5dfe0*/  FSETP.GT.AND P0, PT, |R2|, 8.50705917302346158658e+37, PT ;  /* 0x7e8000000200780b */ /* 0x008fc60003f04200 */
[----:B------:R-:W3:Y:S04]  /*5dff0*/  LDL R2, [R1+0x1084] ;  /* 0x0010840001027983 */ /* 0x000ee80000100800 */
[----:B---3--:R0:W-:Y:S04]  /*5e000*/  STL [R1+0x1a10], R2 ;  /* 0x001a100201007387 */ /* 0x0081e80000100800 */
[----:B0-----:R-:W3:Y:S04]  /*5e010*/  LDL R2, [R1+0x1080] ;  /* 0x0010800001027983 */ /* 0x001ee80000100800 */
[----:B---3--:R0:W-:Y:S04]  /*5e020*/  STL [R1+0x1a14], R2 ;  /* 0x001a140201007387 */ /* 0x0081e80000100800 */
[----:B0-----:R-:W3:Y:S02]  /*5e030*/  LDL R2, [R1+0x107c] ;  /* 0x00107c0001027983 */ /* 0x001ee40000100800 */
[----:B---3--:R-:W-:-:S05]  /*5e040*/  @!P6 FMUL R2, R2, 16777216 ;  /* 0x4b8000000202e820 */ /* 0x008fca0000400000 */
[----:B------:R0:W-:Y:S04]  /*5e050*/  @!P6 STL [R1+0x107c], R2 ;  /* 0x00107c020100e387 */ /* 0x0001e80000100800 */
[----:B0-----:R-:W3:Y:S02]  /*5e060*/  LDL.LU R2, [R1+0x1a14] ;  /* 0x001a140001027983 */ /* 0x001ee40000300800 */
[----:B---3--:R-:W-:-:S05]  /*5e070*/  @!P6 FMUL R2, R2, 16777216 ;  /* 0x4b8000000202e820 */ /* 0x008fca0000400000 */
[----:B------:R0:W-:Y:S04]  /*5e080*/  @!P6 STL [R1+0x1080], R2 ;  /* 0x001080020100e387 */ /* 0x0001e80000100800 */
[----:B0-----:R-:W3:Y:S02]  /*5e090*/  LDL.LU R2, [R1+0x1a10] ;  /* 0x001a100001027983 */ /* 0x001ee40000300800 */
[----:B---3--:R-:W-:-:S05]  /*5e0a0*/  @!P6 FMUL R2, R2, 16777216 ;  /* 0x4b8000000202e820 */ /* 0x008fca0000400000 */
[----:B------:R0:W-:Y:S04]  /*5e0b0*/  @!P6 STL [R1+0x1084], R2 ;  /* 0x001084020100e387 */ /* 0x0001e80000100800 */
[----:B0-----:R-:W3:Y:S04]  /*5e0c0*/  LDL R2, [R1+0x10b0] ;  /* 0x0010b00001027983 */ /* 0x001ee80000100800 */
        /* <DEDUP_REMOVED lines=37> */
[----:B------:R-:W-:Y:S01]  /*5e320*/  @!P6 STL [R1+0x3f8], R2 ;  /* 0x0003f8020100e387 */ /* 0x000fe20000100800 */
[----:B------:R0:W-:Y:S03]  /*5e330*/  STL [R1+0x19f0], R3 ;  /* 0x0019f00301007387 */ /* 0x0001e60000100800 */
[----:B0-----:R-:W3:Y:S04]  /*5e340*/  LDL R3, [R1+0x42c] ;  /* 0x00042c0001037983 */ /* 0x001ee80000100800 */
[----:B---3--:R0:W-:Y:S01]  /*5e350*/  STL [R1+0x19f4], R3 ;  /* 0x0019f40301007387 */ /* 0x0081e20000100800 */
[----:B------:R-:W3:Y:S03]  /*5e360*/  LDL R2, [R1+0x3b8] ;  /* 0x0003b80001027983 */ /* 0x000ee60000100800 */
[----:B0-----:R-:W2:Y:S02]  /*5e370*/  LDL R3, [R1+0x418] ;  /* 0x0004180001037983 */ /* 0x001ea40000100800 */
[----:B--2---:R-:W-:-:S05]  /*5e380*/  @!P6 FMUL R3, R3, 16777216 ;  /* 0x4b8000000303e820 */ /* 0x004fca0000400000 */
[----:B------:R0:W-:Y:S04]  /*5e390*/  @!P6 STL [R1+0x418], R3 ;  /* 0x000418030100e387 */ /* 0x0001e80000100800 */
[----:B0-----:R-:W2:Y:S01]  /*5e3a0*/  LDL.LU R3, [R1+0x19f4] ;  /* 0x0019f40001037983 */ /* 0x001ea20000300800 */
[----:B---3--:R-:W-:Y:S02]  /*5e3b0*/  @!P6 FMUL R2, R2, 16777216 ;  /* 0x4b8000000202e820 */ /* 0x008fe40000400000 */
[----:B--2---:R-:W-:-:S05]  /*5e3c0*/  @!P6 FMUL R3, R3, 16777216 ;  /* 0x4b8000000303e820 */ /* 0x004fca0000400000 */
[----:B------:R0:W-:Y:S04]  /*5e3d0*/  @!P6 STL [R1+0x42c], R3 ;  /* 0x00042c030100e387 */ /* 0x0001e80000100800 */
[----:B0-----:R-:W2:Y:S01]  /*5e3e0*/  LDL.LU R3, [R1+0x19f0] ;  /* 0x0019f00001037983 */ /* 0x001ea20000300800 */
[----:B------:R0:W-:Y:S03]  /*5e3f0*/  @!P6 STL [R1+0x3b8], R2 ;  /* 0x0003b8020100e387 */ /* 0x0001e60000100800 */
[----:B0-----:R-:W3:Y:S01]  /*5e400*/  LDL.LU R2, [R1+0x19ec] ;  /* 0x0019ec0001027983 */ /* 0x001ee20000300800 */
[----:B------:R0:W-:Y:S03]  /*5e410*/  STL [R1+0x19e8], R10 ;  /* 0x0019e80a01007387 */ /* 0x0001e60000100800 */
[----:B0-----:R-:W2:Y:S01]  /*5e420*/  LDL R10, [R1+0x3c0] ;  /* 0x0003c000010a7983 */ /* 0x001ea20000100800 */
[----:B---3--:R-:W-:-:S05]  /*5e430*/  @!P6 FMUL R2, R2, 16777216 ;  /* 0x4b8000000202e820 */ /* 0x008fca0000400000 */
[----:B------:R0:W-:Y:S01]  /*5e440*/  STL [R1+0x12c8], R2 ;  /* 0x0012c80201007387 */ /* 0x0001e20000100800 */
[----:B--2---:R-:W-:-:S03]  /*5e450*/  @!P6 FMUL R10, R10, 16777216 ;  /* 0x4b8000000a0ae820 */ /* 0x004fc60000400000 */
[----:B0-----:R-:W2:Y:S02]  /*5e460*/  LDL R2, [R1+0x3f0] ;  /* 0x0003f00001027983 */ /* 0x001ea40000100800 */
[----:B------:R0:W-:Y:S02]  /*5e470*/  @!P6 STL [R1+0x3c0], R10 ;  /* 0x0003c00a0100e387 */ /* 0x0001e40000100800 */
[----:B0-----:R-:W3:Y:S01]  /*5e480*/  LDL.LU R10, [R1+0x19e8] ;  /* 0x0019e800010a7983 */ /* 0x001ee20000300800 */
[----:B------:R0:W-:Y:S03]  /*5e490*/  STL [R1+0x19e0], R3 ;  /* 0x0019e00301007387 */ /* 0x0001e60000100800 */
[----:B0-----:R-:W2:Y:S04]  /*5e4a0*/  LDL R3, [R1+0x108c] ;  /* 0x00108c0001037983 */ /* 0x001ea80000100800 */
[----:B--2---:R0:W-:Y:S04]  /*5e4b0*/  STL [R1+0x19e4], R3 ;  /* 0x0019e40301007387 */ /* 0x0041e80000100800 */
[----:B0-----:R-:W2:Y:S02]  /*5e4c0*/  LDL R3, [R1+0x8c] ;  /* 0x00008c0001037983 */ /* 0x001ea40000100800 */
[----:B--2---:R-:W-:-:S02]  /*5e4d0*/  FSETP.GEU.AND P6, PT, |R3|, 1.175494350822287508e-38, PT ;  /* 0x008000000300780b */ /* 0x004fc40003fce200 */
[----:B------:R-:W2:Y:S02]  /*5e4e0*/  LDL.LU R3, [R1+0x19e4] ;  /* 0x0019e40001037983 */ /* 0x000ea40000300800 */
[----:B--2---:R-:W-:-:S05]  /*5e4f0*/  @P0 FMUL R3, R3, 0.25 ;  /* 0x3e80000003030820 */ /* 0x004fca0000400000 */
[----:B------:R0:W-:Y:S04]  /*5e500*/  @P0 STL [R1+0x108c], R3 ;  /* 0x00108c0301000387 */ /* 0x0001e80000100800 */
[----:B0-----:R-:W2:Y:S04]  /*5e510*/  LDL.LU R3, [R1+0x19e0] ;  /* 0x0019e00001037983 */ /* 0x001ea80000300800 */
[----:B--2---:R0:W-:Y:S04]  /*5e520*/  STL [R1+0x19d8], R3 ;  /* 0x0019d80301007387 */ /* 0x0041e80000100800 */
[----:B0-----:R-:W2:Y:S04]  /*5e530*/  LDL R3, [R1+0x10b4] ;  /* 0x0010b40001037983 */ /* 0x001ea80000100800 */
[----:B--2---:R0:W-:Y:S04]  /*5e540*/  STL [R1+0x19dc], R3 ;  /* 0x0019dc0301007387 */ /* 0x0041e80000100800 */
[----:B0-----:R-:W2:Y:S02]  /*5e550*/  LDL R3, [R1+0x10a8] ;  /* 0x0010a80001037983 */ /* 0x001ea40000100800 */
[----:B--2---:R-:W-:-:S05]  /*5e560*/  @P0 FMUL R3, R3, 0.25 ;  /* 0x3e80000003030820 */ /* 0x004fca0000400000 */
[----:B------:R0:W-:Y:S04]  /*5e570*/  @P0 STL [R1+0x10a8], R3 ;  /* 0x0010a80301000387 */ /* 0x0001e80000100800 */
[----:B0-----:R-:W2:Y:S02]  /*5e580*/  LDL.LU R3, [R1+0x19dc] ;  /* 0x0019dc0001037983 */ /* 0x001ea40000300800 */
        /* <DEDUP_REMOVED lines=77> */
[----:B--2---:R-:W-:-:S02]  /*5ea60*/  FSETP.GT.AND P0, PT, |R3|, 8.50705917302346158658e+37, PT ;  /* 0x7e8000000300780b */ /* 0x004fc40003f04200 */
[----:B------:R-:W2:Y:S02]  /*5ea70*/  LDL.LU R3, [R1+0x199c] ;  /* 0x00199c0001037983 */ /* 0x000ea40000300800 */
[----:B--2---:R-:W-:-:S05]  /*5ea80*/  @!P1 FMUL R3, R3, 16777216 ;  /* 0x4b80000003039820 */ /* 0x004fca0000400000 */
[----:B------:R0:W-:Y:S04]  /*5ea90*/  @!P1 STL [R1+0x108c], R3 ;  /* 0x00108c0301009387 */ /* 0x0001e80000100800 */
[----:B0-----:R-:W2:Y:S04]  /*5eaa0*/  LDL.LU R3, [R1+0x1998] ;  /* 0x0019980001037983 */ /* 0x001ea80000300800 */
[----:B--2---:R0:W-:Y:S04]  /*5eab0*/  STL [R1+0x1990], R3 ;  /* 0x0019900301007387 */ /* 0x0041e80000100800 */
[----:B0-----:R-:W2:Y:S04]  /*5eac0*/  LDL R3, [R1+0x10b4] ;  /* 0x0010b40001037983 */ /* 0x001ea80000100800 */
[----:B--2---:R0:W-:Y:S04]  /*5ead0*/  STL [R1+0x1994], R3 ;  /* 0x0019940301007387 */ /* 0x0041e80000100800 */
[----:B0-----:R-:W2:Y:S02]  /*5eae0*/  LDL R3, [R1+0x10a8] ;  /* 0x0010a80001037983 */ /* 0x001ea40000100800 */
[----:B--2---:R-:W-:-:S05]  /*5eaf0*/  @!P1 FMUL R3, R3, 16777216 ;  /* 0x4b80000003039820 */ /* 0x004fca0000400000 */
[----:B------:R0:W-:Y:S04]  /*5eb00*/  @!P1 STL [R1+0x10a8], R3 ;  /* 0x0010a80301009387 */ /* 0x0001e80000100800 */
[----:B0-----:R-:W2:Y:S02]  /*5eb10*/  LDL.LU R3, [R1+0x1994] ;  /* 0x0019940001037983 */ /* 0x001ea40000300800 */
        /* <DEDUP_REMOVED lines=74> */
[----:B0-----:R-:W2:Y:S04]  /*5efc0*/  LDL.LU R3, [R1+0x47c] ;  /* 0x00047c0001037983 */ /* 0x001ea80000300800 */
[----:B--2---:R0:W-:Y:S01]  /*5efd0*/  STL [R1+0x1930], R3 ;  /* 0x0019300301007387 */ /* 0x0041e20000100800 */
[----:B------:R-:W-:Y:S02]  /*5efe0*/  STL [R1+0x1950], R19 ;  /* 0x0019501301007387 */ /* 0x000fe40000100800 */
[----:B------:R2:W-:Y:S01]  /*5eff0*/  STL [R1+0x1954], R15 ;  /* 0x0019540f01007387 */ /* 0x0005e20000100800 */
[----:B0-----:R-:W3:Y:S04]  /*5f000*/  LDL R3, [R1+0x10e4] ;  /* 0x0010e40001037983 */ /* 0x001ee80000100800 */
[----:B--2---:R-:W2:Y:S04]  /*5f010*/  LDL R15, [R1+0x90] ;  /* 0x00009000010f7983 */ /* 0x004ea80000100800 */
[----:B------:R-:W2:Y:S01]  /*5f020*/  LDL R19, [R1+0x10dc] ;  /* 0x0010dc0001137983 */ /* 0x000ea20000100800 */
[----:B------:R0:W-:Y:S03]  /*5f030*/  STL [R1+0x18e4], R2 ;  /* 0x0018e40201007387 */ /* 0x0001e60000100800 */
[----:B0-----:R-:W2:Y:S04]  /*5f040*/  LDL.LU R2, [R1+0x8c] ;  /* 0x00008c0001027983 */ /* 0x001ea80000300800 */
[----:B--2---:R0:W-:Y:S04]  /*5f050*/  STL [R1+0x1934], R2 ;  /* 0x0019340201007387 */ /* 0x0041e80000100800 */
[----:B0-----:R-:W2:Y:S01]  /*5f060*/  LDL R2, [R1+0x10e0] ;  /* 0x0010e00001027983 */ /* 0x001ea20000100800 */
[----:B------:R-:W-:Y:S01]  /*5f070*/  @P0 FMUL R19, R19, 0.25 ;  /* 0x3e80000013130820 */ /* 0x000fe20000400000 */
[----:B------:R-:W-:Y:S01]  /*5f080*/  FSETP.GEU.AND P1, PT, |R15|, 1.175494350822287508e-38, PT ;  /* 0x008000000f00780b */ /* 0x000fe20003f2e200 */
[----:B---3--:R-:W-:Y:S01]  /*5f090*/  @P0 FMUL R3, R3, 0.25 ;  /* 0x3e80000003030820 */ /* 0x008fe20000400000 */
[----:B------:R-:W3:Y:S02]  /*5f0a0*/  LDL.LU R15, [R1+0x1954] ;  /* 0x00195400010f7983 */ /* 0x000ee40000300800 */
[----:B------:R0:W-:Y:S02]  /*5f0b0*/  @P0 STL [R1+0x10dc], R19 ;  /* 0x0010dc1301000387 */ /* 0x0001e40000100800 */
[----:B0-----:R-:W3:Y:S01]  /*5f0c0*/  LDL.LU R19, [R1+0x1950] ;  /* 0x0019500001137983 */ /* 0x001ee20000300800 */
[----:B--2---:R-:W-:-:S05]  /*5f0d0*/  @P0 FMUL R2, R2, 0.25 ;  /* 0x3e80000002020820 */ /* 0x004fca0000400000 */
[----:B------:R0:W-:Y:S01]  /*5f0e0*/  @P0 STL [R1+0x10e0], R2 ;  /* 0x0010e00201000387 */ /* 0x0001e20000100800 */
[----:B------:R-:W-:Y:S03]  /*5f0f0*/  @P0 STL [R1+0x10e4], R3 ;  /* 0x0010e40301000387 */ /* 0x000fe60000100800 */
[----:B0-----:R-:W2:Y:S04]  /*5f100*/  LDL R2, [R1+0x1108] ;  /* 0x0011080001027983 */ /* 0x001ea80000100800 */
[----:B--2---:R0:W-:Y:S04]  /*5f110*/  STL [R1+0x1948], R2 ;  /* 0x0019480201007387 */ /* 0x0041e80000100800 */
[----:B0-----:R-:W2:Y:S04]  /*5f120*/  LDL R2, [R1+0x10ec] ;  /* 0x0010ec0001027983 */ /* 0x001ea80000100800 */
[----:B--2---:R0:W-:Y:S01]  /*5f130*/  STL [R1+0x194c], R2 ;  /* 0x00194c0201007387 */ /* 0x0041e20000100800 */
[----:B------:R-:W2:Y:S03]  /*5f140*/  LDL R3, [R1+0x110c] ;  /* 0x00110c0001037983 */ /* 0x000ea60000100800 */
[----:B0-----:R-:W2:Y:S02]  /*5f150*/  LDL R2, [R1+0x10e8] ;  /* 0x0010e80001027983 */ /* 0x001ea40000100800 */
[----:B--2---:R-:W-:-:S05]  /*5f160*/  @P0 FMUL R2, R2, 0.25 ;  /* 0x3e80000002020820 */ /* 0x004fca0000400000 */
[----:B------:R0:W-:Y:S04]  /*5f170*/  @P0 STL [R1+0x10e8], R2 ;  /* 0x0010e80201000387 */ /* 0x0001e80000100800 */
[----:B0-----:R-:W2:Y:S02]  /*5f180*/  LDL.LU R2, [R1+0x194c] ;  /* 0x00194c0001027983 */ /* 0x001ea40000300800 */
[----:B--2---:R-:W-:-:S05]  /*5f190*/  @P0 FMUL R2, R2, 0.25 ;  /* 0x3e80000002020820 */ /* 0x004fca0000400000 */
[----:B------:R0:W-:Y:S04]  /*5f1a0*/  @P0 STL [R1+0x10ec], R2 ;  /* 0x0010ec0201000387 */ /* 0x0001e80000100800 */
[----:B0-----:R-:W2:Y:S01]  /*5f1b0*/  LDL.LU R2, [R1+0x1948] ;  /* 0x0019480001027983 */ /* 0x001ea20000300800 */
[----:B------:R-:W-:Y:S02]  /*5f1c0*/  @P0 FMUL R3, R3, 0.25 ;  /* 0x3e80000003030820 */ /* 0x000fe40000400000 */
[----:B--2---:R-:W-:-:S05]  /*5f1d0*/  @P0 FMUL R2, R2, 0.25 ;  /* 0x3e80000002020820 */ /* 0x004fca0000400000 */
[----:B------:R-:W-:Y:S01]  /*5f1e0*/  @P0 STL [R1+0x1108], R2 ;  /* 0x0011080201000387 */ /* 0x000fe20000100800 */
[----:B------:R-:W-:Y:S02]  /*5f1f0*/  @P0 STL [R1+0x110c], R3 ;  /* 0x00110c0301000387 */ /* 0x000fe40000100800 */
[----:B------:R0:W-:Y:S02]  /*5f200*/  STL [R1+0x1940], R23 ;  /* 0x0019401701007387 */ /* 0x0001e40000100800 */
[----:B0-----:R-:W2:Y:S04]  /*5f210*/  LDL R23, [R1+0x44c] ;  /* 0x00044c0001177983 */ /* 0x001ea80000100800 */
[----:B--2---:R0:W-:Y:S01]  /*5f220*/  STL [R1+0x1944], R23 ;  /* 0x0019441701007387 */ /* 0x0041e20000100800 */
[----:B------:R-:W2:Y:S02]  /*5f230*/  LDL R2, [R1+0x480] ;  /* 0x0004800001027983 */ /* 0x000ea40000100800 */
[----:B------:R-:W2:Y:S01]  /*5f240*/  LDL R3, [R1+0x484] ;  /* 0x0004840001037983 */ /* 0x000ea20000100800 */
[----:B0-----:R-:W2:Y:S02]  /*5f250*/  LDL R23, [R1+0x1110] ;  /* 0x0011100001177983 */ /* 0x001ea40000100800 */
[----:B--2---:R-:W-:-:S05]  /*5f260*/  @P0 FMUL R23, R23, 0.25 ;  /* 0x3e80000017170820 */ /* 0x004fca0000400000 */
[----:B------:R0:W-:Y:S04]  /*5f270*/  @P0 STL [R1+0x1110], R23 ;  /* 0x0011101701000387 */ /* 0x0001e80000100800 */
[----:B0-----:R-:W2:Y:S01]  /*5f280*/  LDL.LU R23, [R1+0x1944] ;  /* 0x0019440001177983 */ /* 0x001ea20000300800 */
[----:B------:R-:W-:Y:S02]  /*5f290*/  @P0 FMUL R2, R2, 0.25 ;  /* 0x3e80000002020820 */ /* 0x000fe40000400000 */
[----:B------:R-:W-:Y:S02]  /*5f2a0*/  @P0 FMUL R3, R3, 0.25 ;  /* 0x3e80000003030820 */ /* 0x000fe40000400000 */
[----:B--2---:R-:W-:-:S05]  /*5f2b0*/  @P0 FMUL R23, R23, 0.25 ;  /* 0x3e80000017170820 */ /* 0x004fca0000400000 */
[----:B------:R0:W-:Y:S04]  /*5f2c0*/  @P0 STL [R1+0x44c], R23 ;  /* 0x00044c1701000387 */ /* 0x0001e80000100800 */
[----:B0-----:R-:W2:Y:S01]  /*5f2d0*/  LDL.LU R23, [R1+0x1940] ;  /* 0x0019400001177983 */ /* 0x001ea20000300800 */
[----:B------:R-:W-:Y:S02]  /*5f2e0*/  @P0 STL [R1+0x480], R2 ;  /* 0x0004800201000387 */ /* 0x000fe40000100800 */
[----:B------:R-:W-:Y:S02]  /*5f2f0*/  @P0 STL [R1+0x484], R3 ;  /* 0x0004840301000387 */ /* 0x000fe40000100800 */
[----:B------:R0:W-:Y:S02]  /*5f300*/  STL [R1+0x193c], R4 ;  /* 0x00193c0401007387 */ /* 0x0001e40000100800 */
[----:B0-----:R-:W2:Y:S01]  /*5f310*/  LDL R4, [R1+0x48c] ;  /* 0x00048c0001047983 */ /* 0x001ea20000100800 */
[----:B------:R0:W-:Y:S02]  /*5f320*/  STL [R1+0x1938], R12 ;  /* 0x0019380c01007387 */ /* 0x0001e40000100800 */
[----:B------:R-:W3:Y:S02]  /*5f330*/  LDL R2, [R1+0x468] ;  /* 0x0004680001027983 */ /* 0x000ee40000100800 */
[----:B------:R-:W4:Y:S01]  /*5f340*/  LDL R3, [R1+0x464] ;  /* 0x0004640001037983 */ /* 0x000f220000100800 */
[----:B0-----:R-:W4:Y:S01]  /*5f350*/  LDL R12, [R1+0x434] ;  /* 0x00043400010c7983 */ /* 0x001f220000100800 */
[----:B--2---:R-:W-:-:S02]  /*5f360*/  @P0 FMUL R4, R4, 0.25 ;  /* 0x3e80000004040820 */ /* 0x004fc40000400000 */
[----:B---3--:R-:W-:Y:S02]  /*5f370*/  @P0 FMUL R2, R2, 0.25 ;  /* 0x3e80000002020820 */ /* 0x008fe40000400000 */
[----:B----4-:R-:W-:Y:S01]  /*5f380*/  @P0 FMUL R3, R3, 0.25 ;  /* 0x3e80000003030820 */ /* 0x010fe20000400000 */
[----:B------:R0:W-:Y:S01]  /*5f390*/  @P0 STL [R1+0x48c], R4 ;  /* 0x00048c0401000387 */ /* 0x0001e20000100800 */
[----:B------:R-:W-:-:S03]  /*5f3a0*/  @P0 FMUL R12, R12, 0.25 ;  /* 0x3e8000000c0c0820 */ /* 0x000fc60000400000 */
[----:B0-----:R-:W2:Y:S02]  /*5f3b0*/  LDL.LU R4, [R1+0x193c] ;  /* 0x00193c0001047983 */ /* 0x001ea40000300800 */
[----:B------:R0:W-:Y:S02]  /*5f3c0*/  @P0 STL [R1+0x434], R12 ;  /* 0x0004340c01000387 */ /* 0x0001e40000100800 */
[----:B0-----:R-:W3:Y:S01]  /*5f3d0*/  LDL.LU R12, [R1+0x1938] ;  /* 0x00193800010c7983 */ /* 0x001ee20000300800 */
[----:B------:R0:W-:Y:S03]  /*5f3e0*/  @P0 STL [R1+0x468], R2 ;  /* 0x0004680201000387 */ /* 0x0001e60000100800 */
[----:B0-----:R-:W4:Y:S01]  /*5f3f0*/  LDL.LU R2, [R1+0x1934] ;  /* 0x0019340001027983 */ /* 0x001f220000300800 */
[----:B------:R0:W-:Y:S03]  /*5f400*/  @P0 STL [R1+0x464], R3 ;  /* 0x0004640301000387 */ /* 0x0001e60000100800 */
[----:B0-----:R-:W2:Y:S01]  /*5f410*/  LDL.LU R3, [R1+0x1930] ;  /* 0x0019300001037983 */ /* 0x001ea20000300800 */
[----:B------:R0:W-:Y:S03]  /*5f420*/  STL [R1+0x192c], R14 ;  /* 0x00192c0e01007387 */ /* 0x0001e60000100800 */
[----:B0-----:R-:W3:Y:S01]  /*5f430*/  LDL R14, [R1+0x90] ;  /* 0x00009000010e7983 */ /* 0x001ee20000100800 */
[----:B----4-:R-:W-:-:S05]  /*5f440*/  @P0 FMUL R2, R2, 0.25 ;  /* 0x3e80000002020820 */ /* 0x010fca0000400000 */
[----:B------:R0:W-:Y:S01]  /*5f450*/  STL [R1+0x18f8], R2 ;  /* 0x0018f80201007387 */ /* 0x0001e20000100800 */
[----:B--2---:R-:W-:-:S03]  /*5f460*/  @P0 FMUL R3, R3, 0.25 ;  /* 0x3e80000003030820 */ /* 0x004fc60000400000 */
[----:B0-----:R-:W2:Y:S02]  /*5f470*/  LDL R2, [R1+0x48c] ;  /* 0x00048c0001027983 */ /* 0x001ea40000100800 */
[----:B------:R0:W-:Y:S01]  /*5f480*/  STL [R1+0x18fc], R3 ;  /* 0x0018fc0301007387 */ /* 0x0001e20000100800 */
[----:B---3--:R-:W-:Y:S01]  /*5f490*/  FSETP.GT.AND P0, PT, |R14|, 8.50705917302346158658e+37, PT ;  /* 0x7e8000000e00780b */ /* 0x008fe20003f04200 */
[----:B0-----:R-:W3:Y:S01]  /*5f4a0*/  LDL R3, [R1+0x484] ;  /* 0x0004840001037983 */ /* 0x001ee20000100800 */
[----:B------:R-:W4:Y:S02]  /*5f4b0*/  LDL.LU R14, [R1+0x192c] ;  /* 0x00192c00010e7983 */ /* 0x000f240000300800 */
[----:B------:R0:W-:Y:S02]  /*5f4c0*/  STL [R1+0x1924], R12 ;  /* 0x0019240c01007387 */ /* 0x0001e40000100800 */
        /* <DEDUP_REMOVED lines=18> */
[----:B0-----:R-:W2:Y:S01]  /*5f5f0*/  LDL.LU R12, [R1+0x191c] ;  /* 0x00191c00010c7983 */ /* 0x001ea20000300800 */
[----:B------:R0:W-:Y:S03]  /*5f600*/  STL [R1+0x1918], R28 ;  /* 0x0019181c01007387 */ /* 0x0001e60000100800 */
[----:B0-----:R-:W2:Y:S01]  /*5f610*/  LDL R28, [R1+0x10ec] ;  /* 0x0010ec00011c7983 */ /* 0x001ea20000100800 */
[----:B------:R0:W-:Y:S03]  /*5f620*/  STL [R1+0x18d8], R5 ;  /* 0x0018d80501007387 */ /* 0x0001e60000100800 */
[----:B0-----:R-:W3:Y:S01]  /*5f630*/  LDL R5, [R1+0x1110] ;  /* 0x0011100001057983 */ /* 0x001ee20000100800 */
[----:B--2---:R-:W-:-:S05]  /*5f640*/  @!P6 FMUL R28, R28, 16777216 ;  /* 0x4b8000001c1ce820 */ /* 0x004fca0000400000 */
[----:B------:R0:W-:Y:S04]  /*5f650*/  @!P6 STL [R1+0x10ec], R28 ;  /* 0x0010ec1c0100e387 */ /* 0x0001e80000100800 */
[----:B0-----:R-:W2:Y:S01]  /*5f660*/  LDL.LU R28, [R1+0x1918] ;  /* 0x00191800011c7983 */ /* 0x001ea20000300800 */
[----:B---3--:R0:W-:Y:S03]  /*5f670*/  STL [R1+0x1914], R5 ;  /* 0x0019140501007387 */ /* 0x0081e60000100800 */
[----:B0-----:R-:W3:Y:S01]  /*5f680*/  LDL R5, [R1+0x1108] ;  /* 0x0011080001057983 */ /* 0x001ee20000100800 */
[----:B------:R0:W-:Y:S03]  /*5f690*/  STL [R1+0x1910], R2 ;  /* 0x0019100201007387 */ /* 0x0001e60000100800 */
[----:B0-----:R-:W2:Y:S01]  /*5f6a0*/  LDL R2, [R1+0x110c] ;  /* 0x00110c0001027983 */ /* 0x001ea20000100800 */
[----:B---3--:R-:W-:-:S05]  /*5f6b0*/  @!P6 FMUL R5, R5, 16777216 ;  /* 0x4b8000000505e820 */ /* 0x008fca0000400000 */
[----:B------:R0:W-:Y:S01]  /*5f6c0*/  @!P6 STL [R1+0x1108], R5 ;  /* 0x001108050100e387 */ /* 0x0001e20000100800 */
[----:B--2---:R-:W-:-:S03]  /*5f6d0*/  @!P6 FMUL R2, R2, 16777216 ;  /* 0x4b8000000202e820 */ /* 0x004fc60000400000 */
[----:B0-----:R-:W2:Y:S02]  /*5f6e0*/  LDL.LU R5, [R1+0x1914] ;  /* 0x0019140001057983 */ /* 0x001ea40000300800 */
[----:B------:R0:W-:Y:S02]  /*5f6f0*/  @!P6 STL [R1+0x110c], R2 ;  /* 0x00110c020100e387 */ /* 0x0001e40000100800 */
[----:B0-----:R-:W3:Y:S01]  /*5f700*/  LDL.LU R2, [R1+0x1910] ;  /* 0x0019100001027983 */ /* 0x001ee20000300800 */
[----:B------:R-:W-:Y:S03]  /*5f710*/  STL [R1+0x190c], R3 ;  /* 0x00190c0301007387 */ /* 0x000fe60000100800 */
[----:B---3--:R0:W-:Y:S04]  /*5f720*/  STL [R1+0x1908], R2 ;  /* 0x0019080201007387 */ /* 0x0081e80000100800 */
[----:B0-----:R-:W3:Y:S01]  /*5f730*/  LDL R2, [R1+0x44c] ;  /* 0x00044c0001027983 */ /* 0x001ee20000100800 */
[----:B--2---:R-:W-:-:S02]  /*5f740*/  MOV R3, R5 ;  /* 0x0000000500037202 */ /* 0x004fc40000000f00 */
[----:B------:R-:W2:Y:S03]  /*5f750*/  LDL R5, [R1+0x480] ;  /* 0x0004800001057983 */ /* 0x000ea60000100800 */
[----:B------:R-:W-:-:S05]  /*5f760*/  @!P6 FMUL R3, R3, 16777216 ;  /* 0x4b8000000303e820 */ /* 0x000fca0000400000 */
[----:B------:R0:W-:Y:S04]  /*5f770*/  @!P6 STL [R1+0x1110], R3 ;  /* 0x001110030100e387 */ /* 0x0001e80000100800 */
[----:B0-----:R-:W4:Y:S01]  /*5f780*/  LDL.LU R3, [R1+0x190c] ;  /* 0x00190c0001037983 */ /* 0x001f220000300800 */
[----:B---3--:R-:W-:-:S05]  /*5f790*/  @!P6 FMUL R2, R2, 16777216 ;  /* 0x4b8000000202e820 */ /* 0x008fca0000400000 */
[----:B------:R0:W-:Y:S04]  /*5f7a0*/  @!P6 STL [R1+0x44c], R2 ;  /* 0x00044c020100e387 */ /* 0x0001e80000100800 */
[----:B0-----:R-:W3:Y:S01]  /*5f7b0*/  LDL.LU R2, [R1+0x1908] ;  /* 0x0019080001027983 */ /* 0x001ee20000300800 */
[----:B--2---:R-:W-:Y:S02]  /*5f7c0*/  @!P6 FMUL R5, R5, 16777216 ;  /* 0x4b8000000505e820 */ /* 0x004fe40000400000 */
[----:B----4-:R0:W-:Y:S03]  /*5f7d0*/  STL [R1+0x1904], R14 ;  /* 0x0019040e01007387 */ /* 0x0101e60000100800 */
[----:B------:R2:W-:Y:S01]  /*5f7e0*/  @!P6 STL [R1+0x480], R5 ;  /* 0x000480050100e387 */ /* 0x0005e20000100800 */
[----:B------:R3:W-:Y:S01]  /*5f7f0*/  STL [R1+0x1900], R4 ;  /* 0x0019000401007387 */ /* 0x0007e20000100800 */
[----:B0-----:R-:W-:-:S02]  /*5f800*/  MOV R14, R3 ;  /* 0x00000003000e7202 */ /* 0x001fc40000000f00 */
[----:B------:R-:W4:Y:S04]  /*5f810*/  LDL R3, [R1+0x434] ;  /* 0x0004340001037983 */ /* 0x000f280000100800 */
[----:B--2---:R-:W2:Y:S01]  /*5f820*/  LDL R5, [R1+0x464] ;  /* 0x0004640001057983 */ /* 0x004ea20000100800 */
[----:B---3--:R-:W-:-:S03]  /*5f830*/  MOV R4, R2 ;  /* 0x0000000200047202 */ /* 0x008fc60000000f00 */
[----:B------:R-:W3:Y:S01]  /*5f840*/  LDL R2, [R1+0x468] ;  /* 0x0004680001027983 */ /* 0x000ee20000100800 */
[----:B------:R-:W-:Y:S02]  /*5f850*/  @!P6 FMUL R14, R14, 16777216 ;  /* 0x4b8000000e0ee820 */ /* 0x000fe40000400000 */
[----:B------:R-:W-:-:S03]  /*5f860*/  @!P6 FMUL R4, R4, 16777216 ;  /* 0x4b8000000404e820 */ /* 0x000fc60000400000 */
[----:B------:R0:W-:Y:S01]  /*5f870*/  @!P6 STL [R1+0x484], R14 ;  /* 0x0004840e0100e387 */ /* 0x0001e20000100800 */
[----:B----4-:R-:W-:-:S03]  /*5f880*/  @!P6 FMUL R3, R3, 16777216 ;  /* 0x4b8000000303e820 */ /* 0x010fc60000400000 */
[----:B0-----:R-:W4:Y:S01]  /*5f890*/  LDL.LU R14, [R1+0x1904] ;  /* 0x00190400010e7983 */ /* 0x001f220000300800 */
[----:B------:R0:W-:Y:S03]  /*5f8a0*/  @!P6 STL [R1+0x48c], R4 ;  /* 0x00048c040100e387 */ /* 0x0001e60000100800 */
[----:B0-----:R-:W4:Y:S01]  /*5f8b0*/  LDL.LU R4, [R1+0x1900] ;  /* 0x0019000001047983 */ /* 0x001f220000300800 */
[----:B------:R0:W-:Y:S03]  /*5f8c0*/  @!P6 STL [R1+0x434], R3 ;  /* 0x000434030100e387 */ /* 0x0001e60000100800 */
[----:B0-----:R-:W4:Y:S01]  /*5f8d0*/  LDL.LU R3, [R1+0x18fc] ;  /* 0x0018fc0001037983 */ /* 0x001f220000300800 */
[----:B---3--:R-:W-:-:S05]  /*5f8e0*/  @!P6 FMUL R2, R2, 16777216 ;  /* 0x4b8000000202e820 */ /* 0x008fca0000400000 */
[----:B------:R0:W-:Y:S04]  /*5f8f0*/  @!P6 STL [R1+0x468], R2 ;  /* 0x000468020100e387 */ /* 0x0001e80000100800 */
[----:B0-----:R-:W3:Y:S01]  /*5f900*/  LDL.LU R2, [R1+0x18f8] ;  /* 0x0018f80001027983 */ /* 0x001ee20000300800 */
[----:B--2---:R-:W-:-:S05]  /*5f910*/  @!P6 FMUL R5, R5, 16777216 ;  /* 0x4b8000000505e820 */ /* 0x004fca0000400000 */
[----:B------:R-:W-:Y:S01]  /*5f920*/  @!P6 STL [R1+0x464], R5 ;  /* 0x000464050100e387 */ /* 0x000fe20000100800 */
[----:B----4-:R-:W-:Y:S02]  /*5f930*/  @!P6 FMUL R3, R3, 16777216 ;  /* 0x4b8000000303e820 */ /* 0x010fe40000400000 */
[----:B---3--:R-:W-:-:S05]  /*5f940*/  @!P6 FMUL R2, R2, 16777216 ;  /* 0x4b8000000202e820 */ /* 0x008fca0000400000 */
[----:B------:R-:W-:Y:S01]  /*5f950*/  STL [R1+0x8c], R2 ;  /* 0x00008c0201007387 */ /* 0x000fe20000100800 */
[----:B------:R0:W-:Y:S02]  /*5f960*/  STL [R1+0x18f0], R4 ;  /* 0x0018f00401007387 */ /* 0x0001e40000100800 */
[----:B------:R2:W-:Y:S01]  /*5f970*/  STL [R1+0x47c], R3 ;  /* 0x00047c0301007387 */ /* 0x0005e20000100800 */
[----:B0-----:R-:W3:Y:S04]  /*5f980*/  LDL R4, [R1+0x1114] ;  /* 0x0011140001047983 */ /* 0x001ee80000100800 */
[----:B---3--:R0:W-:Y:S01]  /*5f990*/  STL [R1+0x18f4], R4 ;  /* 0x0018f40401007387 */ /* 0x0081e20000100800 */
[----:B------:R-:W3:Y:S02]  /*5f9a0*/  LDL R5, [R1+0x1120] ;  /* 0x0011200001057983 */ /* 0x000ee40000100800 */
[----:B------:R-:W4:Y:S02]  /*5f9b0*/  LDL R2, [R1+0x1124] ;  /* 0x0011240001027983 */ /* 0x000f240000100800 */
[----:B--2---:R-:W2:Y:S01]  /*5f9c0*/  LDL R3, [R1+0x1128] ;  /* 0x0011280001037983 */ /* 0x004ea20000100800 */
[----:B0-----:R-:W2:Y:S02]  /*5f9d0*/  LDL R4, [R1+0x84] ;  /* 0x0000840001047983 */ /* 0x001ea40000100800 */
[----:B--2---:R-:W-:-:S02]  /*5f9e0*/  FSETP.GEU.AND P6, PT, |R4|, 1.175494350822287508e-38, PT ;  /* 0x008000000400780b */ /* 0x004fc40003fce200 */
[----:B------:R-:W2:Y:S01]  /*5f9f0*/  LDL.LU R4, [R1+0x18f4] ;  /* 0x0018f40001047983 */ /* 0x000ea20000300800 */
[----:B---3--:R-:W-:Y:S02]  /*5fa00*/  @P0 FMUL R5, R5, 0.25 ;  /* 0x3e80000005050820 */ /* 0x008fe40000400000 */
[----:B----4-:R-:W-:Y:S02]  /*5fa10*/  @P0 FMUL R2, R2, 0.25 ;  /* 0x3e80000002020820 */ /* 0x010fe40000400000 */
[----:B------:R-:W-:Y:S02]  /*5fa20*/  @P0 FMUL R3, R3, 0.25 ;  /* 0x3e80000003030820 */ /* 0x000fe40000400000 */
[----:B--2---:R-:W-:-:S05]  /*5fa30*/  @P0 FMUL R4, R4, 0.25 ;  /* 0x3e80000004040820 */ /* 0x004fca0000400000 */
[----:B------:R0:W-:Y:S04]  /*5fa40*/  @P0 STL [R1+0x1114], R4 ;  /* 0x0011140401000387 */ /* 0x0001e80000100800 */
[----:B0-----:R-:W2:Y:S01]  /*5fa50*/  LDL.LU R4, [R1+0x18f0] ;  /* 0x0018f00001047983 */ /* 0x001ea20000300800 */
[----:B------:R-:W-:Y:S02]  /*5fa60*/  @P0 STL [R1+0x1120], R5 ;  /* 0x0011200501000387 */ /* 0x000fe40000100800 */
[----:B------:R0:W-:Y:S02]  /*5fa70*/  STL [R1+0x18ec], R23 ;  /* 0x0018ec1701007387 */ /* 0x0001e40000100800 */
[----:B------:R3:W-:Y:S01]  /*5fa80*/  @P0 STL [R1+0x1124], R2 ;  /* 0x0011240201000387 */ /* 0x0007e20000100800 */
[----:B0-----:R-:W4:Y:S01]  /*5fa90*/  LDL R23, [R1+0x112c] ;  /* 0x00112c0001177983 */ /* 0x001f220000100800 */
[----:B------:R0:W-:Y:S02]  /*5faa0*/  @P0 STL [R1+0x1128], R3 ;  /* 0x0011280301000387 */ /* 0x0001e40000100800 */
[----:B---3--:R-:W3:Y:S02]  /*5fab0*/  LDL R2, [R1+0x1134] ;  /* 0x0011340001027983 */ /* 0x008ee40000100800 */
[----:B---3--:R3:W-:Y:S01]  /*5fac0*/  STL [R1+0x18e8], R2 ;  /* 0x0018e80201007387 */ /* 0x0087e20000100800 */
[----:B----4-:R-:W-:-:S02]  /*5fad0*/  @P0 FMUL R23, R23, 0.25 ;  /* 0x3e80000017170820 */ /* 0x010fc40000400000 */
[----:B0-----:R-:W4:Y:S02]  /*5fae0*/  LDL R3, [R1+0x1138] ;  /* 0x0011380001037983 */ /* 0x001f240000100800 */
[----:B------:R-:W2:Y:S01]  /*5faf0*/  LDL R5, [R1+0x3bc] ;  /* 0x0003bc0001057983 */ /* 0x000ea20000100800 */
[----:B---3--:R-:W3:Y:S01]  /*5fb00*/  LDL R2, [R1+0x1130] ;  /* 0x0011300001027983 */ /* 0x008ee20000100800 */
[----:B------:R0:W-:Y:S03]  /*5fb10*/  @P0 STL [R1+0x112c], R23 ;  /* 0x00112c1701000387 */ /* 0x0001e60000100800 */
[----:B0-----:R-:W2:Y:S01]  /*5fb20*/  LDL.LU R23, [R1+0x18ec] ;  /* 0x0018ec0001177983 */ /* 0x001ea20000300800 */
[----:B---3--:R-:W-:-:S05]  /*5fb30*/  @P0 FMUL R2, R2, 0.25 ;  /* 0x3e80000002020820 */ /* 0x008fca0000400000 */
[----:B------:R0:W-:Y:S04]  /*5fb40*/  @P0 STL [R1+0x1130], R2 ;  /* 0x0011300201000387 */ /* 0x0001e80000100800 */
[----:B0-----:R-:W3:Y:S01]  /*5fb50*/  LDL.LU R2, [R1+0x18e8] ;  /* 0x0018e80001027983 */ /* 0x001ee20000300800 */
[----:B----4-:R-:W-:Y:S02]  /*5fb60*/  @P0 FMUL R3, R3, 0.25 ;  /* 0x3e80000003030820 */ /* 0x010fe40000400000 */
[----:B---3--:R-:W-:-:S05]  /*5fb70*/  @P0 FMUL R2, R2, 0.25 ;  /* 0x3e80000002020820 */ /* 0x008fca0000400000 */
[----:B------:R0:W-:Y:S04]  /*5fb80*/  @P0 STL [R1+0x1134], R2 ;  /* 0x0011340201000387 */ /* 0x0001e80000100800 */
[----:B0-----:R-:W3:Y:S01]  /*5fb90*/  LDL.LU R2, [R1+0x18e4] ;  /* 0x0018e40001027983 */ /* 0x001ee20000300800 */
[----:B------:R0:W-:Y:S03]  /*5fba0*/  @P0 STL [R1+0x1138], R3 ;  /* 0x0011380301000387 */ /* 0x0001e60000100800 */
[----:B0-----:R-:W4:Y:S01]  /*5fbb0*/  LDL.LU R3, [R1+0x18e0] ;  /* 0x0018e00001037983 */ /* 0x001f220000300800 */
[----:B--2---:R-:W-:-:S05]  /*5fbc0*/  @P0 FMUL R5, R5, 0.25 ;  /* 0x3e80000005050820 */ /* 0x004fca0000400000 */
[----:B------:R0:W-:Y:S04]  /*5fbd0*/  @P0 STL [R1+0x3bc], R5 ;  /* 0x0003bc0501000387 */ /* 0x0001e80000100800 */
[----:B0-----:R-:W2:Y:S01]  /*5fbe0*/  LDL R5, [R1+0x3fc] ;  /* 0x0003fc0001057983 */ /* 0x001ea20000100800 */
[----:B----4-:R-:W-:-:S05]  /*5fbf0*/  @P0 FMUL R3, R3, 0.25 ;  /* 0x3e80000003030820 */ /* 0x010fca0000400000 */
[----:B------:R0:W-:Y:S04]  /*5fc00*/  STL [R1+0x18dc], R3 ;  /* 0x0018dc0301007387 */ /* 0x0001e80000100800 */
[----:B0-----:R-:W4:Y:S02]  /*5fc10*/  LDL R3, [R1+0x404] ;  /* 0x0004040001037983 */ /* 0x001f240000100800 */
[----:B----4-:R-:W-:-:S05]  /*5fc20*/  @P0 FMUL R3, R3, 0.25 ;  /* 0x3e80000003030820 */ /* 0x010fca0000400000 */
[----:B------:R0:W-:Y:S04]  /*5fc30*/  @P0 STL [R1+0x404], R3 ;  /* 0x0004040301000387 */ /* 0x0001e80000100800 */
[----:B0-----:R-:W4:Y:S01]  /*5fc40*/  LDL R3, [R1+0x410] ;  /* 0x0004100001037983 */ /* 0x001f220000100800 */
[----:B--2---:R-:W-:Y:S02]  /*5fc50*/  @P0 FMUL R5, R5, 0.25 ;  /* 0x3e80000005050820 */ /* 0x004fe40000400000 */
[----:B---3--:R-:W-:-:S03]  /*5fc60*/  @P0 FMUL R2, R2, 0.25 ;  /* 0x3e80000002020820 */ /* 0x008fc60000400000 */
[----:B------:R0:W-:Y:S04]  /*5fc70*/  @P0 STL [R1+0x3fc], R5 ;  /* 0x0003fc0501000387 */ /* 0x0001e80000100800 */
[----:B0-----:R-:W2:Y:S01]  /*5fc80*/  LDL R5, [R1+0x3b0] ;  /* 0x0003b00001057983 */ /* 0x001ea20000100800 */
[----:B------:R-:W-:Y:S02]  /*5fc90*/  @P0 STL [R1+0x3f0], R2 ;  /* 0x0003f00201000387 */ /* 0x000fe40000100800 */
[----:B------:R0:W-:Y:S02]  /*5fca0*/  STL [R1+0x18b4], R2 ;  /* 0x0018b40201007387 */ /* 0x0001e40000100800 */
[----:B0-----:R-:W3:Y:S01]  /*5fcb0*/  LDL R2, [R1+0x90] ;  /* 0x0000900001027983 */ /* 0x001ee20000100800 */
[----:B----4-:R-:W-:-:S05]  /*5fcc0*/  @P0 FMUL R3, R3, 0.25 ;  /* 0x3e80000003030820 */ /* 0x010fca0000400000 */
[----:B------:R0:W-:Y:S04]  /*5fcd0*/  @P0 STL [R1+0x410], R3 ;  /* 0x0004100301000387 */ /* 0x0001e80000100800 */
[----:B0-----:R-:W4:Y:S01]  /*5fce0*/  LDL.LU R3, [R1+0x18dc] ;  /* 0x0018dc0001037983 */ /* 0x001f220000300800 */
[----:B--2---:R-:W-:-:S03]  /*5fcf0*/  @P0 FMUL R5, R5, 0.25 ;  /* 0x3e80000005050820 */ /* 0x004fc60000400000 */
[----:B----4-:R-:W-:Y:S01]  /*5fd00*/  @P0 STL [R1+0x3ec], R3 ;  /* 0x0003ec0301000387 */ /* 0x010fe20000100800 */
[----:B------:R0:W-:Y:S03]  /*5fd10*/  STL [R1+0x18b8], R3 ;  /* 0x0018b80301007387 */ /* 0x0001e60000100800 */
[----:B0-----:R-:W2:Y:S01]  /*5fd20*/  LDL R3, [R1+0x1128] ;  /* 0x0011280001037983 */ /* 0x001ea20000100800 */
[----:B------:R0:W-:Y:S03]  /*5fd30*/  @P0 STL [R1+0x3b0], R5 ;  /* 0x0003b00501000387 */ /* 0x0001e60000100800 */
[----:B0-----:R-:W4:Y:S01]  /*5fd40*/  LDL.LU R5, [R1+0x18d8] ;  /* 0x0018d80001057983 */ /* 0x001f220000300800 */
[----:B------:R0:W-:Y:S03]  /*5fd50*/  STL [R1+0x18d4], R4 ;  /* 0x0018d40401007387 */ /* 0x0001e60000100800 */
[----:B0-----:R-:W2:Y:S01]  /*5fd60*/  LDL R4, [R1+0x84] ;  /* 0x0000840001047983 */ /* 0x001ea20000100800 */
[----:B----4-:R-:W-:-:S05]  /*5fd70*/  @P0 FMUL R5, R5, 0.25 ;  /* 0x3e80000005050820 */ /* 0x010fca0000400000 */
[----:B------:R-:W-:Y:S01]  /*5fd80*/  @P0 STL [R1+0x3d8], R5 ;  /* 0x0003d80501000387 */ /* 0x000fe20000100800 */
[----:B------:R0:W-:Y:S03]  /*5fd90*/  STL [R1+0x18bc], R5 ;  /* 0x0018bc0501007387 */ /* 0x0001e60000100800 */
[----:B0-----:R-:W4:Y:S01]  /*5fda0*/  LDL R5, [R1+0x112c] ;  /* 0x00112c0001057983 */ /* 0x001f220000100800 */
[----:B---3--:R-:W-:-:S05]  /*5fdb0*/  @P0 FMUL R2, R2, 0.25 ;  /* 0x3e80000002020820 */ /* 0x008fca0000400000 */
[----:B------:R-:W-:Y:S01]  /*5fdc0*/  @P0 STL [R1+0x90], R2 ;  /* 0x0000900201000387 */ /* 0x000fe20000100800 */
[----:B------:R0:W-:Y:S01]  /*5fdd0*/  STL [R1+0x18c0], R2 ;  /* 0x0018c00201007387 */ /* 0x0001e20000100800 */
[----:B--2---:R-:W-:Y:S02]  /*5fde0*/  FSETP.GT.AND P0, PT, |R4|, 8.50705917302346158658e+37, PT ;  /* 0x7e8000000400780b */ /* 0x004fe40003f04200 */
[----:B0-----:R-:W2:Y:S01]  /*5fdf0*/  LDL R2, [R1+0x1114] ;  /* 0x0011140001027983 */ /* 0x001ea20000100800 */
[----:B------:R-:W3:Y:S03]  /*5fe00*/  LDL.LU R4, [R1+0x18d4] ;  /* 0x0018d40001047983 */ /* 0x000ee60000300800 */
[----:B----4-:R-:W-:Y:S01]  /*5fe10*/  STL [R1+0x18d0], R5 ;  /* 0x0018d00501007387 */ /* 0x010fe20000100800 */
[----:B------:R0:W-:Y:S03]  /*5fe20*/  STL [R1+0x18cc], R3 ;  /* 0x0018cc0301007387 */ /* 0x0001e60000100800 */
[----:B0-----:R-:W4:Y:S01]  /*5fe30*/  LDL R3, [R1+0x1120] ;  /* 0x0011200001037983 */ /* 0x001f220000100800 */
[----:B--2---:R-:W-:-:S03]  /*5fe40*/  IMAD.MOV.U32 R5, RZ, RZ, R2 ;  /* 0x000000ffff057224 */ /* 0x004fc600078e0002 */
[----:B------:R-:W2:Y:S01]  /*5fe50*/  LDL R2, [R1+0x1124] ;  /* 0x0011240001027983 */ /* 0x000ea20000100800 */
[----:B------:R-:W-:-:S05]  /*5fe60*/  @!P1 FMUL R5, R5, 16777216 ;  /* 0x4b80000005059820 */ /* 0x000fca0000400000 */
[----:B------:R0:W-:Y:S04]  /*5fe70*/  @!P1 STL [R1+0x1114], R5 ;  /* 0x0011140501009387 */ /* 0x0001e80000100800 */
[----:B0-----:R-:W3:Y:S01]  /*5fe80*/  LDL.LU R5, [R1+0x18d0] ;  /* 0x0018d00001057983 */ /* 0x001ee20000300800 */
[----:B----4-:R-:W-:-:S05]  /*5fe90*/  @!P1 FMUL R3, R3, 16777216 ;  /* 0x4b80000003039820 */ /* 0x010fca0000400000 */
[----:B------:R0:W-:Y:S04]  /*5fea0*/  @!P1 STL [R1+0x1120], R3 ;  /* 0x0011200301009387 */ /* 0x0001e80000100800 */
[----:B0-----:R-:W4:Y:S01]  /*5feb0*/  LDL.LU R3, [R1+0x18cc] ;  /* 0x0018cc0001037983 */ /* 0x001f220000300800 */
[----:B--2---:R-:W-:-:S05]  /*5fec0*/  @!P1 FMUL R2, R2, 16777216 ;  /* 0x4b80000002029820 */ /* 0x004fca0000400000 */
[----:B------:R-:W-:Y:S01]  /*5fed0*/  @!P1 STL [R1+0x1124], R2 ;  /* 0x0011240201009387 */ /* 0x000fe20000100800 */
[----:B------:R3:W-:Y:S02]  /*5fee0*/  STL [R1+0x18c4], R7 ;  /* 0x0018c40701007387 */ /* 0x0007e40000100800 */
[----:B---3--:R-:W-:-:S05]  /*5fef0*/  MOV R7, R5 ;  /* 0x0000000500077202 */ /* 0x008fca0000000f00 */
[----:B------:R4:W-:Y:S01]  /*5ff00*/  STL [R1+0x18c8], R7 ;  /* 0x0018c80701007387 */ /* 0x0009e20000100800 */
[----:B------:R-:W2:Y:S02]  /*5ff10*/  LDL R2, [R1+0x1130] ;  /* 0x0011300001027983 */ /* 0x000ea40000100800 */
[----:B------:R-:W3:Y:S01]  /*5ff20*/  LDL R5, [R1+0x1134] ;  /* 0x0011340001057983 */ /* 0x000ee20000100800 */
[----:B----4-:R-:W-:Y:S02]  /*5ff30*/  MOV R7, R3 ;  /* 0x0000000300077202 */ /* 0x010fe40000000f00 */
[----:B------:R-:W4:Y:S03]  /*5ff40*/  LDL R3, [R1+0x1138] ;  /* 0x0011380001037983 */ /* 0x000f260000100800 */
[----:B------:R-:W-:-:S05]  /*5ff50*/  @!P1 FMUL R7, R7, 16777216 ;  /* 0x4b80000007079820 */ /* 0x000fca0000400000 */
[----:B------:R0:W-:Y:S04]  /*5ff60*/  @!P1 STL [R1+0x1128], R7 ;  /* 0x0011280701009387 */ /* 0x0001e80000100800 */
[----:B0-----:R-:W3:Y:S01]  /*5ff70*/  LDL.LU R7, [R1+0x18c8] ;  /* 0x0018c80001077983 */ /* 0x001ee20000300800 */
[----:B--2---:R-:W-:Y:S02]  /*5ff80*/  @!P1 FMUL R2, R2, 16777216 ;  /* 0x4b80000002029820 */ /* 0x004fe40000400000 */
[----:B---3--:R-:W-:-:S05]  /*5ff90*/  @!P1 FMUL R7, R7, 16777216 ;  /* 0x4b80000007079820 */ /* 0x008fca0000400000 */
[----:B------:R0:W-:Y:S04]  /*5ffa0*/  @!P1 STL [R1+0x112c], R7 ;  /* 0x00112c0701009387 */ /* 0x0001e80000100800 */
[----:B0-----:R-:W2:Y:S01]  /*5ffb0*/  LDL.LU R7, [R1+0x18c4] ;  /* 0x0018c40001077983 */ /* 0x001ea20000300800 */
[----:B------:R0:W-:Y:S03]  /*5ffc0*/  @!P1 STL [R1+0x1130], R2 ;  /* 0x0011300201009387 */ /* 0x0001e60000100800 */
[----:B0-----:R-:W3:Y:S01]  /*5ffd0*/  LDL.LU R2, [R1+0x18c0] ;  /* 0x0018c00001027983 */ /* 0x001ee20000300800 */
[----:B------:R-:W-:Y:S02]  /*5ffe0*/  @!P1 FMUL R5, R5, 16777216 ;  /* 0x4b80000005059820 */ /* 0x000fe40000400000 */
[----:B----4-:R-:W-:-:S03]  /*5fff0*/  @!P1 FMUL R3, R3, 16777216 ;  /* 0x4b80000003039820 */ /* 0x010fc60000400000 */
[----:B------:R0:W-:Y:S04]  /*60000*/  @!P1 STL [R1+0x1134], R5 ;  /* 0x0011340501009387 */ /* 0x0001e80000100800 */
[----:B0-----:R-:W4:Y:S01]  /*60010*/  LDL.LU R5, [R1+0x18bc] ;  /* 0x0018bc0001057983 */ /* 0x001f220000300800 */
[----:B------:R0:W-:Y:S03]  /*60020*/  @!P1 STL [R1+0x1138], R3 ;  /* 0x0011380301009387 */ /* 0x0001e60000100800 */
[----:B0-----:R-:W4:Y:S01]  /*60030*/  LDL.LU R3, [R1+0x18b8] ;  /* 0x0018b80001037983 */ /* 0x001f220000300800 */
[----:B------:R3:W-:Y:S02]  /*60040*/  STL [R1+0x1894], R14 ;  /* 0x0018940e01007387 */ /* 0x0007e40000100800 */
[----:B---3--:R-:W-:-:S02]  /*60050*/  MOV R14, R2 ;  /* 0x00000002000e7202 */ /* 0x008fc40000000f00 */
[----:B------:R-:W3:Y:S01]  /*60060*/  LDL.LU R2, [R1+0x18b4] ;  /* 0x0018b40001027983 */ /* 0x000ee20000300800 */
[----:B--2---:R0:W-:Y:S03]  /*60070*/  STL [R1+0x1898], R7 ;  /* 0x0018980701007387 */ /* 0x0041e60000100800 */
[----:B0-----:R-:W2:Y:S02]  /*60080*/  LDL R7, [R1+0x3bc] ;  /* 0x0003bc0001077983 */ /* 0x001ea40000100800 */
[----:B--2---:R-:W-:-:S05]  /*60090*/  @!P1 FMUL R7, R7, 16777216 ;  /* 0x4b80000007079820 */ /* 0x004fca0000400000 */
[----:B------:R0:W-:Y:S02]  /*600a0*/  @!P1 STL [R1+0x3bc], R7 ;  /* 0x0003bc0701009387 */ /* 0x0001e40000100800 */
[----:B0-----:R-:W-:Y:S01]  /*600b0*/  MOV R7, R14 ;  /* 0x0000000e00077202 */ /* 0x001fe20000000f00 */
[----:B----4-:R-:W-:-:S04]  /*600c0*/  MOV R14, R5 ;  /* 0x00000005000e7202 */ /* 0x010fc80000000f00 */
[----:B------:R0:W-:Y:S01]  /*600d0*/  STL [R1+0x18ac], R7 ;  /* 0x0018ac0701007387 */ /* 0x0001e20000100800 */
[----:B------:R3:W-:Y:S01]  /*600e0*/  STL [R1+0x18b0], R28 ;  /* 0x0018b01c01007387 */ /* 0x0007e20000100800 */
[----:B------:R-:W-:Y:S01]  /*600f0*/  MOV R5, R6 ;  /* 0x0000000600057202 */ /* 0x000fe20000000f00 */
[----:B------:R-:W-:Y:S02]  /*60100*/  MOV R6, R10 ;  /* 0x0000000a00067202 */ /* 0x000fe40000000f00 */
[----:B------:R-:W2:Y:S01]  /*60110*/  LDL R10, [R1+0x910] ;  /* 0x00091000010a7983 */ /* 0x000ea20000100800 */
[----:B0-----:R-:W-:Y:S01]  /*60120*/  MOV R7, R3 ;  /* 0x0000000300077202 */ /* 0x001fe20000000f00 */
[----:B------:R-:W-:Y:S01]  /*60130*/  IMAD.MOV.U32 R3, RZ, RZ, R21 ;  /* 0x000000ffff037224 */ /* 0x000fe200078e0015 */
[----:B------:R-:W-:Y:S01]  /*60140*/  MOV R21, R20 ;  /* 0x0000001400157202 */ /* 0x000fe20000000f00 */
[----:B------:R-:W-:Y:S02]  /*60150*/  MOV R20, R19 ;  /* 0x0000001300147202 */ /* 0x000fe40000000f00 */
[----:B---3--:R-:W-:Y:S01]  /*60160*/  IMAD.MOV.U32 R28, RZ, RZ, R2 ;  /* 0x000000ffff1c7224 */ /* 0x008fe200078e0002 */
[----:B------:R-:W-:-:S02]  /*60170*/  MOV R19, R8 ;  /* 0x0000000800137202 */ /* 0x000fc40000000f00 */
[----:B------:R-:W-:Y:S01]  /*60180*/  MOV R2, R0 ;  /* 0x0000000000027202 */ /* 0x000fe20000000f00 */
[----:B------:R-:W3:Y:S01]  /*60190*/  LDL R8, [R1+0x314] ;  /* 0x0003140001087983 */ /* 0x000ee20000100800 */
[----:B------:R-:W4:Y:S03]  /*601a0*/  LDL.LU R0, [R1+0x454] ;  /* 0x0004540001007983 */ /* 0x000f260000300800 */
[----:B----4-:R0:W-:Y:S04]  /*601b0*/  STL [R1+0x1884], R0 ;  /* 0x0018840001007387 */ /* 0x0101e80000100800 */
[----:B0-----:R-:W4:Y:S01]  /*601c0*/  LDL R0, [R1+0x1198] ;  /* 0x0011980001007983 */ /* 0x001f220000100800 */
[----:B------:R-:W-:-:S03]  /*601d0*/  @!P1 FMUL R28, R28, 16777216 ;  /* 0x4b8000001c1c9820 */ /* 0x000fc60000400000 */
[----:B----4-:R0:W-:Y:S04]  /*601e0*/  STL [R1+0x18a0], R0 ;  /* 0x0018a00001007387 */ /* 0x0101e80000100800 */
[----:B0-----:R-:W4:Y:S01]  /*601f0*/  LDL R0, [R1+0x404] ;  /* 0x0004040001007983 */ /* 0x001f220000100800 */
[----:B------:R-:W-:Y:S02]  /*60200*/  @!P1 FMUL R7, R7, 16777216 ;  /* 0x4b80000007079820 */ /* 0x000fe40000400000 */
[----:B------:R0:W-:Y:S02]  /*60210*/  @!P1 STL [R1+0x3f0], R28 ;  /* 0x0003f01c01009387 */ /* 0x0001e40000100800 */
[----:B0-----:R-:W2:Y:S01]  /*60220*/  LDL.LU R28, [R1+0x18b0] ;  /* 0x0018b000011c7983 */ /* 0x001ea20000300800 */
[----:B------:R0:W-:Y:S03]  /*60230*/  @!P1 STL [R1+0x3ec], R7 ;  /* 0x0003ec0701009387 */ /* 0x0001e60000100800 */
[----:B0-----:R-:W2:Y:S01]  /*60240*/  LDL.LU R7, [R1+0x18ac] ;  /* 0x0018ac0001077983 */ /* 0x001ea20000300800 */
[----:B----4-:R-:W-:-:S05]  /*60250*/  @!P1 FMUL R0, R0, 16777216 ;  /* 0x4b80000000009820 */ /* 0x010fca0000400000 */
[----:B------:R0:W-:Y:S04]  /*60260*/  @!P1 STL [R1+0x404], R0 ;  /* 0x0004040001009387 */ /* 0x0001e80000100800 */
[----:B0-----:R-:W4:Y:S04]  /*60270*/  LDL R0, [R1+0x3b0] ;  /* 0x0003b00001007983 */ /* 0x001f280000100800 */
[----:B----4-:R0:W-:Y:S04]  /*60280*/  STL [R1+0x18a4], R0 ;  /* 0x0018a40001007387 */ /* 0x0101e80000100800 */
[----:B0-----:R-:W4:Y:S04]  /*60290*/  LDL R0, [R1+0x410] ;  /* 0x0004100001007983 */ /* 0x001f280000100800 */
[----:B----4-:R0:W-:Y:S04]  /*602a0*/  STL [R1+0x18a8], R0 ;  /* 0x0018a80001007387 */ /* 0x0101e80000100800 */
[----:B0-----:R-:W4:Y:S02]  /*602b0*/  LDL R0, [R1+0x3fc] ;  /* 0x0003fc0001007983 */ /* 0x001f240000100800 */
[----:B----4-:R-:W-:-:S05]  /*602c0*/  @!P1 FMUL R0, R0, 16777216 ;  /* 0x4b80000000009820 */ /* 0x010fca0000400000 */
[----:B------:R0:W-:Y:S04]  /*602d0*/  @!P1 STL [R1+0x3fc], R0 ;  /* 0x0003fc0001009387 */ /* 0x0001e80000100800 */
[----:B0-----:R-:W4:Y:S02]  /*602e0*/  LDL.LU R0, [R1+0x18a8] ;  /* 0x0018a80001007983 */ /* 0x001f240000300800 */
[----:B----4-:R-:W-:-:S05]  /*602f0*/  @!P1 FMUL R0, R0, 16777216 ;  /* 0x4b80000000009820 */ /* 0x010fca0000400000 */
[----:B------:R0:W-:Y:S04]  /*60300*/  @!P1 STL [R1+0x410], R0 ;  /* 0x0004100001009387 */ /* 0x0001e80000100800 */
[----:B0-----:R-:W4:Y:S01]  /*60310*/  LDL.LU R0, [R1+0x18a4] ;  /* 0x0018a40001007983 */ /* 0x001f220000300800 */
[----:B--2---:R-:W-:Y:S02]  /*60320*/  @!P1 FMUL R7, R7, 16777216 ;  /* 0x4b80000007079820 */ /* 0x004fe40000400000 */
[----:B----4-:R-:W-:-:S05]  /*60330*/  @!P1 FMUL R0, R0, 16777216 ;  /* 0x4b80000000009820 */ /* 0x010fca0000400000 */
[----:B------:R0:W-:Y:S04]  /*60340*/  @!P1 STL [R1+0x3b0], R0 ;  /* 0x0003b00001009387 */ /* 0x0001e80000100800 */
[----:B0-----:R-:W2:Y:S01]  /*60350*/  LDL.LU R0, [R1+0x18a0] ;  /* 0x0018a00001007983 */ /* 0x001ea20000300800 */
[----:B------:R0:W-:Y:S02]  /*60360*/  STL [R1+0x1854], R2 ;  /* 0x0018540201007387 */ /* 0x0001e40000100800 */
[----:B------:R-:W-:Y:S01]  /*60370*/  @!P1 STL [R1+0x90], R7 ;  /* 0x0000900701009387 */ /* 0x000fe20000100800 */
[----:B0-----:R-:W4:Y:S01]  /*60380*/  LDL.LU R2, [R1+0x488] ;  /* 0x0004880001027983 */ /* 0x001f220000300800 */
[----:B------:R-:W-:-:S05]  /*60390*/  @!P1 FMUL R14, R14, 16777216 ;  /* 0x4b8000000e0e9820 */ /* 0x000fca0000400000 */
[----:B------:R0:W-:Y:S04]  /*603a0*/  @!P1 STL [R1+0x3d8], R14 ;  /* 0x0003d80e01009387 */ /* 0x0001e80000100800 */
[----:B----4-:R4:W-:Y:S01]  /*603b0*/  STL [R1+0x188c], R2 ;  /* 0x00188c0201007387 */ /* 0x0109e20000100800 */
[----:B0-----:R-:W2:Y:S02]  /*603c0*/  LDL R14, [R1+0x88] ;  /* 0x00008800010e7983 */ /* 0x001ea40000100800 */
[----:B------:R-:W2:Y:S01]  /*603d0*/  LDL R7, [R1+0x1190] ;  /* 0x0011900001077983 */ /* 0x000ea20000100800 */
[----:B----4-:R-:W4:Y:S01]  /*603e0*/  LDL R2, [R1+0x117c] ;  /* 0x00117c0001027983 */ /* 0x010f220000100800 */
[----:B------:R0:W-:Y:S03]  /*603f0*/  STL [R1+0x1844], R29 ;  /* 0x0018441d01007387 */ /* 0x0001e60000100800 */
[----:B0-----:R-:W2:Y:S04]  /*60400*/  LDL.LU R29, [R1+0x84] ;  /* 0x00008400011d7983 */ /* 0x001ea80000300800 */
[----:B--2---:R0:W-:Y:S04]  /*60410*/  STL [R1+0x1888], R29 ;  /* 0x0018881d01007387 */ /* 0x0041e80000100800 */
[----:B0-----:R-:W2:Y:S01]  /*60420*/  LDL R29, [R1+0x1194] ;  /* 0x00119400011d7983 */ /* 0x001ea20000100800 */
[----:B------:R0:W-:Y:S03]  /*60430*/  STL [R1+0x1848], R5 ;  /* 0x0018480501007387 */ /* 0x0001e60000100800 */
[----:B0-----:R-:W2:Y:S01]  /*60440*/  LDL.LU R5, [R1+0x43c] ;  /* 0x00043c0001057983 */ /* 0x001ea20000300800 */
[----:B----4-:R-:W-:Y:S01]  /*60450*/  @P0 FMUL R2, R2, 0.25 ;  /* 0x3e80000002020820 */ /* 0x010fe20000400000 */
[----:B------:R-:W-:Y:S01]  /*60460*/  FSETP.GEU.AND P1, PT, |R14|, 1.175494350822287508e-38, PT ;  /* 0x008000000e00780b */ /* 0x000fe20003f2e200 */
[----:B------:R-:W-:Y:S01]  /*60470*/  @P0 FMUL R7, R7, 0.25 ;  /* 0x3e80000007070820 */ /* 0x000fe20000400000 */
[----:B--2---:R-:W-:Y:S01]  /*60480*/  STL [R1+0x1890], R5 ;  /* 0x0018900501007387 */ /* 0x004fe20000100800 */
[----:B------:R-:W2:Y:S02]  /*60490*/  LDL R14, [R1+0x119c] ;  /* 0x00119c00010e7983 */ /* 0x000ea40000100800 */
[----:B------:R0:W-:Y:S02]  /*604a0*/  @P0 STL [R1+0x117c], R2 ;  /* 0x00117c0201000387 */ /* 0x0001e40000100800 */
[----:B0-----:R-:W4:Y:S01]  /*604b0*/  LDL R2, [R1+0x11a0] ;  /* 0x0011a00001027983 */ /* 0x001f220000100800 */
[----:B------:R0:W-:Y:S02]  /*604c0*/  @P0 STL [R1+0x1190], R7 ;  /* 0x0011900701000387 */ /* 0x0001e40000100800 */
[----:B------:R1:W-:Y:S01]  /*604d0*/  STL [R1+0x189c], R11 ;  /* 0x00189c0b01007387 */ /* 0x0003e20000100800 */
[----:B0-----:R-:W3:Y:S04]  /*604e0*/  LDL R7, [R1+0x11a8] ;  /* 0x0011a80001077983 */ /* 0x001ee80000100800 */
[----:B-1----:R-:W3:Y:S01]  /*604f0*/  LDL R11, [R1+0x11a4] ;  /* 0x0011a400010b7983 */ /* 0x002ee20000100800 */
[----:B--2---:R-:W-:-:S05]  /*60500*/  @P0 FMUL R14, R14, 0.25 ;  /* 0x3e8000000e0e0820 */ /* 0x004fca0000400000 */
[----:B------:R0:W-:Y:S01]  /*60510*/  @P0 STL [R1+0x119c], R14 ;  /* 0x00119c0e01000387 */ /* 0x0001e20000100800 */
[----:B------:R-:W2:Y:S02]  /*60520*/  LDL R5, [R1+0x478] ;  /* 0x0004780001057983 */ /* 0x000ea40000100800 */
[----:B----4-:R-:W-:Y:S01]  /*60530*/  @P0 FMUL R2, R2, 0.25 ;  /* 0x3e80000002020820 */ /* 0x010fe20000400000 */
[----:B0-----:R-:W4:Y:S04]  /*60540*/  LDL R14, [R1+0x428] ;  /* 0x00042800010e7983 */ /* 0x001f280000100800 */
[----:B------:R0:W-:Y:S02]  /*60550*/  @P0 STL [R1+0x11a0], R2 ;  /* 0x0011a00201000387 */ /* 0x0001e40000100800 */
[----:B0-----:R-:W4:Y:S01]  /*60560*/  LDL R2, [R1+0x474] ;  /* 0x0004740001027983 */ /* 0x001f220000100800 */
[----:B------:R-:W-:-:S02]  /*60570*/  @P0 FMUL R29, R29, 0.25 ;  /* 0x3e8000001d1d0820 */ /* 0x000fc40000400000 */
[----:B---3--:R-:W-:Y:S02]  /*60580*/  @P0 FMUL R11, R11, 0.25 ;  /* 0x3e8000000b0b0820 */ /* 0x008fe40000400000 */
[----:B------:R-:W-:Y:S02]  /*60590*/  @P0 FMUL R0, R0, 0.25 ;  /* 0x3e80000000000820 */ /* 0x000fe40000400000 */
[----:B------:R-:W-:Y:S01]  /*605a0*/  @P0 FMUL R7, R7, 0.25 ;  /* 0x3e80000007070820 */ /* 0x000fe20000400000 */
[----:B------:R-:W-:Y:S01]  /*605b0*/  @P0 STL [R1+0x1194], R29 ;  /* 0x0011941d01000387 */ /* 0x000fe20000100800 */
[----:B------:R0:W-:Y:S03]  /*605c0*/  @P0 STL [R1+0x11a4], R11 ;  /* 0x0011a40b01000387 */ /* 0x0001e60000100800 */
[----:B0-----:R-:W3:Y:S01]  /*605d0*/  LDL.LU R11, [R1+0x189c] ;  /* 0x00189c00010b7983 */ /* 0x001ee20000300800 */
[----:B------:R-:W-:Y:S02]  /*605e0*/  @P0 STL [R1+0x1198], R0 ;  /* 0x0011980001000387 */ /* 0x000fe40000100800 */
[----:B------:R0:W-:Y:S02]  /*605f0*/  @P0 STL [R1+0x11a8], R7 ;  /* 0x0011a80701000387 */ /* 0x0001e40000100800 */
[----:B0-----:R-:W3:Y:S01]  /*60600*/  LDL.LU R7, [R1+0x1898] ;  /* 0x0018980001077983 */ /* 0x001ee20000300800 */
[----:B--2---:R-:W-:-:S02]  /*60610*/  @P0 FMUL R5, R5, 0.25 ;  /* 0x3e80000005050820 */ /* 0x004fc40000400000 */
[----:B----4-:R-:W-:-:S05]  /*60620*/  @P0 FMUL R14, R14, 0.25 ;  /* 0x3e8000000e0e0820 */ /* 0x010fca0000400000 */
[----:B------:R0:W-:Y:S01]  /*60630*/  @P0 STL [R1+0x428], R14 ;  /* 0x0004280e01000387 */ /* 0x0001e20000100800 */
[----:B------:R-:W-:-:S03]  /*60640*/  @P0 FMUL R2, R2, 0.25 ;  /* 0x3e80000002020820 */ /* 0x000fc60000400000 */
[----:B0-----:R-:W2:Y:S01]  /*60650*/  LDL.LU R14, [R1+0x1894] ;  /* 0x00189400010e7983 */ /* 0x001ea20000300800 */
[----:B------:R0:W-:Y:S03]  /*60660*/  @P0 STL [R1+0x478], R5 ;  /* 0x0004780501000387 */ /* 0x0001e60000100800 */
[----:B0-----:R-:W4:Y:S01]  /*60670*/  LDL.LU R5, [R1+0x1890] ;  /* 0x0018900001057983 */ /* 0x001f220000300800 */
[----:B------:R0:W-:Y:S03]  /*60680*/  @P0 STL [R1+0x474], R2 ;  /* 0x0004740201000387 */ /* 0x0001e60000100800 */
[----:B0-----:R-:W4:Y:S01]  /*60690*/  LDL.LU R2, [R1+0x188c] ;  /* 0x00188c0001027983 */ /* 0x001f220000300800 */
[----:B------:R0:W-:Y:S02]  /*606a0*/  STL [R1+0x187c], R13 ;  /* 0x00187c0d01007387 */ /* 0x0001e40000100800 */
[----:B---3--:R-:W-:-:S02]  /*606b0*/  @P0 FMUL R7, R7, 0.25 ;  /* 0x3e80000007070820 */ /* 0x008fc40000400000 */
[----:B0-----:R-:W-:Y:S02]  /*606c0*/  IMAD.MOV.U32 R13, RZ, RZ, R29 ;  /* 0x000000ffff0d7224 */ /* 0x001fe400078e001d */
[----:B------:R-:W3:Y:S01]  /*606d0*/  LDL.LU R29, [R1+0x1888] ;  /* 0x00188800011d7983 */ /* 0x000ee20000300800 */
[----:B------:R0:W-:Y:S02]  /*606e0*/  STL [R1+0x1880], R11 ;  /* 0x0018800b01007387 */ /* 0x0001e40000100800 */
[----:B0-----:R-:W-:Y:S02]  /*606f0*/  MOV R11, R0 ;  /* 0x00000000000b7202 */ /* 0x001fe40000000f00 */
[----:B------:R-:W3:Y:S01]  /*60700*/  LDL.LU R0, [R1+0x1884] ;  /* 0x0018840001007983 */ /* 0x000ee20000300800 */
[----:B--2---:R-:W-:-:S05]  /*60710*/  @P0 FMUL R14, R14, 0.25 ;  /* 0x3e8000000e0e0820 */ /* 0x004fca0000400000 */
[----:B------:R-:W-:Y:S01]  /*60720*/  @P0 STL [R1+0x458], R14 ;  /* 0x0004580e01000387 */ /* 0x000fe20000100800 */
[----:B------:R-:W-:Y:S02]  /*60730*/  @P0 STL [R1+0x440], R7 ;  /* 0x0004400701000387 */ /* 0x000fe40000100800 */
[----:B------:R0:W-:Y:S02]  /*60740*/  STL [R1+0x1870], R7 ;  /* 0x0018700701007387 */ /* 0x0001e40000100800 */
[----:B----4-:R-:W-:Y:S01]  /*60750*/  @P0 FMUL R2, R2, 0.25 ;  /* 0x3e80000002020820 */ /* 0x010fe20000400000 */
[----:B0-----:R-:W-:-:S04]  /*60760*/  MOV R7, R11 ;  /* 0x0000000b00077202 */ /* 0x001fc80000000f00 */
[----:B------:R0:W-:Y:S01]  /*60770*/  STL [R1+0x1858], R2 ;  /* 0x0018580201007387 */ /* 0x0001e20000100800 */
[----:B------:R-:W2:Y:S01]  /*60780*/  LDL R11, [R1+0x88] ;  /* 0x00008800010b7983 */ /* 0x000ea20000100800 */
[----:B0-----:R-:W-:Y:S02]  /*60790*/  MOV R2, R13 ;  /* 0x0000000d00027202 */ /* 0x001fe40000000f00 */
[----:B------:R-:W4:Y:S01]  /*607a0*/  LDL R13, [R1+0x117c] ;  /* 0x00117c00010d7983 */ /* 0x000f220000100800 */
[----:B------:R-:W-:Y:S02]  /*607b0*/  @P0 FMUL R5, R5, 0.25 ;  /* 0x3e80000005050820 */ /* 0x000fe40000400000 */
[----:B---3--:R-:W-:-:S03]  /*607c0*/  @P0 FMUL R29, R29, 0.25 ;  /* 0x3e8000001d1d0820 */ /* 0x008fc60000400000 */
[----:B------:R0:W-:Y:S01]  /*607d0*/  STL [R1+0x185c], R5 ;  /* 0x00185c0501007387 */ /* 0x0001e20000100800 */
[----:B------:R-:W-:-:S03]  /*607e0*/  @P0 FMUL R0, R0, 0.25 ;  /* 0x3e80000000000820 */ /* 0x000fc60000400000 */
[----:B0-----:R-:W3:Y:S01]  /*607f0*/  LDL R5, [R1+0x11a4] ;  /* 0x0011a40001057983 */ /* 0x001ee20000100800 */
[----:B------:R0:W-:Y:S03]  /*60800*/  STL [R1+0x1860], R29 ;  /* 0x0018601d01007387 */ /* 0x0001e60000100800 */
[----:B0-----:R-:W3:Y:S01]  /*60810*/  LDL R29, [R1+0x11a8] ;  /* 0x0011a800011d7983 */ /* 0x001ee20000100800 */
[----:B------:R0:W-:Y:S03]  /*60820*/  STL [R1+0x1864], R0 ;  /* 0x0018640001007387 */ /* 0x0001e60000100800 */
[----:B0-----:R-:W3:Y:S01]  /*60830*/  LDL R0, [R1+0x428] ;  /* 0x0004280001007983 */ /* 0x001ee20000100800 */
[----:B--2---:R-:W-:-:S03]  /*60840*/  FSETP.GT.AND P0, PT, |R11|, 8.50705917302346158658e+37, PT ;  /* 0x7e8000000b00780b */ /* 0x004fc60003f04200 */
[----:B------:R-:W2:Y:S01]  /*60850*/  LDL.LU R11, [R1+0x1880] ;  /* 0x00188000010b7983 */ /* 0x000ea20000300800 */
[----:B----4-:R-:W-:-:S05]  /*60860*/  @!P6 FMUL R13, R13, 16777216 ;  /* 0x4b8000000d0de820 */ /* 0x010fca0000400000 */
[----:B------:R0:W-:Y:S04]  /*60870*/  @!P6 STL [R1+0x117c], R13 ;  /* 0x00117c0d0100e387 */ /* 0x0001e80000100800 */
[----:B0-----:R-:W4:Y:S01]  /*60880*/  LDL.LU R13, [R1+0x187c] ;  /* 0x00187c00010d7983 */ /* 0x001f220000300800 */
[----:B------:R0:W-:Y:S03]  /*60890*/  STL [R1+0x184c], R3 ;  /* 0x00184c0301007387 */ /* 0x0001e60000100800 */
[----:B0-----:R-:W2:Y:S02]  /*608a0*/  LDL R3, [R1+0x1190] ;  /* 0x0011900001037983 */ /* 0x001ea40000100800 */
[----:B--2---:R-:W-:-:S05]  /*608b0*/  @!P6 FMUL R3, R3, 16777216 ;  /* 0x4b8000000303e820 */ /* 0x004fca0000400000 */
[----:B------:R0:W-:Y:S01]  /*608c0*/  @!P6 STL [R1+0x1190], R3 ;  /* 0x001190030100e387 */ /* 0x0001e20000100800 */
[----:B---3--:R-:W-:Y:S02]  /*608d0*/  STL [R1+0x1878], R29 ;  /* 0x0018781d01007387 */ /* 0x008fe40000100800 */
[----:B------:R1:W-:Y:S01]  /*608e0*/  STL [R1+0x1874], R5 ;  /* 0x0018740501007387 */ /* 0x0003e20000100800 */
[----:B0-----:R-:W2:Y:S01]  /*608f0*/  LDL R3, [R1+0x11a0] ;  /* 0x0011a00001037983 */ /* 0x001ea20000100800 */
[----:B-1----:R-:W-:-:S03]  /*60900*/  IMAD.MOV.U32 R5, RZ, RZ, R7 ;  /* 0x000000ffff057224 */ /* 0x002fc600078e0007 */
[----:B------:R-:W3:Y:S01]  /*60910*/  LDL R7, [R1+0x119c] ;  /* 0x00119c0001077983 */ /* 0x000ee20000100800 */
[----:B------:R-:W-:Y:S01]  /*60920*/  MOV R29, R2 ;  /* 0x00000002001d7202 */ /* 0x000fe20000000f00 */
[----:B------:R-:W-:Y:S01]  /*60930*/  MOV R2, R14 ;  /* 0x0000000e00027202 */ /* 0x000fe20000000f00 */
[----:B----4-:R-:W-:Y:S02]  /*60940*/  MOV R14, R13 ;  /* 0x0000000d000e7202 */ /* 0x010fe40000000f00 */
[----:B------:R-:W4:Y:S01]  /*60950*/  LDL R13, [R1+0x8a0] ;  /* 0x0008a000010d7983 */ /* 0x000f220000100800 */
[----:B------:R-:W-:Y:S02]  /*60960*/  @!P6 FMUL R29, R29, 16777216 ;  /* 0x4b8000001d1de820 */ /* 0x000fe40000400000 */
[----:B------:R-:W-:-:S03]  /*60970*/  @!P6 FMUL R5, R5, 16777216 ;  /* 0x4b8000000505e820 */ /* 0x000fc60000400000 */
[----:B------:R0:W-:Y:S04]  /*60980*/  @!P6 STL [R1+0x1194], R29 ;  /* 0x0011941d0100e387 */ /* 0x0001e80000100800 */
[----:B0-----:R-:W4:Y:S01]  /*60990*/  LDL.LU R29, [R1+0x1878] ;  /* 0x00187800011d7983 */ /* 0x001f220000300800 */
[----:B------:R0:W-:Y:S03]  /*609a0*/  @!P6 STL [R1+0x1198], R5 ;  /* 0x001198050100e387 */ /* 0x0001e60000100800 */
[----:B0-----:R-:W4:Y:S01]  /*609b0*/  LDL.LU R5, [R1+0x1874] ;  /* 0x0018740001057983 */ /* 0x001f220000300800 */
[----:B---3--:R-:W-:-:S05]  /*609c0*/  @!P6 FMUL R7, R7, 16777216 ;  /* 0x4b8000000707e820 */ /* 0x008fca0000400000 */
[----:B------:R0:W-:Y:S04]  /*609d0*/  @!P6 STL [R1+0x119c], R7 ;  /* 0x00119c070100e387 */ /* 0x0001e80000100800 */
[----:B0-----:R-:W3:Y:S01]  /*609e0*/  LDL.LU R7, [R1+0x1870] ;  /* 0x0018700001077983 */ /* 0x001ee20000300800 */
[----:B--2---:R-:W-:Y:S02]  /*609f0*/  @!P6 FMUL R3, R3, 16777216 ;  /* 0x4b8000000303e820 */ /* 0x004fe40000400000 */
[----:B------:R4:W-:Y:S03]  /*60a00*/  STL [R1+0x1868], R0 ;  /* 0x0018680001007387 */ /* 0x0009e60000100800 */
[----:B------:R0:W-:Y:S01]  /*60a10*/  @!P6 STL [R1+0x11a0], R3 ;  /* 0x0011a0030100e387 */ /* 0x0001e20000100800 */
[----:B----4-:R-:W-:-:S05]  /*60a20*/  MOV R0, R29 ;  /* 0x0000001d00007202 */ /* 0x010fca0000000f00 */
[----:B------:R1:W-:Y:S01]  /*60a30*/  STL [R1+0x186c], R0 ;  /* 0x00186c0001007387 */ /* 0x0003e20000100800 */
[----:B------:R-:W-:Y:S02]  /*60a40*/  IMAD.MOV.U32 R29, RZ, RZ, R2 ;  /* 0x000000ffff1d7224 */ /* 0x000fe400078e0002 */
[----:B------:R-:W2:Y:S02]  /*60a50*/  LDL R2, [R1+0x478] ;  /* 0x0004780001027983 */ /* 0x000ea40000100800 */
[----:B0-----:R-:W4:Y:S01]  /*60a60*/  LDL R3, [R1+0x474] ;  /* 0x0004740001037983 */ /* 0x001f220000100800 */
[----:B-1----:R-:W-:-:S05]  /*60a70*/  MOV R0, R5 ;  /* 0x0000000500007202 */ /* 0x002fca0000000f00 */
[----:B------:R-:W-:Y:S01]  /*60a80*/  @!P6 FMUL R0, R0, 16777216 ;  /* 0x4b8000000000e820 */ /* 0x000fe20000400000 */
[----:B---3--:R-:W-:Y:S01]  /*60a90*/  MOV R5, R7 ;  /* 0x0000000700057202 */ /* 0x008fe20000000f00 */
[----:B------:R-:W-:Y:S01]  /*60aa0*/  MOV R7, R6 ;  /* 0x0000000600077202 */ /* 0x000fe20000000f00 */
[----:B------:R-:W-:Y:S01]  /*60ab0*/  MOV R6, R4 ;  /* 0x0000000400067202 */ /* 0x000fe20000000f00 */
[----:B------:R-:W-:Y:S02]  /*60ac0*/  MOV R4, R28 ;  /* 0x0000001c00047202 */ /* 0x000fe40000000f00 */
[----:B------:R-:W-:Y:S01]  /*60ad0*/  IMAD.MOV.U32 R28, RZ, RZ, R27 ;  /* 0x000000ffff1c7224 */ /* 0x000fe200078e001b */
[----:B------:R-:W-:Y:S02]  /*60ae0*/  MOV R27, R22 ;  /* 0x00000016001b7202 */ /* 0x000fe40000000f00 */
[----:B------:R-:W3:Y:S01]  /*60af0*/  LDL R22, [R1+0x134] ;  /* 0x0001340001167983 */ /* 0x000ee20000100800 */
[----:B------:R0:W-:Y:S03]  /*60b00*/  @!P6 STL [R1+0x11a4], R0 ;  /* 0x0011a4000100e387 */ /* 0x0001e60000100800 */
[----:B0-----:R-:W2:Y:S02]  /*60b10*/  LDL.LU R0, [R1+0x186c] ;  /* 0x00186c0001007983 */ /* 0x001ea40000300800 */
[----:B--2---:R-:W-:-:S05]  /*60b20*/  @!P6 FMUL R0, R0, 16777216 ;  /* 0x4b8000000000e820 */ /* 0x004fca0000400000 */
[----:B------:R0:W-:Y:S04]  /*60b30*/  @!P6 STL [R1+0x11a8], R0 ;  /* 0x0011a8000100e387 */ /* 0x0001e80000100800 */
[----:B0-----:R-:W2:Y:S01]  /*60b40*/  LDL.LU R0, [R1+0x1868] ;  /* 0x0018680001007983 */ /* 0x001ea20000300800 */
[----:B------:R-:W-:Y:S02]  /*60b50*/  @!P6 FMUL R29, R29, 16777216 ;  /* 0x4b8000001d1de820 */ /* 0x000fe40000400000 */
[----:B------:R-:W-:Y:S02]  /*60b60*/  @!P6 FMUL R5, R5, 16777216 ;  /* 0x4b8000000505e820 */ /* 0x000fe40000400000 */
[----:B------:R-:W-:Y:S02]  /*60b70*/  @!P6 FMUL R2, R2, 16777216 ;  /* 0x4b8000000202e820 */ /* 0x000fe40000400000 */
[----:B--2---:R-:W-:-:S05]  /*60b80*/  @!P6 FMUL R0, R0, 16777216 ;  /* 0x4b8000000000e820 */ /* 0x004fca0000400000 */
[----:B------:R0:W-:Y:S04]  /*60b90*/  @!P6 STL [R1+0x428], R0 ;  /* 0x000428000100e387 */ /* 0x0001e80000100800 */
[----:B0-----:R-:W2:Y:S01]  /*60ba0*/  LDL.LU R0, [R1+0x1864] ;  /* 0x0018640001007983 */ /* 0x001ea20000300800 */
[----:B------:R0:W-:Y:S03]  /*60bb0*/  @!P6 STL [R1+0x458], R29 ;  /* 0x0004581d0100e387 */ /* 0x0001e60000100800 */
[----:B0-----:R-:W3:Y:S01]  /*60bc0*/  LDL.LU R29, [R1+0x1860] ;  /* 0x00186000011d7983 */ /* 0x001ee20000300800 */
[----:B------:R0:W-:Y:S03]  /*60bd0*/  @!P6 STL [R1+0x440], R5 ;  /* 0x000440050100e387 */ /* 0x0001e60000100800 */
[----:B0-----:R-:W3:Y:S01]  /*60be0*/  LDL.LU R5, [R1+0x185c] ;  /* 0x00185c0001057983 */ /* 0x001ee20000300800 */
[----:B------:R0:W-:Y:S03]  /*60bf0*/  @!P6 STL [R1+0x478], R2 ;  /* 0x000478020100e387 */ /* 0x0001e60000100800 */
[----:B0-----:R-:W3:Y:S01]  /*60c00*/  LDL.LU R2, [R1+0x1858] ;  /* 0x0018580001027983 */ /* 0x001ee20000300800 */
[----:B----4-:R-:W-:-:S02]  /*60c10*/  @!P6 FMUL R3, R3, 16777216 ;  /* 0x4b8000000303e820 */ /* 0x010fc40000400000 */
[----:B--2---:R-:W-:Y:S02]  /*60c20*/  @!P6 FMUL R0, R0, 16777216 ;  /* 0x4b8000000000e820 */ /* 0x004fe40000400000 */
[----:B---3--:R-:W-:Y:S02]  /*60c30*/  @!P6 FMUL R29, R29, 16777216 ;  /* 0x4b8000001d1de820 */ /* 0x008fe40000400000 */
[----:B------:R-:W-:Y:S02]  /*60c40*/  @!P6 FMUL R5, R5, 16777216 ;  /* 0x4b8000000505e820 */ /* 0x000fe40000400000 */
[----:B------:R-:W-:-:S05]  /*60c50*/  @!P6 FMUL R2, R2, 16777216 ;  /* 0x4b8000000202e820 */ /* 0x000fca0000400000 */
[----:B------:R0:W-:Y:S04]  /*60c60*/  STL [R1+0x488], R2 ;  /* 0x0004880201007387 */ /* 0x0001e80000100800 */
[----:B0-----:R-:W2:Y:S01]  /*60c70*/  LDL.LU R2, [R1+0x1854] ;  /* 0x0018540001027983 */ /* 0x001ea20000300800 */
[----:B------:R-:W-:Y:S02]  /*60c80*/  @!P6 STL [R1+0x474], R3 ;  /* 0x000474030100e387 */ /* 0x000fe40000100800 */
[----:B------:R-:W-:Y:S02]  /*60c90*/  STL [R1+0x43c], R5 ;  /* 0x00043c0501007387 */ /* 0x000fe40000100800 */
[----:B------:R0:W-:Y:S01]  /*60ca0*/  STL [R1+0x84], R29 ;  /* 0x0000841d01007387 */ /* 0x0001e20000100800 */
[----:B------:R1:W-:Y:S04]  /*60cb0*/  STL [R1+0x454], R0 ;  /* 0x0004540001007387 */ /* 0x0003e80000100800 */
[----:B0-----:R-:W3:Y:S01]  /*60cc0*/  LDL R29, [R1+0x113c] ;  /* 0x00113c00011d7983 */ /* 0x001ee20000100800 */
[----:B-1----:R-:W-:Y:S01]  /*60cd0*/  MOV R0, R7 ;  /* 0x0000000700007202 */ /* 0x002fe20000000f00 */
[----:B------:R-:W-:-:S02]  /*60ce0*/  MOV R7, R4 ;  /* 0x0000000400077202 */ /* 0x000fc40000000f00 */
[----:B------:R-:W4:Y:S04]  /*60cf0*/  LDL.LU R4, [R1] ;  /* 0x0000000001047983 */ /* 0x000f280000300800 */
[----:B----4-:R0:W-:Y:S04]  /*60d00*/  STL [R1+0x1800], R4 ;  /* 0x0018000401007387 */ /* 0x0101e80000100800 */
[----:B0-----:R-:W4:Y:S04]  /*60d10*/  LDL.LU R4, [R1+0x424] ;  /* 0x0004240001047983 */ /* 0x001f280000300800 */
[----:B----4-:R0:W-:Y:S04]  /*60d20*/  STL [R1+0x1838], R4 ;  /* 0x0018380401007387 */ /* 0x0101e80000100800 */
[----:B0-----:R-:W4:Y:S01]  /*60d30*/  LDL R4, [R1+0x1144] ;  /* 0x0011440001047983 */ /* 0x001f220000100800 */
[----:B---3--:R-:W-:-:S03]  /*60d40*/  @P0 FMUL R29, R29, 0.25 ;  /* 0x3e8000001d1d0820 */ /* 0x008fc60000400000 */
[----:B----4-:R0:W-:Y:S04]  /*60d50*/  STL [R1+0x1850], R4 ;  /* 0x0018500401007387 */ /* 0x0101e80000100800 */
[----:B0-----:R-:W3:Y:S01]  /*60d60*/  LDL R4, [R1+0x1140] ;  /* 0x0011400001047983 */ /* 0x001ee20000100800 */
[----:B--2---:R0:W-:Y:S02]  /*60d70*/  STL [R1+0x183c], R2 ;  /* 0x00183c0201007387 */ /* 0x0041e40000100800 */
[----:B------:R-:W2:Y:S01]  /*60d80*/  LDL R3, [R1+0x1148] ;  /* 0x0011480001037983 */ /* 0x000ea20000100800 */
[----:B------:R-:W-:Y:S01]  /*60d90*/  FSETP.GEU.AND P6, PT, |R2|, 1.175494350822287508e-38, PT ;  /* 0x008000000200780b */ /* 0x000fe20003fce200 */
[----:B------:R1:W-:Y:S01]  /*60da0*/  @P0 STL [R1+0x113c], R29 ;  /* 0x00113c1d01000387 */ /* 0x0003e20000100800 */
[----:B------:R-:W4:Y:S03]  /*60db0*/  LDL R5, [R1+0x114c] ;  /* 0x00114c0001057983 */ /* 0x000f260000100800 */
[----:B0-----:R-:W2:Y:S04]  /*60dc0*/  LDL R2, [R1+0x1174] ;  /* 0x0011740001027983 */ /* 0x001ea80000100800 */
[----:B-1----:R-:W2:Y:S01]  /*60dd0*/  LDL R29, [R1+0x1170] ;  /* 0x00117000011d7983 */ /* 0x002ea20000100800 */
[----:B---3--:R-:W-:-:S05]  /*60de0*/  @P0 FMUL R4, R4, 0.25 ;  /* 0x3e80000004040820 */ /* 0x008fca0000400000 */
[----:B------:R0:W-:Y:S04]  /*60df0*/  @P0 STL [R1+0x1140], R4 ;  /* 0x0011400401000387 */ /* 0x0001e80000100800 */
[----:B0-----:R-:W3:Y:S01]  /*60e00*/  LDL.LU R4, [R1+0x1850] ;  /* 0x0018500001047983 */ /* 0x001ee20000300800 */
[----:B--2---:R-:W-:Y:S02]  /*60e10*/  @P0 FMUL R3, R3, 0.25 ;  /* 0x3e80000003030820 */ /* 0x004fe40000400000 */
[----:B----4-:R-:W-:Y:S02]  /*60e20*/  @P0 FMUL R5, R5, 0.25 ;  /* 0x3e80000005050820 */ /* 0x010fe40000400000 */
[----:B---3--:R-:W-:-:S05]  /*60e30*/  @P0 FMUL R4, R4, 0.25 ;  /* 0x3e80000004040820 */ /* 0x008fca0000400000 */
[----:B------:R0:W-:Y:S04]  /*60e40*/  @P0 STL [R1+0x1144], R4 ;  /* 0x0011440401000387 */ /* 0x0001e80000100800 */
[----:B0-----:R-:W2:Y:S01]  /*60e50*/  LDL R4, [R1+0x3d0] ;  /* 0x0003d00001047983 */ /* 0x001ea20000100800 */
[----:B------:R-:W-:Y:S02]  /*60e60*/  @P0 FMUL R29, R29, 0.25 ;  /* 0x3e8000001d1d0820 */ /* 0x000fe40000400000 */
[----:B------:R0:W-:Y:S02]  /*60e70*/  @P0 STL [R1+0x1148], R3 ;  /* 0x0011480301000387 */ /* 0x0001e40000100800 */
[----:B------:R-:W-:Y:S01]  /*60e80*/  @P0 FMUL R2, R2, 0.25 ;  /* 0x3e80000002020820 */ /* 0x000fe20000400000 */
[----:B0-----:R-:W3:Y:S01]  /*60e90*/  LDL.LU R3, [R1+0x184c] ;  /* 0x00184c0001037983 */ /* 0x001ee20000300800 */
[----:B------:R0:W-:Y:S03]  /*60ea0*/  @P0 STL [R1+0x114c], R5 ;  /* 0x00114c0501000387 */ /* 0x0001e60000100800 */
[----:B0-----:R-:W4:Y:S01]  /*60eb0*/  LDL.LU R5, [R1+0x1848] ;  /* 0x0018480001057983 */ /* 0x001f220000300800 */
[----:B------:R0:W-:Y:S03]  /*60ec0*/  @P0 STL [R1+0x1170], R29 ;  /* 0x0011701d01000387 */ /* 0x0001e60000100800 */
[----:B0-----:R-:W3:Y:S01]  /*60ed0*/  LDL.LU R29, [R1+0x1844] ;  /* 0x00184400011d7983 */ /* 0x001ee20000300800 */
[----:B------:R-:W-:Y:S02]  /*60ee0*/  @P0 STL [R1+0x1174], R2 ;  /* 0x0011740201000387 */ /* 0x000fe40000100800 */
[----:B------:R0:W-:Y:S02]  /*60ef0*/  STL [R1+0x1840], R26 ;  /* 0x0018401a01007387 */ /* 0x0001e40000100800 */
[----:B--2---:R-:W-:-:S05]  /*60f00*/  @P0 FMUL R4, R4, 0.25 ;  /* 0x3e80000004040820 */ /* 0x004fca0000400000 */
[----:B------:R1:W-:Y:S01]  /*60f10*/  @P0 STL [R1+0x3d0], R4 ;  /* 0x0003d00401000387 */ /* 0x0003e20000100800 */
[----:B0-----:R-:W2:Y:S02]  /*60f20*/  LDL R26, [R1+0x3e8] ;  /* 0x0003e800011a7983 */ /* 0x001ea40000100800 */
[----:B------:R-:W2:Y:S01]  /*60f30*/  LDL R2, [R1+0x3dc] ;  /* 0x0003dc0001027983 */ /* 0x000ea20000100800 */
[----:B-1----:R-:W2:Y:S01]  /*60f40*/  LDL R4, [R1+0x400] ;  /* 0x0004000001047983 */ /* 0x002ea20000100800 */
[----:B----4-:R-:W-:Y:S02]  /*60f50*/  @P0 FMUL R5, R5, 0.25 ;  /* 0x3e80000005050820 */ /* 0x010fe40000400000 */
[----:B---3--:R-:W-:-:S05]  /*60f60*/  @P0 FMUL R29, R29, 0.25 ;  /* 0x3e8000001d1d0820 */ /* 0x008fca0000400000 */
[----:B------:R-:W-:Y:S01]  /*60f70*/  @P0 STL [R1+0x1178], R29 ;  /* 0x0011781d01000387 */ /* 0x000fe20000100800 */
[----:B------:R0:W-:Y:S03]  /*60f80*/  STL [R1+0x1824], R29 ;  /* 0x0018241d01007387 */ /* 0x0001e60000100800 */
[----:B0-----:R-:W3:Y:S01]  /*60f90*/  LDL R29, [R1+0x1148] ;  /* 0x00114800011d7983 */ /* 0x001ee20000100800 */
[----:B------:R-:W-:Y:S02]  /*60fa0*/  @P0 STL [R1+0x3b4], R5 ;  /* 0x0003b40501000387 */ /* 0x000fe40000100800 */
[----:B------:R0:W-:Y:S02]  /*60fb0*/  STL [R1+0x1828], R5 ;  /* 0x0018280501007387 */ /* 0x0001e40000100800 */
[----:B0-----:R-:W4:Y:S01]  /*60fc0*/  LDL R5, [R1+0x114c] ;  /* 0x00114c0001057983 */ /* 0x001f220000100800 */
[----:B--2---:R-:W-:-:S02]  /*60fd0*/  @P0 FMUL R26, R26, 0.25 ;  /* 0x3e8000001a1a0820 */ /* 0x004fc40000400000 */
[----:B------:R-:W-:-:S03]  /*60fe0*/  @P0 FMUL R2, R2, 0.25 ;  /* 0x3e80000002020820 */ /* 0x000fc60000400000 */
[----:B------:R0:W-:Y:S01]  /*60ff0*/  @P0 STL [R1+0x3e8], R26 ;  /* 0x0003e81a01000387 */ /* 0x0001e20000100800 */
[----:B------:R-:W-:-:S03]  /*61000*/  @P0 FMUL R4, R4, 0.25 ;  /* 0x3e80000004040820 */ /* 0x000fc60000400000 */
[----:B0-----:R-:W2:Y:S01]  /*61010*/  LDL.LU R26, [R1+0x1840] ;  /* 0x00184000011a7983 */ /* 0x001ea20000300800 */
[----:B------:R0:W-:Y:S03]  /*61020*/  @P0 STL [R1+0x3dc], R2 ;  /* 0x0003dc0201000387 */ /* 0x0001e60000100800 */
[----:B0-----:R-:W2:Y:S01]  /*61030*/  LDL R2, [R1+0x40c] ;  /* 0x00040c0001027983 */ /* 0x001ea20000100800 */
[----:B------:R0:W-:Y:S03]  /*61040*/  @P0 STL [R1+0x400], R4 ;  /* 0x0004000401000387 */ /* 0x0001e60000100800 */
[----:B0-----:R-:W3:Y:S01]  /*61050*/  LDL R4, [R1+0x88] ;  /* 0x0000880001047983 */ /* 0x001ee20000100800 */
[----:B------:R-:W-:-:S05]  /*61060*/  @P0 FMUL R3, R3, 0.25 ;  /* 0x3e80000003030820 */ /* 0x000fca0000400000 */
[----:B------:R-:W-:Y:S01]  /*61070*/  @P0 STL [R1+0x3c4], R3 ;  /* 0x0003c40301000387 */ /* 0x000fe20000100800 */
[----:B------:R0:W-:Y:S03]  /*61080*/  STL [R1+0x1818], R3 ;  /* 0x0018180301007387 */ /* 0x0001e60000100800 */
[----:B0-----:R-:W4:Y:S01]  /*61090*/  LDL R3, [R1+0x3dc] ;  /* 0x0003dc0001037983 */ /* 0x001f220000100800 */
[----:B--2---:R-:W-:-:S05]  /*610a0*/  @P0 FMUL R2, R2, 0.25 ;  /* 0x3e80000002020820 */ /* 0x004fca0000400000 */
[----:B------:R0:W-:Y:S01]  /*610b0*/  @P0 STL [R1+0x40c], R2 ;  /* 0x00040c0201000387 */ /* 0x0001e20000100800 */
[----:B---3--:R-:W-:-:S03]  /*610c0*/  @P0 FMUL R4, R4, 0.25 ;  /* 0x3e80000004040820 */ /* 0x008fc60000400000 */
[----:B0-----:R-:W2:Y:S02]  /*610d0*/  LDL.LU R2, [R1+0x183c] ;  /* 0x00183c0001027983 */ /* 0x001ea40000300800 */
[----:B------:R0:W-:Y:S02]  /*610e0*/  @P0 STL [R1+0x88], R4 ;  /* 0x0000880401000387 */ /* 0x0001e40000100800 */
[----:B0-----:R-:W3:Y:S01]  /*610f0*/  LDL.LU R4, [R1+0x1838] ;  /* 0x0018380001047983 */ /* 0x001ee20000300800 */
[----:B------:R0:W-:Y:S03]  /*61100*/  STL [R1+0x1834], R29 ;  /* 0x0018341d01007387 */ /* 0x0001e60000100800 */
[----:B0-----:R-:W4:Y:S01]  /*61110*/  LDL R29, [R1+0x113c] ;  /* 0x00113c00011d7983 */ /* 0x001f220000100800 */
[----:B---3--:R-:W-:Y:S01]  /*61120*/  @P0 FMUL R4, R4, 0.25 ;  /* 0x3e80000004040820 */ /* 0x008fe20000400000 */
[----:B--2---:R-:W-:-:S04]  /*61130*/  FSETP.GT.AND P0, PT, |R2|, 8.50705917302346158658e+37, PT ;  /* 0x7e8000000200780b */ /* 0x004fc80003f04200 */
[----:B------:R0:W-:Y:S01]  /*61140*/  STL [R1+0x1804], R4 ;  /* 0x0018040401007387 */ /* 0x0001e20000100800 */
[----:B----4-:R-:W-:-:S03]  /*61150*/  @!P1 FMUL R29, R29, 16777216 ;  /* 0x4b8000001d1d9820 */ /* 0x010fc60000400000 */
[----:B0-----:R-:W2:Y:S01]  /*61160*/  LDL R4, [R1+0x40c] ;  /* 0x00040c0001047983 */ /* 0x001ea20000100800 */
[----:B------:R0:W-:Y:S03]  /*61170*/  STL [R1+0x17e4], R2 ;  /* 0x0017e40201007387 */ /* 0x0001e60000100800 */
[----:B0-----:R-:W3:Y:S01]  /*61180*/  LDL R2, [R1+0x1140] ;  /* 0x0011400001027983 */ /* 0x001ee20000100800 */
[----:B------:R0:W-:Y:S03]  /*61190*/  @!P1 STL [R1+0x113c], R29 ;  /* 0x00113c1d01009387 */ /* 0x0001e60000100800 */
[----:B0-----:R-:W4:Y:S01]  /*611a0*/  LDL.LU R29, [R1+0x1834] ;  /* 0x00183400011d7983 */ /* 0x001f220000300800 */
[----:B---3--:R-:W-:-:S05]  /*611b0*/  @!P1 FMUL R2, R2, 16777216 ;  /* 0x4b80000002029820 */ /* 0x008fca0000400000 */
[----:B------:R-:W-:Y:S01]  /*611c0*/  @!P1 STL [R1+0x1140], R2 ;  /* 0x0011400201009387 */ /* 0x000fe20000100800 */
[----:B------:R4:W-:Y:S02]  /*611d0*/  STL [R1+0x182c], R5 ;  /* 0x00182c0501007387 */ /* 0x0009e40000100800 */
[----:B----4-:R-:W-:-:S05]  /*611e0*/  MOV R5, R29 ;  /* 0x0000001d00057202 */ /* 0x010fca0000000f00 */
[----:B------:R0:W-:Y:S01]  /*611f0*/  STL [R1+0x1830], R5 ;  /* 0x0018300501007387 */ /* 0x0001e20000100800 */
[----:B------:R-:W3:Y:S02]  /*61200*/  LDL R29, [R1+0x1170] ;  /* 0x00117000011d7983 */ /* 0x000ee40000100800 */
[----:B------:R-:W4:Y:S01]  /*61210*/  LDL R2, [R1+0x1174] ;  /* 0x0011740001027983 */ /* 0x000f220000100800 */
[----:B0-----:R-:W2:Y:S02]  /*61220*/  LDL R5, [R1+0x1144] ;  /* 0x0011440001057983 */ /* 0x001ea40000100800 */
[----:B--2---:R-:W-:-:S05]  /*61230*/  @!P1 FMUL R5, R5, 16777216 ;  /* 0x4b80000005059820 */ /* 0x004fca0000400000 */
[----:B------:R0:W-:Y:S04]  /*61240*/  @!P1 STL [R1+0x1144], R5 ;  /* 0x0011440501009387 */ /* 0x0001e80000100800 */
[----:B0-----:R-:W2:Y:S02]  /*61250*/  LDL.LU R5, [R1+0x1830] ;  /* 0x0018300001057983 */ /* 0x001ea40000300800 */
        /* <DEDUP_REMOVED lines=9> */
[----:B----4-:R-:W-:-:S05]  /*612f0*/  @!P1 FMUL R2, R2, 16777216 ;  /* 0x4b80000002029820 */ /* 0x010fca0000400000 */
[----:B------:R0:W-:Y:S01]  /*61300*/  @!P1 STL [R1+0x1174], R2 ;  /* 0x0011740201009387 */ /* 0x0001e20000100800 */
[----:B------:R2:W-:Y:S02]  /*61310*/  STL [R1+0x181c], R19 ;  /* 0x00181c1301007387 */ /* 0x0005e40000100800 */
[----:B0-----:R-:W-:Y:S01]  /*61320*/  IMAD.MOV.U32 R2, RZ, RZ, R3 ;  /* 0x000000ffff027224 */ /* 0x001fe200078e0003 */
[----:B--2---:R-:W-:-:S05]  /*61330*/  MOV R19, R5 ;  /* 0x0000000500137202 */ /* 0x004fca0000000f00 */
[----:B------:R3:W-:Y:S01]  /*61340*/  STL [R1+0x1820], R19 ;  /* 0x0018201301007387 */ /* 0x0007e20000100800 */
[----:B------:R-:W-:Y:S01]  /*61350*/  MOV R5, R7 ;  /* 0x0000000700057202 */ /* 0x000fe20000000f00 */
[----:B------:R-:W-:Y:S01]  /*61360*/  IMAD.MOV.U32 R7, RZ, RZ, R21 ;  /* 0x000000ffff077224 */ /* 0x000fe200078e0015 */
[----:B---3--:R-:W-:Y:S01]  /*61370*/  MOV R19, R29 ;  /* 0x0000001d00137202 */ /* 0x008fe20000000f00 */
[----:B------:R-:W-:Y:S01]  /*61380*/  MOV R29, R27 ;  /* 0x0000001b001d7202 */ /* 0x000fe20000000f00 */
[----:B------:R-:W-:Y:S01]  /*61390*/  MOV R27, R20 ;  /* 0x00000014001b7202 */ /* 0x000fe20000000f00 */
[----:B------:R-:W2:Y:S02]  /*613a0*/  LDL R3, [R1+0x3d0] ;  /* 0x0003d00001037983 */ /* 0x000ea40000100800 */
[----:B------:R-:W-:Y:S01]  /*613b0*/  @!P1 FMUL R19, R19, 16777216 ;  /* 0x4b80000013139820 */ /* 0x000fe20000400000 */
[----:B------:R-:W-:Y:S02]  /*613c0*/  MOV R20, R16 ;  /* 0x0000001000147202 */ /* 0x000fe40000000f00 */
[----:B------:R-:W-:Y:S01]  /*613d0*/  MOV R21, R23 ;  /* 0x0000001700157202 */ /* 0x000fe20000000f00 */
[----:B------:R-:W3:Y:S04]  /*613e0*/  LDL R16, [R1+0x21c] ;  /* 0x00021c0001107983 */ /* 0x000ee80000100800 */
[----:B------:R-:W4:Y:S01]  /*613f0*/  LDL R23, [R1+0x30c] ;  /* 0x00030c0001177983 */ /* 0x000f220000100800 */
[----:B------:R0:W-:Y:S03]  /*61400*/  @!P1 STL [R1+0x1178], R19 ;  /* 0x0011781301009387 */ /* 0x0001e60000100800 */
[----:B0-----:R-:W3:Y:S01]  /*61410*/  LDL.LU R19, [R1+0x1820] ;  /* 0x0018200001137983 */ /* 0x001ee20000300800 */
[----:B--2---:R-:W-:-:S02]  /*61420*/  @!P1 FMUL R3, R3, 16777216 ;  /* 0x4b80000003039820 */ /* 0x004fc40000400000 */
[----:B---3--:R-:W-:-:S05]  /*61430*/  @!P1 FMUL R19, R19, 16777216 ;  /* 0x4b80000013139820 */ /* 0x008fca0000400000 */
[----:B------:R0:W-:Y:S04]  /*61440*/  @!P1 STL [R1+0x3b4], R19 ;  /* 0x0003b41301009387 */ /* 0x0001e80000100800 */
[----:B0-----:R-:W2:Y:S01]  /*61450*/  LDL.LU R19, [R1+0x181c] ;  /* 0x00181c0001137983 */ /* 0x001ea20000300800 */
[----:B------:R0:W-:Y:S03]  /*61460*/  @!P1 STL [R1+0x3d0], R3 ;  /* 0x0003d00301009387 */ /* 0x0001e60000100800 */
[----:B0-----:R-:W3:Y:S01]  /*61470*/  LDL.LU R3, [R1+0x1818] ;  /* 0x0018180001037983 */ /* 0x001ee20000300800 */
[----:B------:R3:W-:Y:S02]  /*61480*/  STL [R1+0x1814], R2 ;  /* 0x0018140201007387 */ /* 0x0007e40000100800 */
[----:B---3--:R-:W-:Y:S01]  /*61490*/  MOV R2, R3 ;  /* 0x0000000300027202 */ /* 0x008fe20000000f00 */
[----:B------:R-:W-:Y:S01]  /*614a0*/  IMAD.MOV.U32 R3, RZ, RZ, R7 ;  /* 0x000000ffff037224 */ /* 0x000fe200078e0007 */
[----:B------:R-:W-:-:S02]  /*614b0*/  MOV R7, R16 ;  /* 0x0000001000077202 */ /* 0x000fc40000000f00 */
[----:B------:R-:W3:Y:S01]  /*614c0*/  LDL R16, [R1+0x270] ;  /* 0x0002700001107983 */ /* 0x000ee20000100800 */
[----:B------:R0:W-:Y:S03]  /*614d0*/  STL [R1+0x1810], R4 ;  /* 0x0018100401007387 */ /* 0x0001e60000100800 */
[----:B0-----:R-:W2:Y:S01]  /*614e0*/  LDL R4, [R1+0x3e8] ;  /* 0x0003e80001047983 */ /* 0x001ea20000100800 */
[----:B------:R-:W-:-:S05]  /*614f0*/  @!P1 FMUL R2, R2, 16777216 ;  /* 0x4b80000002029820 */ /* 0x000fca0000400000 */
[----:B------:R0:W-:Y:S04]  /*61500*/  @!P1 STL [R1+0x3c4], R2 ;  /* 0x0003c40201009387 */ /* 0x0001e80000100800 */
[----:B0-----:R-:W3:Y:S01]  /*61510*/  LDL.LU R2, [R1+0x1814] ;  /* 0x0018140001027983 */ /* 0x001ee20000300800 */
[----:B--2---:R-:W-:-:S05]  /*61520*/  @!P1 FMUL R4, R4, 16777216 ;  /* 0x4b80000004049820 */ /* 0x004fca0000400000 */
[----:B------:R0:W-:Y:S04]  /*61530*/  @!P1 STL [R1+0x3e8], R4 ;  /* 0x0003e80401009387 */ /* 0x0001e80000100800 */
[----:B0-----:R-:W2:Y:S01]  /*61540*/  LDL.LU R4, [R1+0x1810] ;  /* 0x0018100001047983 */ /* 0x001ea20000300800 */
[----:B------:R-:W-:Y:S03]  /*61550*/  STL [R1+0x180c], R0 ;  /* 0x00180c0001007387 */ /* 0x000fe60000100800 */
[----:B--2---:R0:W-:Y:S04]  /*61560*/  STL [R1+0x1808], R4 ;  /* 0x0018080401007387 */ /* 0x0041e80000100800 */
[----:B0-----:R-:W2:Y:S01]  /*61570*/  LDL R4, [R1+0x400] ;  /* 0x0004000001047983 */ /* 0x001ea20000100800 */
[----:B---3--:R-:W-:-:S02]  /*61580*/  MOV R0, R2 ;  /* 0x0000000200007202 */ /* 0x008fc40000000f00 */
[----:B------:R-:W3:Y:S03]  /*61590*/  LDL R2, [R1+0x88] ;  /* 0x0000880001027983 */ /* 0x000ee60000100800 */
[----:B------:R-:W-:-:S05]  /*615a0*/  @!P1 FMUL R0, R0, 16777216 ;  /* 0x4b80000000009820 */ /* 0x000fca0000400000 */
[----:B------:R0:W-:Y:S04]  /*615b0*/  @!P1 STL [R1+0x3dc], R0 ;  /* 0x0003dc0001009387 */ /* 0x0001e80000100800 */
[----:B0-----:R-:W3:Y:S01]  /*615c0*/  LDL.LU R0, [R1+0x180c] ;  /* 0x00180c0001007983 */ /* 0x001ee20000300800 */
[----:B--2---:R-:W-:-:S05]  /*615d0*/  @!P1 FMUL R4, R4, 16777216 ;  /* 0x4b80000004049820 */ /* 0x004fca0000400000 */
[----:B------:R0:W-:Y:S04]  /*615e0*/  @!P1 STL [R1+0x400], R4 ;  /* 0x0004000401009387 */ /* 0x0001e80000100800 */
[----:B0-----:R-:W2:Y:S02]  /*615f0*/  LDL.LU R4, [R1+0x1808] ;  /* 0x0018080001047983 */ /* 0x001ea40000300800 */
[----:B--2---:R-:W-:-:S05]  /*61600*/  @!P1 FMUL R4, R4, 16777216 ;  /* 0x4b80000004049820 */ /* 0x004fca0000400000 */
[----:B------:R0:W-:Y:S04]  /*61610*/  @!P1 STL [R1+0x40c], R4 ;  /* 0x00040c0401009387 */ /* 0x0001e80000100800 */
[----:B0-----:R-:W2:Y:S01]  /*61620*/  LDL.LU R4, [R1+0x1804] ;  /* 0x0018040001047983 */ /* 0x001ea20000300800 */
[----:B---3--:R-:W-:-:S05]  /*61630*/  @!P1 FMUL R2, R2, 16777216 ;  /* 0x4b80000002029820 */ /* 0x008fca0000400000 */
[----:B------:R0:W-:Y:S04]  /*61640*/  @!P1 STL [R1+0x88], R2 ;  /* 0x0000880201009387 */ /* 0x0001e80000100800 */
[----:B0-----:R-:W3:Y:S01]  /*61650*/  LDL R2, [R1+0x1150] ;  /* 0x0011500001027983 */ /* 0x001ee20000100800 */
[----:B--2---:R-:W-:-:S05]  /*61660*/  @!P1 FMUL R4, R4, 16777216 ;  /* 0x4b80000004049820 */ /* 0x004fca0000400000 */
[----:B------:R0:W-:Y:S04]  /*61670*/  STL [R1+0x424], R4 ;  /* 0x0004240401007387 */ /* 0x0001e80000100800 */
[----:B0-----:R-:W2:Y:S01]  /*61680*/  LDL.LU R4, [R1+0x1800] ;  /* 0x0018000001047983 */ /* 0x001ea20000300800 */
[----:B---3--:R-:W-:-:S03]  /*61690*/  @P0 FMUL R2, R2, 0.25 ;  /* 0x3e80000002020820 */ /* 0x008fc60000400000 */
[----:B--2---:R0:W-:Y:S01]  /*616a0*/  STL [R1+0x17d8], R4 ;  /* 0x0017d80401007387 */ /* 0x0041e20000100800 */
[----:B------:R-:W-:Y:S01]  /*616b0*/  FSETP.GT.AND P1, PT, |R4|, 8.50705917302346158658e+37, PT ;  /* 0x7e8000000400780b */ /* 0x000fe20003f24200 */
[----:B------:R-:W-:Y:S02]  /*616c0*/  @P0 STL [R1+0x1150], R2 ;  /* 0x0011500201000387 */ /* 0x000fe40000100800 */
[----:B0-----:R-:W2:Y:S04]  /*616d0*/  LDL R4, [R1+0x115c] ;  /* 0x00115c0001047983 */ /* 0x001ea80000100800 */
[----:B--2---:R0:W-:Y:S04]  /*616e0*/  STL [R1+0x17f8], R4 ;  /* 0x0017f80401007387 */ /* 0x0041e80000100800 */
[----:B0-----:R-:W2:Y:S04]  /*616f0*/  LDL R4, [R1+0x1158] ;  /* 0x0011580001047983 */ /* 0x001ea80000100800 */
[----:B--2---:R0:W-:Y:S01]  /*61700*/  STL [R1+0x17fc], R4 ;  /* 0x0017fc0401007387 */ /* 0x0041e20000100800 */
[----:B------:R-:W2:Y:S03]  /*61710*/  LDL R2, [R1+0x1160] ;  /* 0x0011600001027983 */ /* 0x000ea60000100800 */
[----:B0-----:R-:W3:Y:S02]  /*61720*/  LDL R4, [R1+0x1154] ;  /* 0x0011540001047983 */ /* 0x001ee40000100800 */
[----:B---3--:R-:W-:-:S05]  /*61730*/  @P0 FMUL R4, R4, 0.25 ;  /* 0x3e80000004040820 */ /* 0x008fca0000400000 */
[----:B------:R0:W-:Y:S04]  /*61740*/  @P0 STL [R1+0x1154], R4 ;  /* 0x0011540401000387 */ /* 0x0001e80000100800 */
[----:B0-----:R-:W3:Y:S02]  /*61750*/  LDL.LU R4, [R1+0x17fc] ;  /* 0x0017fc0001047983 */ /* 0x001ee40000300800 */
[----:B---3--:R-:W-:-:S05]  /*61760*/  @P0 FMUL R4, R4, 0.25 ;  /* 0x3e80000004040820 */ /* 0x008fca0000400000 */
[----:B------:R0:W-:Y:S04]  /*61770*/  @P0 STL [R1+0x1158], R4 ;  /* 0x0011580401000387 */ /* 0x0001e80000100800 */
[----:B0-----:R-:W3:Y:S01]  /*61780*/  LDL.LU R4, [R1+0x17f8] ;  /* 0x0017f80001047983 */ /* 0x001ee20000300800 */
[----:B--2---:R-:W-:Y:S02]  /*61790*/  @P0 FMUL R2, R2, 0.25 ;  /* 0x3e80000002020820 */ /* 0x004fe40000400000 */
[----:B---3--:R-:W-:-:S05]  /*617a0*/  @P0 FMUL R4, R4, 0.25 ;  /* 0x3e80000004040820 */ /* 0x008fca0000400000 */
[----:B------:R0:W-:Y:S01]  /*617b0*/  @P0 STL [R1+0x115c], R4 ;  /* 0x00115c0401000387 */ /* 0x0001e20000100800 */
[----:B------:R-:W-:Y:S03]  /*617c0*/  @P0 STL [R1+0x1160], R2 ;  /* 0x0011600201000387 */ /* 0x000fe60000100800 */
        /* <DEDUP_REMOVED lines=14> */
[----:B------:R-:W-:Y:S01]  /*618b0*/  @P0 STL [R1+0x1180], R4 ;  /* 0x0011800401000387 */ /* 0x000fe20000100800 */
[----:B------:R0:W-:Y:S03]  /*618c0*/  @P0 STL [R1+0x438], R2 ;  /* 0x0004380201000387 */ /* 0x0001e60000100800 */
        /* <DEDUP_REMOVED lines=14> */
[----:B------:R0:W-:Y:S04]  /*619b0*/  @P0 STL [R1+0x460], R2 ;  /* 0x0004600201000387 */ /* 0x0001e80000100800 */
[----:B0-----:R-:W2:Y:S01]  /*619c0*/  LDL.LU R2, [R1+0x17e4] ;  /* 0x0017e40001027983 */ /* 0x001ea20000300800 */
[----:B------:R-:W-:Y:S02]  /*619d0*/  @P0 STL [R1+0x45c], R4 ;  /* 0x00045c0401000387 */ /* 0x000fe40000100800 */
[----:B------:R0:W-:Y:S02]  /*619e0*/  STL [R1+0x17dc], R28 ;  /* 0x0017dc1c01007387 */ /* 0x0001e40000100800 */
[----:B0-----:R-:W3:Y:S04]  /*619f0*/  LDL R28, [R1+0x450] ;  /* 0x00045000011c7983 */ /* 0x001ee80000100800 */
[----:B---3--:R0:W-:Y:S04]  /*61a00*/  STL [R1+0x17e0], R28 ;  /* 0x0017e01c01007387 */ /* 0x0081e80000100800 */
[----:B0-----:R-:W3:Y:S01]  /*61a10*/  LDL R28, [R1+0x470] ;  /* 0x00047000011c7983 */ /* 0x001ee20000100800 */
[----:B--2---:R-:W-:-:S02]  /*61a20*/  MOV R4, R2 ;  /* 0x0000000200047202 */ /* 0x004fc40000000f00 */
[----:B------:R-:W2:Y:S02]  /*61a30*/  LDL R2, [R1+0x46c] ;  /* 0x00046c0001027983 */ /* 0x000ea40000100800 */
[----:B---3--:R-:W-:-:S05]  /*61a40*/  @P0 FMUL R28, R28, 0.25 ;  /* 0x3e8000001c1c0820 */ /* 0x008fca0000400000 */
[----:B------:R0:W-:Y:S04]  /*61a50*/  @P0 STL [R1+0x470], R28 ;  /* 0x0004701c01000387 */ /* 0x0001e80000100800 */
[----:B0-----:R-:W3:Y:S01]  /*61a60*/  LDL.LU R28, [R1+0x17e0] ;  /* 0x0017e000011c7983 */ /* 0x001ee20000300800 */
[----:B------:R-:W-:Y:S02]  /*61a70*/  @P0 FMUL R4, R4, 0.25 ;  /* 0x3e80000004040820 */ /* 0x000fe40000400000 */
[----:B--2---:R-:W-:Y:S02]  /*61a80*/  @P0 FMUL R2, R2, 0.25 ;  /* 0x3e80000002020820 */ /* 0x004fe40000400000 */
[----:B---3--:R-:W-:-:S05]  /*61a90*/  @P0 FMUL R28, R28, 0.25 ;  /* 0x3e8000001c1c0820 */ /* 0x008fca0000400000 */
[----:B------:R0:W-:Y:S04]  /*61aa0*/  @P0 STL [R1+0x450], R28 ;  /* 0x0004501c01000387 */ /* 0x0001e80000100800 */
[----:B0-----:R-:W2:Y:S01]  /*61ab0*/  LDL.LU R28, [R1+0x17dc] ;  /* 0x0017dc00011c7983 */ /* 0x001ea20000300800 */
[----:B------:R0:W-:Y:S03]  /*61ac0*/  @P0 STL [R1+0x80], R4 ;  /* 0x0000800401000387 */ /* 0x0001e60000100800 */
[----:B0-----:R-:W3:Y:S01]  /*61ad0*/  LDL.LU R4, [R1+0x17d8] ;  /* 0x0017d80001047983 */ /* 0x001ee20000300800 */
[----:B------:R0:W-:Y:S02]  /*61ae0*/  @P0 STL [R1+0x46c], R2 ;  /* 0x00046c0201000387 */ /* 0x0001e40000100800 */
[----:B0-----:R-:W-:Y:S01]  /*61af0*/  MOV R2, R3 ;  /* 0x0000000300027202 */ /* 0x001fe20000000f00 */
[----:B------:R-:W-:Y:S01]  /*61b00*/  IMAD.MOV.U32 R3, RZ, RZ, R5 ;  /* 0x000000ffff037224 */ /* 0x000fe200078e0005 */
[----:B------:R-:W-:-:S02]  /*61b10*/  MOV R5, R29 ;  /* 0x0000001d00057202 */ /* 0x000fc40000000f00 */
[----:B------:R-:W2:Y:S04]  /*61b20*/  LDL.LU R29, [R1+0xb90] ;  /* 0x000b9000011d7983 */ /* 0x000ea80000300800 */
[----:B--2---:R0:W-:Y:S02]  /*61b30*/  STL [R1+0x1370], R29 ;  /* 0x0013701d01007387 */ /* 0x0041e40000100800 */
[----:B0-----:R-:W-:Y:S02]  /*61b40*/  MOV R29, R28 ;  /* 0x0000001c001d7202 */ /* 0x001fe40000000f00 */
[----:B------:R-:W2:Y:S04]  /*61b50*/  LDL.LU R28, [R1+0xb98] ;  /* 0x000b9800011c7983 */ /* 0x000ea80000300800 */
[----:B--2---:R0:W-:Y:S02]  /*61b60*/  STL [R1+0x1374], R28 ;  /* 0x0013741c01007387 */ /* 0x0041e40000100800 */
[----:B0-----:R-:W-:-:S02]  /*61b70*/  MOV R28, R25 ;  /* 0x00000019001c7202 */ /* 0x001fc40000000f00 */
[----:B------:R-:W2:Y:S04]  /*61b80*/  LDL.LU R25, [R1+0xba4] ;  /* 0x000ba40001197983 */ /* 0x000ea80000300800 */
[----:B--2---:R0:W-:Y:S02]  /*61b90*/  STL [R1+0x1378], R25 ;  /* 0x0013781901007387 */ /* 0x0041e40000100800 */
[----:B0-----:R-:W-:Y:S02]  /*61ba0*/  MOV R25, R24 ;  /* 0x0000001800197202 */ /* 0x001fe40000000f00 */
[----:B------:R-:W2:Y:S04]  /*61bb0*/  LDL.LU R24, [R1+0xbac] ;  /* 0x000bac0001187983 */ /* 0x000ea80000300800 */
[----:B--2---:R0:W-:Y:S02]  /*61bc0*/  STL [R1+0x137c], R24 ;  /* 0x00137c1801007387 */ /* 0x0041e40000100800 */
[----:B0-----:R-:W-:-:S02]  /*61bd0*/  IMAD.MOV.U32 R24, RZ, RZ, R13 ;  /* 0x000000ffff187224 */ /* 0x001fc400078e000d */
[----:B------:R-:W2:Y:S04]  /*61be0*/  LDL.LU R13, [R1+0xbb4] ;  /* 0x000bb400010d7983 */ /* 0x000ea80000300800 */
[----:B--2---:R0:W-:Y:S02]  /*61bf0*/  STL [R1+0x1380], R13 ;  /* 0x0013800d01007387 */ /* 0x0041e40000100800 */
[----:B0-----:R-:W-:Y:S02]  /*61c00*/  MOV R13, R27 ;  /* 0x0000001b000d7202 */ /* 0x001fe40000000f00 */
[----:B------:R-:W2:Y:S04]  /*61c10*/  LDL.LU R27, [R1+0xbb0] ;  /* 0x000bb000011b7983 */ /* 0x000ea80000300800 */
[----:B--2---:R0:W-:Y:S02]  /*61c20*/  STL [R1+0x1354], R27 ;  /* 0x0013541b01007387 */ /* 0x0041e40000100800 */
[----:B0-----:R-:W-:Y:S01]  /*61c30*/  MOV R27, R9 ;  /* 0x00000009001b7202 */ /* 0x001fe20000000f00 */
[----:B------:R-:W-:-:S02]  /*61c40*/  MOV R9, R26 ;  /* 0x0000001a00097202 */ /* 0x000fc40000000f00 */
[----:B------:R-:W2:Y:S04]  /*61c50*/  LDL.LU R26, [R1+0xbb8] ;  /* 0x000bb800011a7983 */ /* 0x000ea80000300800 */
[----:B--2---:R0:W-:Y:S02]  /*61c60*/  STL [R1+0x1358], R26 ;  /* 0x0013581a01007387 */ /* 0x0041e40000100800 */
[----:B0-----:R-:W-:Y:S01]  /*61c70*/  MOV R26, R13 ;  /* 0x0000000d001a7202 */ /* 0x001fe20000000f00 */
[----:B------:R-:W-:Y:S01]  /*61c80*/  IMAD.MOV.U32 R13, RZ, RZ, R29 ;  /* 0x000000ffff0d7224 */ /* 0x000fe200078e001d */
[----:B------:R-:W-:Y:S01]  /*61c90*/  MOV R29, R5 ;  /* 0x00000005001d7202 */ /* 0x000fe20000000f00 */
[----:B------:R-:W-:Y:S01]  /*61ca0*/  MOV R5, R21 ;  /* 0x0000001500057202 */ /* 0x000fe20000000f00 */
[----:B------:R-:W-:-:S02]  /*61cb0*/  MOV R21, R15 ;  /* 0x0000000f00157202 */ /* 0x000fc40000000f00 */
[----:B------:R-:W2:Y:S04]  /*61cc0*/  LDL.LU R15, [R1+0xbc0] ;  /* 0x000bc000010f7983 */ /* 0x000ea80000300800 */
[----:B--2---:R0:W-:Y:S04]  /*61cd0*/  STL [R1+0x135c], R15 ;  /* 0x00135c0f01007387 */ /* 0x0041e80000100800 */
[----:B0-----:R-:W2:Y:S04]  /*61ce0*/  LDL.LU R15, [R1+0x4] ;  /* 0x00000400010f7983 */ /* 0x001ea80000300800 */
[----:B--2---:R0:W-:Y:S02]  /*61cf0*/  STL [R1+0x17c0], R15 ;  /* 0x0017c00f01007387 */ /* 0x0041e40000100800 */
[----:B0-----:R-:W-:-:S02]  /*61d00*/  MOV R15, R14 ;  /* 0x0000000e000f7202 */ /* 0x001fc40000000f00 */
[----:B------:R-:W2:Y:S04]  /*61d10*/  LDL.LU R14, [R1+0xbc4] ;  /* 0x000bc400010e7983 */ /* 0x000ea80000300800 */
[----:B--2---:R0:W-:Y:S02]  /*61d20*/  STL [R1+0x1360], R14 ;  /* 0x0013600e01007387 */ /* 0x0041e40000100800 */
[----:B0-----:R-:W-:Y:S02]  /*61d30*/  IMAD.MOV.U32 R14, RZ, RZ, R11 ;  /* 0x000000ffff0e7224 */ /* 0x001fe400078e000b */
[----:B------:R-:W2:Y:S04]  /*61d40*/  LDL.LU R11, [R1+0xbc8] ;  /* 0x000bc800010b7983 */ /* 0x000ea80000300800 */
[----:B--2---:R0:W-:Y:S02]  /*61d50*/  STL [R1+0x1364], R11 ;  /* 0x0013640b01007387 */ /* 0x0041e40000100800 */
[----:B0-----:R-:W-:-:S02]  /*61d60*/  MOV R11, R9 ;  /* 0x00000009000b7202 */ /* 0x001fc40000000f00 */
[----:B------:R-:W2:Y:S04]  /*61d70*/  LDL.LU R9, [R1+0xbf0] ;  /* 0x000bf00001097983 */ /* 0x000ea80000300800 */
[----:B--2---:R4:W-:Y:S02]  /*61d80*/  STL [R1+0x1340], R9 ;  /* 0x0013400901007387 */ /* 0x0049e40000100800 */
[----:B----4-:R-:W-:Y:S02]  /*61d90*/  MOV R9, R23 ;  /* 0x0000001700097202 */ /* 0x010fe40000000f00 */
[----:B------:R-:W2:Y:S04]  /*61da0*/  LDL.LU R23, [R1+0xc70] ;  /* 0x000c700001177983 */ /* 0x000ea80000300800 */
[----:B--2---:R0:W-:Y:S02]  /*61db0*/  STL [R1+0x1344], R23 ;  /* 0x0013441701007387 */ /* 0x0041e40000100800 */
[----:B0-----:R-:W-:Y:S01]  /*61dc0*/  MOV R23, R9 ;  /* 0x0000000900177202 */ /* 0x001fe20000000f00 */
[----:B------:R-:W-:-:S02]  /*61dd0*/  MOV R9, R11 ;  /* 0x0000000b00097202 */ /* 0x000fc40000000f00 */
[----:B------:R-:W-:Y:S01]  /*61de0*/  IMAD.MOV.U32 R11, RZ, RZ, R14 ;  /* 0x000000ffff0b7224 */ /* 0x000fe200078e000e */
[----:B------:R-:W-:Y:S02]  /*61df0*/  MOV R14, R8 ;  /* 0x00000008000e7202 */ /* 0x000fe40000000f00 */
        /* <DEDUP_REMOVED lines=13> */
[----:B--2---:R0:W-:Y:S04]  /*61ed0*/  STL [R1+0x136c], R7 ;  /* 0x00136c0701007387 */ /* 0x0041e80000100800 */
[----:B0-----:R-:W2:Y:S04]  /*61ee0*/  LDL R7, [R1+0x124] ;  /* 0x0001240001077983 */ /* 0x001ea80000100800 */
[----:B--2---:R0:W-:Y:S02]  /*61ef0*/  STL [R1+0x17d0], R7 ;  /* 0x0017d00701007387 */ /* 0x0041e40000100800 */
[----:B0-----:R-:W-:-:S02]  /*61f00*/  MOV R7, R17 ;  /* 0x0000001100077202 */ /* 0x001fc40000000f00 */
[----:B------:R-:W2:Y:S04]  /*61f10*/  LDL.LU R17, [R1+0xc90] ;  /* 0x000c900001117983 */ /* 0x000ea80000300800 */
[----:B--2---:R0:W-:Y:S02]  /*61f20*/  STL [R1+0x1384], R17 ;  /* 0x0013841101007387 */ /* 0x0041e40000100800 */
[----:B0-----:R-:W-:Y:S02]  /*61f30*/  MOV R17, R22 ;  /* 0x0000001600117202 */ /* 0x001fe40000000f00 */
[----:B------:R-:W2:Y:S04]  /*61f40*/  LDL.LU R22, [R1+0xc88] ;  /* 0x000c880001167983 */ /* 0x000ea80000300800 */
[----:B--2---:R0:W-:Y:S02]  /*61f50*/  STL [R1+0x1388], R22 ;  /* 0x0013881601007387 */ /* 0x0041e40000100800 */
[----:B0-----:R-:W-:-:S05]  /*61f60*/  MOV R22, R17 ;  /* 0x0000001100167202 */ /* 0x001fca0000000f00 */
[----:B------:R0:W-:Y:S02]  /*61f70*/  STL [R1+0x17cc], R22 ;  /* 0x0017cc1601007387 */ /* 0x0001e40000100800 */
[----:B0-----:R-:W-:Y:S02]  /*61f80*/  IMAD.MOV.U32 R22, RZ, RZ, R18 ;  /* 0x000000ffff167224 */ /* 0x001fe400078e0012 */
[----:B------:R-:W2:Y:S01]  /*61f90*/  LDL.LU R18, [R1+0xcb0] ;  /* 0x000cb00001127983 */ /* 0x000ea20000300800 */
[----:B------:R-:W-:Y:S01]  /*61fa0*/  MOV R17, R16 ;  /* 0x0000001000117202 */ /* 0x000fe20000000f00 */
[----:B------:R-:W-:Y:S02]  /*61fb0*/  IMAD.MOV.U32 R16, RZ, RZ, R20 ;  /* 0x000000ffff107224 */ /* 0x000fe400078e0014 */
[----:B--2---:R0:W-:Y:S02]  /*61fc0*/  STL [R1+0x138c], R18 ;  /* 0x00138c1201007387 */ /* 0x0041e40000100800 */
[----:B0-----:R-:W-:-:S02]  /*61fd0*/  MOV R18, R19 ;  /* 0x0000001300127202 */ /* 0x001fc40000000f00 */
[----:B------:R-:W2:Y:S01]  /*61fe0*/  LDL.LU R19, [R1+0xca4] ;  /* 0x000ca40001137983 */ /* 0x000ea20000300800 */
[----:B------:R-:W-:Y:S01]  /*61ff0*/  MOV R20, R23 ;  /* 0x0000001700147202 */ /* 0x000fe20000000f00 */
[----:B------:R-:W-:Y:S01]  /*62000*/  MOV R23, R26 ;  /* 0x0000001a00177202 */ /* 0x000fe20000000f00 */
[----:B------:R-:W-:Y:S01]  /*62010*/  MOV R26, R27 ;  /* 0x0000001b001a7202 */ /* 0x000fe20000000f00 */
[----:B------:R-:W-:Y:S01]  /*62020*/  MOV R27, R2 ;  /* 0x00000002001b7202 */ /* 0x000fe20000000f00 */
[----:B--2---:R-:W-:Y:S01]  /*62030*/  STL [R1+0x1390], R19 ;  /* 0x0013901301007387 */ /* 0x004fe20000100800 */
[----:B------:R-:W2:Y:S03]  /*62040*/  LDL.LU R2, [R1+0xcc8] ;  /* 0x000cc80001027983 */ /* 0x000ea60000300800 */
[----:B--2---:R0:W-:Y:S02]  /*62050*/  STL [R1+0x1394], R2 ;  /* 0x0013940201007387 */ /* 0x0041e40000100800 */
[----:B0-----:R-:W-:Y:S01]  /*62060*/  MOV R2, R18 ;  /* 0x0000001200027202 */ /* 0x001fe20000000f00 */
[----:B------:R-:W-:-:S04]  /*62070*/  MOV R18, R7 ;  /* 0x0000000700127202 */ /* 0x000fc80000000f00 */
[----:B------:R0:W-:Y:S02]  /*62080*/  STL [R1+0x1784], R2 ;  /* 0x0017840201007387 */ /* 0x0001e40000100800 */
[----:B0-----:R-:W-:-:S05]  /*62090*/  MOV R2, R22 ;  /* 0x0000001600027202 */ /* 0x001fca0000000f00 */
[----:B------:R-:W-:Y:S01]  /*620a0*/  STL [R1+0x17d4], R2 ;  /* 0x0017d40201007387 */ /* 0x000fe20000100800 */
[----:B------:R0:W-:Y:S03]  /*620b0*/  STL [R1+0x1788], R18 ;  /* 0x0017881201007387 */ /* 0x0001e60000100800 */
[----:B0-----:R-:W2:Y:S01]  /*620c0*/  LDL.LU R18, [R1+0x158] ;  /* 0x0001580001127983 */ /* 0x001ea20000300800 */
[----:B------:R-:W-:-:S03]  /*620d0*/  IMAD.MOV.U32 R19, RZ, RZ, R15 ;  /* 0x000000ffff137224 */ /* 0x000fc600078e000f */
[----:B--2---:R0:W-:Y:S01]  /*620e0*/  STL [R1+0x17c4], R18 ;  /* 0x0017c41201007387 */ /* 0x0041e20000100800 */
[----:B------:R-:W2:Y:S02]  /*620f0*/  LDL R2, [R1+0x118] ;  /* 0x0001180001027983 */ /* 0x000ea40000100800 */
[----:B------:R-:W4:Y:S02]  /*62100*/  LDL R7, [R1+0x11c] ;  /* 0x00011c0001077983 */ /* 0x000f240000100800 */
[----:B------:R-:W3:Y:S01]  /*62110*/  LDL R15, [R1+0x120] ;  /* 0x00012000010f7983 */ /* 0x000ee20000100800 */
[----:B------:R-:W3:Y:S04]  /*62120*/  LDL R22, [R1+0x128] ;  /* 0x0001280001167983 */ /* 0x000ee80000100800 */
[----:B0-----:R-:W3:Y:S01]  /*62130*/  LDL R18, [R1+0x130] ;  /* 0x0001300001127983 */ /* 0x001ee20000100800 */
[----:B------:R0:W-:Y:S03]  /*62140*/  STL [R1+0x178c], R19 ;  /* 0x00178c1301007387 */ /* 0x0001e60000100800 */
[----:B0-----:R-:W3:Y:S01]  /*62150*/  LDL.LU R19, [R1+0x154] ;  /* 0x0001540001137983 */ /* 0x001ee20000300800 */
[----:B--2---:R-:W-:-:S02]  /*62160*/  @P1 FMUL R2, R2, 0.25 ;  /* 0x3e80000002021820 */ /* 0x004fc40000400000 */
[----:B----4-:R-:W-:Y:S02]  /*62170*/  @P1 FMUL R7, R7, 0.25 ;  /* 0x3e80000007071820 */ /* 0x010fe40000400000 */
[----:B---3--:R-:W-:Y:S01]  /*62180*/  @P1 FMUL R15, R15, 0.25 ;  /* 0x3e8000000f0f1820 */ /* 0x008fe20000400000 */
[----:B------:R0:W-:Y:S04]  /*62190*/  STL [R1+0x17c8], R19 ;  /* 0x0017c81301007387 */ /* 0x0001e80000100800 */
[----:B0-----:R-:W2:Y:S01]  /*621a0*/  LDL R19, [R1+0x12c] ;  /* 0x00012c0001137983 */ /* 0x001ea20000100800 */
[----:B------:R0:W-:Y:S03]  /*621b0*/  @P1 STL [R1+0x118], R2 ;  /* 0x0001180201001387 */ /* 0x0001e60000100800 */
[----:B0-----:R-:W3:Y:S01]  /*621c0*/  LDL.LU R2, [R1+0x17d4] ;  /* 0x0017d40001027983 */ /* 0x001ee20000300800 */
[----:B------:R0:W-:Y:S03]  /*621d0*/  @P1 STL [R1+0x11c], R7 ;  /* 0x00011c0701001387 */ /* 0x0001e60000100800 */
[----:B0-----:R-:W4:Y:S01]  /*621e0*/  LDL.LU R7, [R1+0x17d0] ;  /* 0x0017d00001077983 */ /* 0x001f220000300800 */
[----:B------:R0:W-:Y:S03]  /*621f0*/  @P1 STL [R1+0x120], R15 ;  /* 0x0001200f01001387 */ /* 0x0001e60000100800 */
[----:B0-----:R-:W3:Y:S01]  /*62200*/  LDL R15, [R1+0x13c] ;  /* 0x00013c00010f7983 */ /* 0x001ee20000100800 */
[----:B------:R-:W-:-:S02]  /*62210*/  @P1 FMUL R22, R22, 0.25 ;  /* 0x3e80000016161820 */ /* 0x000fc40000400000 */
[----:B------:R-:W-:-:S03]  /*62220*/  @P1 FMUL R18, R18, 0.25 ;  /* 0x3e80000012121820 */ /* 0x000fc60000400000 */
[----:B------:R0:W-:Y:S04]  /*62230*/  @P1 STL [R1+0x128], R22 ;  /* 0x0001281601001387 */ /* 0x0001e80000100800 */
[----:B0-----:R-:W3:Y:S01]  /*62240*/  LDL.LU R22, [R1+0x17cc] ;  /* 0x0017cc0001167983 */ /* 0x001ee20000300800 */
[----:B--2---:R-:W-:-:S05]  /*62250*/  @P1 FMUL R19, R19, 0.25 ;  /* 0x3e80000013131820 */ /* 0x004fca0000400000 */
[----:B------:R0:W-:Y:S04]  /*62260*/  @P1 STL [R1+0x12c], R19 ;  /* 0x00012c1301001387 */ /* 0x0001e80000100800 */
[----:B0-----:R-:W2:Y:S01]  /*62270*/  LDL R19, [R1+0x144] ;  /* 0x0001440001137983 */ /* 0x001ea20000100800 */
[----:B----4-:R-:W-:-:S05]  /*62280*/  @P1 FMUL R7, R7, 0.25 ;  /* 0x3e80000007071820 */ /* 0x010fca0000400000 */
[----:B------:R-:W-:Y:S01]  /*62290*/  @P1 STL [R1+0x124], R7 ;  /* 0x0001240701001387 */ /* 0x000fe20000100800 */
[----:B------:R-:W-:Y:S02]  /*622a0*/  STL [R1+0x17bc], R7 ;  /* 0x0017bc0701007387 */ /* 0x000fe40000100800 */
[----:B------:R0:W-:Y:S02]  /*622b0*/  @P1 STL [R1+0x130], R18 ;  /* 0x0001301201001387 */ /* 0x0001e40000100800 */
[----:B---3--:R-:W-:Y:S01]  /*622c0*/  @P1 FMUL R15, R15, 0.25 ;  /* 0x3e8000000f0f1820 */ /* 0x008fe20000400000 */
[----:B0-----:R-:W3:Y:S04]  /*622d0*/  LDL R18, [R1+0x148] ;  /* 0x0001480001127983 */ /* 0x001ee80000100800 */
[----:B------:R0:W-:Y:S01]  /*622e0*/  @P1 STL [R1+0x13c], R15 ;  /* 0x00013c0f01001387 */ /* 0x0001e20000100800 */
[----:B------:R-:W4:Y:S03]  /*622f0*/  LDL R7, [R1+0x150] ;  /* 0x0001500001077983 */ /* 0x000f260000100800 */
[----:B0-----:R-:W4:Y:S01]  /*62300*/  LDL R15, [R1+0x14c] ;  /* 0x00014c00010f7983 */ /* 0x001f220000100800 */
[----:B------:R-:W-:-:S02]  /*62310*/  @P1 FMUL R22, R22, 0.25 ;  /* 0x3e80000016161820 */ /* 0x000fc40000400000 */
[----:B------:R-:W-:-:S03]  /*62320*/  @P1 FMUL R2, R2, 0.25 ;  /* 0x3e80000002021820 */ /* 0x000fc60000400000 */
[----:B------:R-:W-:Y:S01]  /*62330*/  @P1 STL [R1+0x134], R22 ;  /* 0x0001341601001387 */ /* 0x000fe20000100800 */
[----:B------:R0:W-:Y:S02]  /*62340*/  STL [R1+0x17b0], R22 ;  /* 0x0017b01601007387 */ /* 0x0001e40000100800 */
[----:B--2---:R-:W-:-:S05]  /*62350*/  @P1 FMUL R19, R19, 0.25 ;  /* 0x3e80000013131820 */ /* 0x004fca0000400000 */
[----:B------:R1:W-:Y:S01]  /*62360*/  @P1 STL [R1+0x144], R19 ;  /* 0x0001441301001387 */ /* 0x0003e20000100800 */
[----:B0-----:R-:W-:-:S03]  /*62370*/  MOV R22, R19 ;  /* 0x0000001300167202 */ /* 0x001fc60000000f00 */
[----:B-1----:R-:W2:Y:S01]  /*62380*/  LDL.LU R19, [R1+0x17c8] ;  /* 0x0017c80001137983 */ /* 0x002ea20000300800 */
[----:B------:R-:W-:Y:S02]  /*62390*/  @P1 STL [R1+0x140], R2 ;  /* 0x0001400201001387 */ /* 0x000fe40000100800 */
[----:B---3--:R-:W-:-:S05]  /*623a0*/  @P1 FMUL R18, R18, 0.25 ;  /* 0x3e80000012121820 */ /* 0x008fca0000400000 */
[----:B------:R0:W-:Y:S01]  /*623b0*/  @P1 STL [R1+0x148], R18 ;  /* 0x0001481201001387 */ /* 0x0001e20000100800 */
[----:B----4-:R-:W-:-:S03]  /*623c0*/  @P1 FMUL R15, R15, 0.25 ;  /* 0x3e8000000f0f1820 */ /* 0x010fc60000400000 */
[----:B0-----:R-:W3:Y:S04]  /*623d0*/  LDL.LU R18, [R1+0x17c4] ;  /* 0x0017c40001127983 */ /* 0x001ee80000300800 */
[----:B------:R0:W-:Y:S01]  /*623e0*/  @P1 STL [R1+0x14c], R15 ;  /* 0x00014c0f01001387 */ /* 0x0001e20000100800 */
[----:B------:R-:W-:-:S03]  /*623f0*/  @P1 FMUL R7, R7, 0.25 ;  /* 0x3e80000007071820 */ /* 0x000fc60000400000 */
[----:B0-----:R-:W4:Y:S02]  /*62400*/  LDL.LU R15, [R1+0x17c0] ;  /* 0x0017c000010f7983 */ /* 0x001f240000300800 */
[----:B------:R0:W-:Y:S02]  /*62410*/  @P1 STL [R1+0x150], R7 ;  /* 0x0001500701001387 */ /* 0x0001e40000100800 */
[----:B0-----:R-:W4:Y:S01]  /*62420*/  LDL R7, [R1+0x118] ;  /* 0x0001180001077983 */ /* 0x001f220000100800 */
[C---:B------:R-:W-:Y:S01]  /*62430*/  FSETP.GEU.AND P0, PT, |R4|.reuse, 1.175494350822287508e-38, PT ;  /* 0x008000000400780b */ /* 0x040fe20003f0e200 */
[----:B------:R-:W-:Y:S02]  /*62440*/  @P1 FMUL R4, R4, 0.25 ;  /* 0x3e80000004041820 */ /* 0x000fe40000400000 */
[----:B--2---:R-:W-:-:S05]  /*62450*/  @P1 FMUL R19, R19, 0.25 ;  /* 0x3e80000013131820 */ /* 0x004fca0000400000 */
[----:B------:R0:W-:Y:S04]  /*62460*/  STL [R1+0x1794], R19 ;  /* 0x0017941301007387 */ /* 0x0001e80000100800 */
[----:B0-----:R-:W2:Y:S01]  /*62470*/  LDL R19, [R1+0x13c] ;  /* 0x00013c0001137983 */ /* 0x001ea20000100800 */
[----:B------:R0:W-:Y:S02]  /*62480*/  STL [R1+0x1798], R4 ;  /* 0x0017980401007387 */ /* 0x0001e40000100800 */
[----:B---3--:R-:W-:Y:S01]  /*62490*/  @P1 FMUL R18, R18, 0.25 ;  /* 0x3e80000012121820 */ /* 0x008fe20000400000 */
[----:B0-----:R-:W3:Y:S04]  /*624a0*/  LDL R4, [R1+0x120] ;  /* 0x0001200001047983 */ /* 0x001ee80000100800 */
[----:B------:R0:W-:Y:S01]  /*624b0*/  STL [R1+0x179c], R18 ;  /* 0x00179c1201007387 */ /* 0x0001e20000100800 */
[----:B----4-:R-:W-:-:S03]  /*624c0*/  FSETP.GT.AND P1, PT, |R15|, 8.50705917302346158658e+37, PT ;  /* 0x7e8000000f00780b */ /* 0x010fc60003f24200 */
[----:B0-----:R-:W4:Y:S01]  /*624d0*/  LDL R18, [R1+0x12c] ;  /* 0x00012c0001127983 */ /* 0x001f220000100800 */
[----:B------:R0:W-:Y:S03]  /*624e0*/  STL [R1+0x17a0], R15 ;  /* 0x0017a00f01007387 */ /* 0x0001e60000100800 */
[----:B0-----:R-:W2:Y:S01]  /*624f0*/  LDL R15, [R1+0x11c] ;  /* 0x00011c00010f7983 */ /* 0x001ea20000100800 */
[----:B------:R-:W-:-:S05]  /*62500*/  @!P0 FMUL R7, R7, 16777216 ;  /* 0x4b80000007078820 */ /* 0x000fca0000400000 */
[----:B------:R0:W-:Y:S04]  /*62510*/  @!P0 STL [R1+0x118], R7 ;  /* 0x0001180701008387 */ /* 0x0001e80000100800 */
[----:B0-----:R-:W3:Y:S01]  /*62520*/  LDL.LU R7, [R1+0x17bc] ;  /* 0x0017bc0001077983 */ /* 0x001ee20000300800 */
[----:B--2---:R-:W-:-:S05]  /*62530*/  @!P0 FMUL R15, R15, 16777216 ;  /* 0x4b8000000f0f8820 */ /* 0x004fca0000400000 */
[----:B------:R4:W-:Y:S02]  /*62540*/  @!P0 STL [R1+0x11c], R15 ;  /* 0x00011c0f01008387 */ /* 0x0009e40000100800 */
[----:B----4-:R-:W-:Y:S01]  /*62550*/  MOV R15, R18 ;  /* 0x00000012000f7202 */ /* 0x010fe20000000f00 */
[----:B------:R-:W-:Y:S01]  /*62560*/  MOV R18, R2 ;  /* 0x0000000200127202 */ /* 0x000fe20000000f00 */
[----:B------:R-:W-:-:S03]  /*62570*/  MOV R2, R17 ;  /* 0x0000001100027202 */ /* 0x000fc60000000f00 */
[----:B------:R-:W-:Y:S01]  /*62580*/  STL [R1+0x17b8], R15 ;  /* 0x0017b80f01007387 */ /* 0x000fe20000100800 */
[----:B------:R3:W-:Y:S01]  /*62590*/  STL [R1+0x17b4], R25 ;  /* 0x0017b41901007387 */ /* 0x0007e20000100800 */
[----:B------:R-:W-:Y:S01]  /*625a0*/  MOV R17, R16 ;  /* 0x0000001000117202 */ /* 0x000fe20000000f00 */
[----:B------:R-:W-:Y:S01]  /*625b0*/  MOV R16, R27 ;  /* 0x0000001b00107202 */ /* 0x000fe20000000f00 */
[----:B---3--:R-:W-:Y:S01]  /*625c0*/  MOV R25, R7 ;  /* 0x0000000700197202 */ /* 0x008fe20000000f00 */
[----:B------:R-:W-:Y:S01]  /*625d0*/  IMAD.MOV.U32 R7, RZ, RZ, R23 ;  /* 0x000000ffff077224 */ /* 0x000fe200078e0017 */
[----:B------:R-:W-:Y:S02]  /*625e0*/  MOV R15, R4 ;  /* 0x00000004000f7202 */ /* 0x000fe40000000f00 */
[----:B------:R-:W-:Y:S01]  /*625f0*/  MOV R23, R26 ;  /* 0x0000001a00177202 */ /* 0x000fe20000000f00 */
[----:B------:R-:W-:Y:S01]  /*62600*/  MOV R4, R19 ;  /* 0x0000001300047202 */ /* 0x000fe20000000f00 */
[----:B------:R-:W2:Y:S01]  /*62610*/  LDL R26, [R1+0x2b8] ;  /* 0x0002b800011a7983 */ /* 0x000ea20000100800 */
[----:B------:R-:W-:-:S02]  /*62620*/  IMAD.MOV.U32 R19, RZ, RZ, R22 ;  /* 0x000000ffff137224 */ /* 0x000fc400078e0016 */
[----:B------:R-:W3:Y:S02]  /*62630*/  LDL.LU R27, [R1+0x18] ;  /* 0x00001800011b7983 */ /* 0x000ee40000300800 */
[----:B------:R-:W4:Y:S02]  /*62640*/  LDL R22, [R1+0x128] ;  /* 0x0001280001167983 */ /* 0x000f240000100800 */
[----:B------:R-:W-:Y:S02]  /*62650*/  @!P0 FMUL R15, R15, 16777216 ;  /* 0x4b8000000f0f8820 */ /* 0x000fe40000400000 */
[----:B------:R-:W-:-:S03]  /*62660*/  @!P0 FMUL R25, R25, 16777216 ;  /* 0x4b80000019198820 */ /* 0x000fc60000400000 */
[----:B------:R0:W-:Y:S04]  /*62670*/  @!P0 STL [R1+0x120], R15 ;  /* 0x0001200f01008387 */ /* 0x0001e80000100800 */
[----:B0-----:R-:W2:Y:S01]  /*62680*/  LDL.LU R15, [R1+0x17b8] ;  /* 0x0017b800010f7983 */ /* 0x001ea20000300800 */
[----:B------:R0:W-:Y:S03]  /*62690*/  @!P0 STL [R1+0x124], R25 ;  /* 0x0001241901008387 */ /* 0x0001e60000100800 */
[----:B0-----:R-:W3:Y:S01]  /*626a0*/  LDL.LU R25, [R1+0x17b4] ;  /* 0x0017b40001197983 */ /* 0x001ee20000300800 */
[----:B----4-:R-:W-:-:S05]  /*626b0*/  @!P0 FMUL R22, R22, 16777216 ;  /* 0x4b80000016168820 */ /* 0x010fca0000400000 */
[----:B------:R0:W-:Y:S04]  /*626c0*/  @!P0 STL [R1+0x128], R22 ;  /* 0x0001281601008387 */ /* 0x0001e80000100800 */
[----:B0-----:R-:W4:Y:S01]  /*626d0*/  LDL.LU R22, [R1+0x17b0] ;  /* 0x0017b00001167983 */ /* 0x001f220000300800 */
[----:B------:R2:W-:Y:S02]  /*626e0*/  STL [R1+0x17ac], R13 ;  /* 0x0017ac0d01007387 */ /* 0x0005e40000100800 */
[----:B--2---:R-:W-:Y:S01]  /*626f0*/  MOV R13, R15 ;  /* 0x0000000f000d7202 */ /* 0x004fe20000000f00 */
[----:B------:R-:W-:Y:S02]  /*62700*/  MOV R15, R18 ;  /* 0x00000012000f7202 */ /* 0x000fe40000000f00 */
[----:B----4-:R-:W-:Y:S01]  /*62710*/  IMAD.MOV.U32 R18, RZ, RZ, R22 ;  /* 0x000000ffff127224 */ /* 0x010fe200078e0016 */
[----:B------:R-:W-:Y:S01]  /*62720*/  MOV R22, R16 ;  /* 0x0000001000167202 */ /* 0x000fe20000000f00 */
[----:B------:R-:W-:-:S02]  /*62730*/  MOV R16, R26 ;  /* 0x0000001a00107202 */ /* 0x000fc40000000f00 */
[----:B------:R-:W2:Y:S01]  /*62740*/  LDL.LU R26, [R1+0x8] ;  /* 0x00000800011a7983 */ /* 0x000ea20000300800 */
[----:B------:R-:W-:-:S03]  /*62750*/  @!P0 FMUL R13, R13, 16777216 ;  /* 0x4b8000000d0d8820 */ /* 0x000fc60000400000 */
[----:B--2---:R0:W-:Y:S04]  /*62760*/  STL [R1+0x1778], R26 ;  /* 0x0017781a01007387 */ /* 0x0041e80000100800 */
[----:B0-----:R-:W2:Y:S01]  /*62770*/  LDL R26, [R1+0x130] ;  /* 0x00013000011a7983 */ /* 0x001ea20000100800 */
[----:B------:R0:W-:Y:S03]  /*62780*/  @!P0 STL [R1+0x12c], R13 ;  /* 0x00012c0d01008387 */ /* 0x0001e60000100800 */
[----:B0-----:R-:W4:Y:S01]  /*62790*/  LDL.LU R13, [R1+0x17ac] ;  /* 0x0017ac00010d7983 */ /* 0x001f220000300800 */
[----:B--2---:R-:W-:-:S05]  /*627a0*/  @!P0 FMUL R26, R26, 16777216 ;  /* 0x4b8000001a1a8820 */ /* 0x004fca0000400000 */
[----:B------:R0:W-:Y:S01]  /*627b0*/  @!P0 STL [R1+0x130], R26 ;  /* 0x0001301a01008387 */ /* 0x0001e20000100800 */
[----:B------:R1:W-:Y:S02]  /*627c0*/  STL [R1+0x17a8], R9 ;  /* 0x0017a80901007387 */ /* 0x0003e40000100800 */
[----:B------:R2:W-:Y:S01]  /*627d0*/  STL [R1+0x17a4], R15 ;  /* 0x0017a40f01007387 */ /* 0x0005e20000100800 */
[----:B0-----:R-:W3:Y:S01]  /*627e0*/  LDL R26, [R1+0x150] ;  /* 0x00015000011a7983 */ /* 0x001ee20000100800 */
[----:B-1----:R-:W-:Y:S02]  /*627f0*/  MOV R9, R18 ;  /* 0x0000001200097202 */ /* 0x002fe40000000f00 */
[----:B--2---:R-:W-:Y:S01]  /*62800*/  MOV R15, R4 ;  /* 0x00000004000f7202 */ /* 0x004fe20000000f00 */
[----:B------:R-:W-:Y:S01]  /*62810*/  IMAD.MOV.U32 R18, RZ, RZ, R19 ;  /* 0x000000ffff127224 */ /* 0x000fe200078e0013 */
[----:B------:R-:W2:Y:S04]  /*62820*/  LDL R4, [R1+0x148] ;  /* 0x0001480001047983 */ /* 0x000ea80000100800 */
[----:B------:R-:W3:Y:S01]  /*62830*/  LDL R19, [R1+0x14c] ;  /* 0x00014c0001137983 */ /* 0x000ee20000100800 */
[----:B------:R-:W-:-:S02]  /*62840*/  @!P0 FMUL R9, R9, 16777216 ;  /* 0x4b80000009098820 */ /* 0x000fc40000400000 */
[----:B------:R-:W-:-:S03]  /*62850*/  @!P0 FMUL R15, R15, 16777216 ;  /* 0x4b8000000f0f8820 */ /* 0x000fc60000400000 */
[----:B------:R0:W-:Y:S04]  /*62860*/  @!P0 STL [R1+0x134], R9 ;  /* 0x0001340901008387 */ /* 0x0001e80000100800 */
[----:B0-----:R-:W4:Y:S01]  /*62870*/  LDL.LU R9, [R1+0x17a8] ;  /* 0x0017a80001097983 */ /* 0x001f220000300800 */
[----:B------:R0:W-:Y:S03]  /*62880*/  @!P0 STL [R1+0x13c], R15 ;  /* 0x00013c0f01008387 */ /* 0x0001e60000100800 */
[----:B0-----:R-:W4:Y:S01]  /*62890*/  LDL.LU R15, [R1+0x17a4] ;  /* 0x0017a400010f7983 */ /* 0x001f220000300800 */
[----:B------:R-:W-:Y:S02]  /*628a0*/  @!P0 FMUL R18, R18, 16777216 ;  /* 0x4b80000012128820 */ /* 0x000fe40000400000 */
[----:B--2---:R-:W-:-:S02]  /*628b0*/  @!P0 FMUL R4, R4, 16777216 ;  /* 0x4b80000004048820 */ /* 0x004fc40000400000 */
[----:B---3--:R-:W-:Y:S02]  /*628c0*/  @!P0 FMUL R19, R19, 16777216 ;  /* 0x4b80000013138820 */ /* 0x008fe40000400000 */
[----:B----4-:R-:W-:-:S05]  /*628d0*/  @!P0 FMUL R15, R15, 16777216 ;  /* 0x4b8000000f0f8820 */ /* 0x010fca0000400000 */
[----:B------:R0:W-:Y:S04]  /*628e0*/  @!P0 STL [R1+0x140], R15 ;  /* 0x0001400f01008387 */ /* 0x0001e80000100800 */
[----:B0-----:R-:W2:Y:S01]  /*628f0*/  LDL.LU R15, [R1+0x17a0] ;  /* 0x0017a000010f7983 */ /* 0x001ea20000300800 */
[----:B------:R0:W-:Y:S03]  /*62900*/  @!P0 STL [R1+0x144], R18 ;  /* 0x0001441201008387 */ /* 0x0001e60000100800 */
[----:B0-----:R-:W3:Y:S01]  /*62910*/  LDL.LU R18, [R1+0x179c] ;  /* 0x00179c0001127983 */ /* 0x001ee20000300800 */
[----:B------:R0:W-:Y:S03]  /*62920*/  @!P0 STL [R1+0x148], R4 ;  /* 0x0001480401008387 */ /* 0x0001e60000100800 */
[----:B0-----:R-:W4:Y:S01]  /*62930*/  LDL.LU R4, [R1+0x1798] ;  /* 0x0017980001047983 */ /* 0x001f220000300800 */
[----:B------:R0:W-:Y:S03]  /*62940*/  @!P0 STL [R1+0x14c], R19 ;  /* 0x00014c1301008387 */ /* 0x0001e60000100800 */
[----:B0-----:R-:W2:Y:S01]  /*62950*/  LDL.LU R19, [R1+0x1794] ;  /* 0x0017940001137983 */ /* 0x001ea20000300800 */
[----:B------:R-:W-:-:S05]  /*62960*/  @!P0 FMUL R26, R26, 16777216 ;  /* 0x4b8000001a1a8820 */ /* 0x000fca0000400000 */
[----:B------:R-:W-:Y:S01]  /*62970*/  @!P0 STL [R1+0x150], R26 ;  /* 0x0001501a01008387 */ /* 0x000fe20000100800 */
[----:B---3--:R-:W-:Y:S02]  /*62980*/  @!P0 FMUL R18, R18, 16777216 ;  /* 0x4b80000012128820 */ /* 0x008fe40000400000 */
[----:B----4-:R-:W-:Y:S02]  /*62990*/  @!P0 FMUL R4, R4, 16777216 ;  /* 0x4b80000004048820 */ /* 0x010fe40000400000 */
[----:B--2---:R-:W-:-:S05]  /*629a0*/  @!P0 FMUL R19, R19, 16777216 ;  /* 0x4b80000013138820 */ /* 0x004fca0000400000 */
[----:B------:R-:W-:Y:S01]  /*629b0*/  STL [R1+0x154], R19 ;  /* 0x0001541301007387 */ /* 0x000fe20000100800 */
[----:B------:R-:W-:Y:S02]  /*629c0*/  STL [R1+0x1398], R4 ;  /* 0x0013980401007387 */ /* 0x000fe40000100800 */
[----:B------:R0:W-:Y:S02]  /*629d0*/  STL [R1+0x1790], R24 ;  /* 0x0017901801007387 */ /* 0x0001e40000100800 */
[----:B0-----:R-:W2:Y:S01]  /*629e0*/  LDL R24, [R1+0x15c] ;  /* 0x00015c0001187983 */ /* 0x001ea20000100800 */
[----:B------:R0:W-:Y:S02]  /*629f0*/  STL [R1+0x158], R18 ;  /* 0x0001581201007387 */ /* 0x0001e40000100800 */
[----:B------:R-:W3:Y:S01]  /*62a00*/  LDL R4, [R1+0x160] ;  /* 0x0001600001047983 */ /* 0x000ee20000100800 */
[----:B------:R-:W-:Y:S01]  /*62a10*/  MOV R26, R2 ;  /* 0x00000002001a7202 */ /* 0x000fe20000000f00 */
[----:B------:R-:W4:Y:S04]  /*62a20*/  LDL R19, [R1+0x168] ;  /* 0x0001680001137983 */ /* 0x000f280000100800 */
[----:B------:R-:W4:Y:S01]  /*62a30*/  LDL R2, [R1+0x178] ;  /* 0x0001780001027983 */ /* 0x000f220000100800 */
[----:B------:R-:W-:-:S03]  /*62a40*/  FSETP.GEU.AND P0, PT, |R15|, 1.175494350822287508e-38, PT ;  /* 0x008000000f00780b */ /* 0x000fc60003f0e200 */
[----:B0-----:R-:W4:Y:S01]  /*62a50*/  LDL R18, [R1+0x170] ;  /* 0x0001700001127983 */ /* 0x001f220000100800 */
[----:B------:R0:W-:Y:S03]  /*62a60*/  STL [R1+0x177c], R15 ;  /* 0x00177c0f01007387 */ /* 0x0001e60000100800 */
[----:B0-----:R-:W4:Y:S01]  /*62a70*/  LDL R15, [R1+0x180] ;  /* 0x00018000010f7983 */ /* 0x001f220000100800 */
[----:B--2---:R-:W-:Y:S02]  /*62a80*/  @P1 FMUL R24, R24, 0.25 ;  /* 0x3e80000018181820 */ /* 0x004fe40000400000 */
[----:B---3--:R-:W-:-:S03]  /*62a90*/  @P1 FMUL R4, R4, 0.25 ;  /* 0x3e80000004041820 */ /* 0x008fc60000400000 */
[----:B------:R0:W-:Y:S04]  /*62aa0*/  @P1 STL [R1+0x15c], R24 ;  /* 0x00015c1801001387 */ /* 0x0001e80000100800 */
[----:B0-----:R-:W2:Y:S01]  /*62ab0*/  LDL.LU R24, [R1+0x1790] ;  /* 0x0017900001187983 */ /* 0x001ea20000300800 */
[----:B------:R0:W-:Y:S03]  /*62ac0*/  @P1 STL [R1+0x160], R4 ;  /* 0x0001600401001387 */ /* 0x0001e60000100800 */
[----:B0-----:R-:W3:Y:S01]  /*62ad0*/  LDL R4, [R1+0x198] ;  /* 0x0001980001047983 */ /* 0x001ee20000100800 */
[----:B----4-:R-:W-:Y:S02]  /*62ae0*/  @P1 FMUL R19, R19, 0.25 ;  /* 0x3e80000013131820 */ /* 0x010fe40000400000 */
[----:B------:R-:W-:-:S02]  /*62af0*/  @P1 FMUL R18, R18, 0.25 ;  /* 0x3e80000012121820 */ /* 0x000fc40000400000 */
[----:B------:R-:W-:Y:S02]  /*62b00*/  @P1 FMUL R2, R2, 0.25 ;  /* 0x3e80000002021820 */ /* 0x000fe40000400000 */
[----:B------:R-:W-:Y:S01]  /*62b10*/  @P1 FMUL R15, R15, 0.25 ;  /* 0x3e8000000f0f1820 */ /* 0x000fe20000400000 */
[----:B------:R0:W-:Y:S04]  /*62b20*/  @P1 STL [R1+0x168], R19 ;  /* 0x0001681301001387 */ /* 0x0001e80000100800 */
[----:B0-----:R-:W4:Y:S01]  /*62b30*/  LDL.LU R19, [R1+0x178c] ;  /* 0x00178c0001137983 */ /* 0x001f220000300800 */
[----:B------:R0:W-:Y:S03]  /*62b40*/  @P1 STL [R1+0x170], R18 ;  /* 0x0001701201001387 */ /* 0x0001e60000100800 */
[----:B0-----:R-:W2:Y:S01]  /*62b50*/  LDL.LU R18, [R1+0x1788] ;  /* 0x0017880001127983 */ /* 0x001ea20000300800 */
[----:B------:R0:W-:Y:S03]  /*62b60*/  @P1 STL [R1+0x178], R2 ;  /* 0x0001780201001387 */ /* 0x0001e60000100800 */
[----:B0-----:R-:W4:Y:S01]  /*62b70*/  LDL.LU R2, [R1+0x1784] ;  /* 0x0017840001027983 */ /* 0x001f220000300800 */
[----:B------:R-:W-:Y:S02]  /*62b80*/  @P1 STL [R1+0x180], R15 ;  /* 0x0001800f01001387 */ /* 0x000fe40000100800 */
[----:B---3--:R-:W-:-:S05]  /*62b90*/  @P1 FMUL R4, R4, 0.25 ;  /* 0x3e80000004041820 */ /* 0x008fca0000400000 */
[----:B------:R0:W-:Y:S02]  /*62ba0*/  @P1 STL [R1+0x198], R4 ;  /* 0x0001980401001387 */ /* 0x0001e40000100800 */
[----:B0-----:R-:W-:-:S05]  /*62bb0*/  MOV R4, R26 ;  /* 0x0000001a00047202 */ /* 0x001fca0000000f00 */
[----:B------:R0:W-:Y:S01]  /*62bc0*/  STL [R1+0x1780], R4 ;  /* 0x0017800401007387 */ /* 0x0001e20000100800 */
[----:B------:R-:W3:Y:S02]  /*62bd0*/  LDL R15, [R1+0x1b0] ;  /* 0x0001b000010f7983 */ /* 0x000ee40000100800 */
[----:B------:R-:W3:Y:S01]  /*62be0*/  LDL R26, [R1+0x1b8] ;  /* 0x0001b800011a7983 */ /* 0x000ee20000100800 */
[----:B0-----:R-:W3:Y:S01]  /*62bf0*/  LDL R4, [R1+0x1a8] ;  /* 0x0001a80001047983 */ /* 0x001ee20000100800 */
[----:B--2---:R-:W-:Y:S02]  /*62c00*/  @P1 FMUL R18, R18, 0.25 ;  /* 0x3e80000012121820 */ /* 0x004fe40000400000 */
[----:B----4-:R-:W-:-:S03]  /*62c10*/  @P1 FMUL R19, R19, 0.25 ;  /* 0x3e80000013131820 */ /* 0x010fc60000400000 */
[----:B------:R-:W-:Y:S01]  /*62c20*/  @P1 STL [R1+0x188], R18 ;  /* 0x0001881201001387 */ /* 0x000fe20000100800 */
[----:B------:R0:W-:Y:S03]  /*62c30*/  STL [R1+0x1768], R18 ;  /* 0x0017681201007387 */ /* 0x0001e60000100800 */
[----:B0-----:R-:W2:Y:S01]  /*62c40*/  LDL R18, [R1+0x168] ;  /* 0x0001680001127983 */ /* 0x001ea20000100800 */
[----:B------:R-:W-:Y:S02]  /*62c50*/  @P1 STL [R1+0x190], R19 ;  /* 0x0001901301001387 */ /* 0x000fe40000100800 */
[----:B------:R0:W-:Y:S02]  /*62c60*/  STL [R1+0x176c], R19 ;  /* 0x00176c1301007387 */ /* 0x0001e40000100800 */
[----:B0-----:R-:W4:Y:S01]  /*62c70*/  LDL R19, [R1+0x170] ;  /* 0x0001700001137983 */ /* 0x001f220000100800 */
[----:B---3--:R-:W-:-:S02]  /*62c80*/  @P1 FMUL R15, R15, 0.25 ;  /* 0x3e8000000f0f1820 */ /* 0x008fc40000400000 */
[----:B------:R-:W-:Y:S02]  /*62c90*/  @P1 FMUL R26, R26, 0.25 ;  /* 0x3e8000001a1a1820 */ /* 0x000fe40000400000 */
[----:B------:R-:W-:-:S05]  /*62ca0*/  @P1 FMUL R4, R4, 0.25 ;  /* 0x3e80000004041820 */ /* 0x000fca0000400000 */
[----:B------:R0:W-:Y:S04]  /*62cb0*/  @P1 STL [R1+0x1a8], R4 ;  /* 0x0001a80401001387 */ /* 0x0001e80000100800 */
[----:B0-----:R-:W3:Y:S01]  /*62cc0*/  LDL.LU R4, [R1+0x1780] ;  /* 0x0017800001047983 */ /* 0x001ee20000300800 */
        /* <DEDUP_REMOVED lines=13> */
[----:B0-----:R-:W3:Y:S01]  /*62da0*/  LDL R26, [R1+0x1d0] ;  /* 0x0001d000011a7983 */ /* 0x001ee20000100800 */
[----:B--2---:R-:W-:-:S05]  /*62db0*/  @P1 FMUL R15, R15, 0.25 ;  /* 0x3e8000000f0f1820 */ /* 0x004fca0000400000 */
[----:B------:R0:W-:Y:S01]  /*62dc0*/  STL [R1+0x1748], R15 ;  /* 0x0017480f01007387 */ /* 0x0001e20000100800 */
[----:B---3--:R-:W-:-:S03]  /*62dd0*/  @P1 FMUL R26, R26, 0.25 ;  /* 0x3e8000001a1a1820 */ /* 0x008fc60000400000 */
[----:B0-----:R-:W2:Y:S02]  /*62de0*/  LDL R15, [R1+0x1c0] ;  /* 0x0001c000010f7983 */ /* 0x001ea40000100800 */
[----:B------:R0:W-:Y:S02]  /*62df0*/  @P1 STL [R1+0x1d0], R26 ;  /* 0x0001d01a01001387 */ /* 0x0001e40000100800 */
[----:B0-----:R-:W3:Y:S02]  /*62e00*/  LDL.LU R26, [R1+0x1778] ;  /* 0x00177800011a7983 */ /* 0x001ee40000300800 */
[----:B---3--:R-:W-:Y:S02]  /*62e10*/  FSETP.GT.AND P1, PT, |R26|, 8.50705917302346158658e+37, PT ;  /* 0x7e8000001a00780b */ /* 0x008fe40003f24200 */
[----:B------:R0:W-:Y:S04]  /*62e20*/  STL [R1+0x1744], R26 ;  /* 0x0017441a01007387 */ /* 0x0001e80000100800 */
[----:B0-----:R-:W3:Y:S02]  /*62e30*/  LDL R26, [R1+0x15c] ;  /* 0x00015c00011a7983 */ /* 0x001ee40000100800 */
[----:B---3--:R-:W-:-:S05]  /*62e40*/  @!P0 FMUL R26, R26, 16777216 ;  /* 0x4b8000001a1a8820 */ /* 0x008fca0000400000 */
[----:B------:R-:W-:Y:S01]  /*62e50*/  @!P0 STL [R1+0x15c], R26 ;  /* 0x00015c1a01008387 */ /* 0x000fe20000100800 */
[----:B----4-:R0:W-:Y:S02]  /*62e60*/  STL [R1+0x1770], R19 ;  /* 0x0017701301007387 */ /* 0x0101e40000100800 */
[----:B0-----:R-:W-:-:S05]  /*62e70*/  MOV R19, R18 ;  /* 0x0000001200137202 */ /* 0x001fca0000000f00 */
        /* <DEDUP_REMOVED lines=18> */
[----:B------:R2:W-:Y:S01]  /*62fa0*/  STL [R1+0x1760], R9 ;  /* 0x0017600901007387 */ /* 0x0005e20000100800 */
[----:B0-----:R-:W-:Y:S01]  /*62fb0*/  MOV R26, R2 ;  /* 0x00000002001a7202 */ /* 0x001fe20000000f00 */
[----:B--2---:R-:W-:-:S05]  /*62fc0*/  IMAD.MOV.U32 R9, RZ, RZ, R19 ;  /* 0x000000ffff097224 */ /* 0x004fca00078e0013 */
[----:B------:R3:W-:Y:S01]  /*62fd0*/  STL [R1+0x1764], R9 ;  /* 0x0017640901007387 */ /* 0x0007e20000100800 */
[----:B------:R-:W-:Y:S02]  /*62fe0*/  MOV R19, R22 ;  /* 0x0000001600137202 */ /* 0x000fe40000000f00 */
[----:B------:R-:W2:Y:S02]  /*62ff0*/  LDL R22, [R1+0x25c] ;  /* 0x00025c0001167983 */ /* 0x000ea40000100800 */
[----:B------:R-:W4:Y:S01]  /*63000*/  LDL R2, [R1+0x198] ;  /* 0x0001980001027983 */ /* 0x000f220000100800 */
[----:B---3--:R-:W-:Y:S01]  /*63010*/  MOV R9, R18 ;  /* 0x0000001200097202 */ /* 0x008fe20000000f00 */
[----:B------:R-:W-:Y:S02]  /*63020*/  MOV R18, R25 ;  /* 0x0000001900127202 */ /* 0x000fe40000000f00 */
[----:B------:R-:W3:Y:S02]  /*63030*/  LDL R25, [R1+0x2ac] ;  /* 0x0002ac0001197983 */ /* 0x000ee40000100800 */
[----:B------:R-:W-:-:S05]  /*63040*/  @!P0 FMUL R9, R9, 16777216 ;  /* 0x4b80000009098820 */ /* 0x000fca0000400000 */
[----:B------:R0:W-:Y:S04]  /*63050*/  @!P0 STL [R1+0x188], R9 ;  /* 0x0001880901008387 */ /* 0x0001e80000100800 */
[----:B0-----:R-:W2:Y:S01]  /*63060*/  LDL.LU R9, [R1+0x1764] ;  /* 0x0017640001097983 */ /* 0x001ea20000300800 */
[----:B----4-:R-:W-:Y:S02]  /*63070*/  @!P0 FMUL R2, R2, 16777216 ;  /* 0x4b80000002028820 */ /* 0x010fe40000400000 */
[----:B--2---:R-:W-:-:S05]  /*63080*/  @!P0 FMUL R9, R9, 16777216 ;  /* 0x4b80000009098820 */ /* 0x004fca0000400000 */
[----:B------:R0:W-:Y:S04]  /*63090*/  @!P0 STL [R1+0x190], R9 ;  /* 0x0001900901008387 */ /* 0x0001e80000100800 */
[----:B0-----:R-:W2:Y:S01]  /*630a0*/  LDL.LU R9, [R1+0x1760] ;  /* 0x0017600001097983 */ /* 0x001ea20000300800 */
[----:B------:R0:W-:Y:S03]  /*630b0*/  @!P0 STL [R1+0x198], R2 ;  /* 0x0001980201008387 */ /* 0x0001e60000100800 */
[----:B0-----:R-:W4:Y:S01]  /*630c0*/  LDL.LU R2, [R1+0x175c] ;  /* 0x00175c0001027983 */ /* 0x001f220000300800 */
[----:B------:R4:W-:Y:S02]  /*630d0*/  STL [R1+0x1758], R26 ;  /* 0x0017581a01007387 */ /* 0x0009e40000100800 */
[----:B----4-:R-:W-:Y:S01]  /*630e0*/  MOV R26, R2 ;  /* 0x00000002001a7202 */ /* 0x010fe20000000f00 */
[----:B------:R-:W-:Y:S01]  /*630f0*/  IMAD.MOV.U32 R2, RZ, RZ, R22 ;  /* 0x000000ffff027224 */ /* 0x000fe200078e0016 */
[----:B---3--:R-:W-:-:S02]  /*63100*/  MOV R22, R25 ;  /* 0x0000001900167202 */ /* 0x008fc40000000f00 */
[----:B------:R-:W3:Y:S01]  /*63110*/  LDL R25, [R1+0x2b0] ;  /* 0x0002b00001197983 */ /* 0x000ee20000100800 */
[----:B------:R0:W-:Y:S03]  /*63120*/  STL [R1+0x1754], R15 ;  /* 0x0017540f01007387 */ /* 0x0001e60000100800 */
[----:B0-----:R-:W4:Y:S01]  /*63130*/  LDL R15, [R1+0x1a8] ;  /* 0x0001a800010f7983 */ /* 0x001f220000100800 */
[----:B------:R-:W-:-:S05]  /*63140*/  @!P0 FMUL R26, R26, 16777216 ;  /* 0x4b8000001a1a8820 */ /* 0x000fca0000400000 */
[----:B------:R0:W-:Y:S04]  /*63150*/  @!P0 STL [R1+0x1a0], R26 ;  /* 0x0001a01a01008387 */ /* 0x0001e80000100800 */
[----:B0-----:R-:W2:Y:S01]  /*63160*/  LDL.LU R26, [R1+0x1758] ;  /* 0x00175800011a7983 */ /* 0x001ea20000300800 */
[----:B----4-:R-:W-:-:S05]  /*63170*/  @!P0 FMUL R15, R15, 16777216 ;  /* 0x4b8000000f0f8820 */ /* 0x010fca0000400000 */
[----:B------:R0:W-:Y:S04]  /*63180*/  @!P0 STL [R1+0x1a8], R15 ;  /* 0x0001a80f01008387 */ /* 0x0001e80000100800 */
[----:B0-----:R-:W4:Y:S01]  /*63190*/  LDL.LU R15, [R1+0x1754] ;  /* 0x00175400010f7983 */ /* 0x001f220000300800 */
[----:B------:R-:W-:Y:S03]  /*631a0*/  STL [R1+0x1750], R4 ;  /* 0x0017500401007387 */ /* 0x000fe60000100800 */
[----:B----4-:R0:W-:Y:S04]  /*631b0*/  STL [R1+0x174c], R15 ;  /* 0x00174c0f01007387 */ /* 0x0101e80000100800 */
[----:B0-----:R-:W4:Y:S01]  /*631c0*/  LDL R15, [R1+0x1b8] ;  /* 0x0001b800010f7983 */ /* 0x001f220000100800 */
[----:B--2---:R-:W-:-:S02]  /*631d0*/  MOV R4, R26 ;  /* 0x0000001a00047202 */ /* 0x004fc40000000f00 */
[----:B------:R-:W2:Y:S03]  /*631e0*/  LDL R26, [R1+0x1c8] ;  /* 0x0001c800011a7983 */ /* 0x000ea60000100800 */
[----:B------:R-:W-:-:S05]  /*631f0*/  @!P0 FMUL R4, R4, 16777216 ;  /* 0x4b80000004048820 */ /* 0x000fca0000400000 */
[----:B------:R0:W-:Y:S04]  /*63200*/  @!P0 STL [R1+0x1b0], R4 ;  /* 0x0001b00401008387 */ /* 0x0001e80000100800 */
[----:B0-----:R-:W3:Y:S01]  /*63210*/  LDL.LU R4, [R1+0x1750] ;  /* 0x0017500001047983 */ /* 0x001ee20000300800 */
[----:B----4-:R-:W-:-:S05]  /*63220*/  @!P0 FMUL R15, R15, 16777216 ;  /* 0x4b8000000f0f8820 */ /* 0x010fca0000400000 */
[----:B------:R0:W-:Y:S04]  /*63230*/  @!P0 STL [R1+0x1b8], R15 ;  /* 0x0001b80f01008387 */ /* 0x0001e80000100800 */
[----:B0-----:R-:W4:Y:S01]  /*63240*/  LDL.LU R15, [R1+0x174c] ;  /* 0x00174c00010f7983 */ /* 0x001f220000300800 */
[----:B--2---:R-:W-:Y:S02]  /*63250*/  @!P0 FMUL R26, R26, 16777216 ;  /* 0x4b8000001a1a8820 */ /* 0x004fe40000400000 */
[----:B----4-:R-:W-:-:S05]  /*63260*/  @!P0 FMUL R15, R15, 16777216 ;  /* 0x4b8000000f0f8820 */ /* 0x010fca0000400000 */
[----:B------:R0:W-:Y:S04]  /*63270*/  @!P0 STL [R1+0x1c0], R15 ;  /* 0x0001c00f01008387 */ /* 0x0001e80000100800 */
[----:B0-----:R-:W2:Y:S01]  /*63280*/  LDL.LU R15, [R1+0x1748] ;  /* 0x00174800010f7983 */ /* 0x001ea20000300800 */
[----:B------:R0:W-:Y:S03]  /*63290*/  @!P0 STL [R1+0x1c8], R26 ;  /* 0x0001c81a01008387 */ /* 0x0001e60000100800 */
[----:B0-----:R-:W4:Y:S01]  /*632a0*/  LDL R26, [R1+0x1d0] ;  /* 0x0001d000011a7983 */ /* 0x001f220000100800 */
[----:B--2---:R-:W-:-:S05]  /*632b0*/  @!P0 FMUL R15, R15, 16777216 ;  /* 0x4b8000000f0f8820 */ /* 0x004fca0000400000 */
[----:B------:R0:W-:Y:S01]  /*632c0*/  STL [R1+0x139c], R15 ;  /* 0x00139c0f01007387 */ /* 0x0001e20000100800 */
[----:B----4-:R-:W-:-:S03]  /*632d0*/  @!P0 FMUL R26, R26, 16777216 ;  /* 0x4b8000001a1a8820 */ /* 0x010fc60000400000 */
[----:B0-----:R-:W2:Y:S02]  /*632e0*/  LDL R15, [R1+0x214] ;  /* 0x00021400010f7983 */ /* 0x001ea40000100800 */
[----:B------:R0:W-:Y:S02]  /*632f0*/  @!P0 STL [R1+0x1d0], R26 ;  /* 0x0001d01a01008387 */ /* 0x0001e40000100800 */
[----:B0-----:R-:W4:Y:S01]  /*63300*/  LDL.LU R26, [R1+0x1744] ;  /* 0x00174400011a7983 */ /* 0x001f220000300800 */
[----:B---3--:R0:W-:Y:S02]  /*63310*/  STL [R1+0x173c], R4 ;  /* 0x00173c0401007387 */ /* 0x0081e40000100800 */
[----:B------:R1:W-:Y:S01]  /*63320*/  STL [R1+0x1740], R25 ;  /* 0x0017401901007387 */ /* 0x0003e20000100800 */
[----:B0-----:R-:W3:Y:S04]  /*63330*/  LDL R4, [R1+0x16c] ;  /* 0x00016c0001047983 */ /* 0x001ee80000100800 */
[----:B-1----:R-:W2:Y:S01]  /*63340*/  LDL R25, [R1+0x164] ;  /* 0x0001640001197983 */ /* 0x002ea20000100800 */
[----:B----4-:R-:W-:-:S03]  /*63350*/  FSETP.GEU.AND P0, PT, |R26|, 1.175494350822287508e-38, PT ;  /* 0x008000001a00780b */ /* 0x010fc60003f0e200 */
[----:B------:R0:W-:Y:S04]  /*63360*/  STL [R1+0x1718], R26 ;  /* 0x0017181a01007387 */ /* 0x0001e80000100800 */
[----:B0-----:R-:W4:Y:S01]  /*63370*/  LDL R26, [R1+0x174] ;  /* 0x00017400011a7983 */ /* 0x001f220000100800 */
[----:B--2---:R-:W-:Y:S02]  /*63380*/  @P1 FMUL R25, R25, 0.25 ;  /* 0x3e80000019191820 */ /* 0x004fe40000400000 */
[----:B---3--:R-:W-:-:S03]  /*63390*/  @P1 FMUL R4, R4, 0.25 ;  /* 0x3e80000004041820 */ /* 0x008fc60000400000 */
[----:B------:R0:W-:Y:S04]  /*633a0*/  @P1 STL [R1+0x164], R25 ;  /* 0x0001641901001387 */ /* 0x0001e80000100800 */
[----:B0-----:R-:W2:Y:S01]  /*633b0*/  LDL.LU R25, [R1+0x1740] ;  /* 0x0017400001197983 */ /* 0x001ea20000300800 */
[----:B------:R0:W-:Y:S03]  /*633c0*/  @P1 STL [R1+0x16c], R4 ;  /* 0x00016c0401001387 */ /* 0x0001e60000100800 */
[----:B0-----:R-:W3:Y:S01]  /*633d0*/  LDL.LU R4, [R1+0x173c] ;  /* 0x00173c0001047983 */ /* 0x001ee20000300800 */
[----:B----4-:R-:W-:-:S05]  /*633e0*/  @P1 FMUL R26, R26, 0.25 ;  /* 0x3e8000001a1a1820 */ /* 0x010fca0000400000 */
[----:B------:R0:W-:Y:S04]  /*633f0*/  @P1 STL [R1+0x174], R26 ;  /* 0x0001741a01001387 */ /* 0x0001e80000100800 */
[----:B0-----:R-:W4:Y:S04]  /*63400*/  LDL R26, [R1+0x18c] ;  /* 0x00018c00011a7983 */ /* 0x001f280000100800 */
[----:B----4-:R0:W-:Y:S04]  /*63410*/  STL [R1+0x1734], R26 ;  /* 0x0017341a01007387 */ /* 0x0101e80000100800 */
[----:B0-----:R-:W4:Y:S04]  /*63420*/  LDL R26, [R1+0x184] ;  /* 0x00018400011a7983 */ /* 0x001f280000100800 */
[----:B----4-:R0:W-:Y:S04]  /*63430*/  STL [R1+0x1738], R26 ;  /* 0x0017381a01007387 */ /* 0x0101e80000100800 */
[----:B0-----:R-:W4:Y:S02]  /*63440*/  LDL R26, [R1+0x17c] ;  /* 0x00017c00011a7983 */ /* 0x001f240000100800 */
[----:B----4-:R-:W-:-:S05]  /*63450*/  @P1 FMUL R26, R26, 0.25 ;  /* 0x3e8000001a1a1820 */ /* 0x010fca0000400000 */
[----:B------:R0:W-:Y:S04]  /*63460*/  @P1 STL [R1+0x17c], R26 ;  /* 0x00017c1a01001387 */ /* 0x0001e80000100800 */
[----:B0-----:R-:W4:Y:S02]  /*63470*/  LDL.LU R26, [R1+0x1738] ;  /* 0x00173800011a7983 */ /* 0x001f240000300800 */
[----:B----4-:R-:W-:-:S05]  /*63480*/  @P1 FMUL R26, R26, 0.25 ;  /* 0x3e8000001a1a1820 */ /* 0x010fca0000400000 */
[----:B------:R0:W-:Y:S04]  /*63490*/  @P1 STL [R1+0x184], R26 ;  /* 0x0001841a01001387 */ /* 0x0001e80000100800 */
[----:B0-----:R-:W4:Y:S02]  /*634a0*/  LDL.LU R26, [R1+0x1734] ;  /* 0x00173400011a7983 */ /* 0x001f240000300800 */
        /* <DEDUP_REMOVED lines=27> */
[----:B------:R0:W-:Y:S01]  /*63660*/  @P1 STL [R1+0x1bc], R26 ;  /* 0x0001bc1a01001387 */ /* 0x0001e20000100800 */
[----:B------:R1:W-:Y:S03]  /*63670*/  STL [R1+0x1720], R20 ;  /* 0x0017201401007387 */ /* 0x0003e60000100800 */
[----:B0-----:R-:W4:Y:S04]  /*63680*/  LDL R26, [R1+0x1d4] ;  /* 0x0001d400011a7983 */ /* 0x001f280000100800 */
[----:B-1----:R-:W2:Y:S04]  /*63690*/  LDL R20, [R1+0x1c4] ;  /* 0x0001c40001147983 */ /* 0x002ea80000100800 */
[----:B----4-:R0:W-:Y:S04]  /*636a0*/  STL [R1+0x171c], R26 ;  /* 0x00171c1a01007387 */ /* 0x0101e80000100800 */
[----:B0-----:R-:W4:Y:S01]  /*636b0*/  LDL R26, [R1+0x1cc] ;  /* 0x0001cc00011a7983 */ /* 0x001f220000100800 */
[----:B--2---:R-:W-:-:S05]  /*636c0*/  @P1 FMUL R20, R20, 0.25 ;  /* 0x3e80000014141820 */ /* 0x004fca0000400000 */
[----:B------:R0:W-:Y:S04]  /*636d0*/  @P1 STL [R1+0x1c4], R20 ;  /* 0x0001c41401001387 */ /* 0x0001e80000100800 */
[----:B0-----:R-:W2:Y:S01]  /*636e0*/  LDL.LU R20, [R1+0x1720] ;  /* 0x0017200001147983 */ /* 0x001ea20000300800 */
[----:B----4-:R-:W-:-:S05]  /*636f0*/  @P1 FMUL R26, R26, 0.25 ;  /* 0x3e8000001a1a1820 */ /* 0x010fca0000400000 */
[----:B------:R0:W-:Y:S04]  /*63700*/  @P1 STL [R1+0x1cc], R26 ;  /* 0x0001cc1a01001387 */ /* 0x0001e80000100800 */
[----:B0-----:R-:W4:Y:S02]  /*63710*/  LDL.LU R26, [R1+0x171c] ;  /* 0x00171c00011a7983 */ /* 0x001f240000300800 */
[----:B----4-:R-:W-:-:S05]  /*63720*/  @P1 FMUL R26, R26, 0.25 ;  /* 0x3e8000001a1a1820 */ /* 0x010fca0000400000 */
[----:B------:R0:W-:Y:S04]  /*63730*/  @P1 STL [R1+0x1d4], R26 ;  /* 0x0001d41a01001387 */ /* 0x0001e80000100800 */
[----:B0-----:R-:W4:Y:S01]  /*63740*/  LDL.LU R26, [R1+0x1718] ;  /* 0x00171800011a7983 */ /* 0x001f220000300800 */
[----:B------:R0:W-:Y:S02]  /*63750*/  STL [R1+0x1710], R23 ;  /* 0x0017101701007387 */ /* 0x0001e40000100800 */
[----:B--2---:R1:W-:Y:S01]  /*63760*/  STL [R1+0x1714], R20 ;  /* 0x0017141401007387 */ /* 0x0043e20000100800 */
[----:B0-----:R-:W2:Y:S04]  /*63770*/  LDL R23, [R1+0xc] ;  /* 0x00000c0001177983 */ /* 0x001ea80000100800 */
[----:B-1----:R-:W2:Y:S01]  /*63780*/  LDL R20, [R1+0x1d8] ;  /* 0x0001d80001147983 */ /* 0x002ea20000100800 */
[----:B----4-:R-:W-:-:S05]  /*63790*/  @P1 FMUL R26, R26, 0.25 ;  /* 0x3e8000001a1a1820 */ /* 0x010fca0000400000 */
[----:B------:R0:W-:Y:S01]  /*637a0*/  STL [R1+0x16d4], R26 ;  /* 0x0016d41a01007387 */ /* 0x0001e20000100800 */
[----:B--2---:R-:W-:-:S03]  /*637b0*/  @P1 FMUL R20, R20, 0.25 ;  /* 0x3e80000014141820 */ /* 0x004fc60000400000 */
[----:B0-----:R-:W2:Y:S02]  /*637c0*/  LDL R26, [R1+0x1c4] ;  /* 0x0001c400011a7983 */ /* 0x001ea40000100800 */
[----:B------:R0:W-:Y:S01]  /*637d0*/  @P1 STL [R1+0x1d8], R20 ;  /* 0x0001d81401001387 */ /* 0x0001e20000100800 */
[----:B------:R-:W-:Y:S01]  /*637e0*/  FSETP.GT.AND P1, PT, |R23|, 8.50705917302346158658e+37, PT ;  /* 0x7e8000001700780b */ /* 0x000fe20003f24200 */
[----:B0-----:R-:W4:Y:S01]  /*637f0*/  LDL.LU R20, [R1+0x1714] ;  /* 0x0017140001147983 */ /* 0x001f220000300800 */
[----:B------:R-:W2:Y:S02]  /*63800*/  LDL.LU R23, [R1+0x1710] ;  /* 0x0017100001177983 */ /* 0x000ea40000300800 */
        /* <DEDUP_REMOVED lines=62> */
[----:B--2---:R0:W-:Y:S02]  /*63bf0*/  STL [R1+0x16dc], R19 ;  /* 0x0016dc1301007387 */ /* 0x0041e40000100800 */
[----:B0-----:R-:W-:-:S02]  /*63c00*/  MOV R19, R26 ;  /* 0x0000001a00137202 */ /* 0x001fc40000000f00 */
[----:B------:R-:W2:Y:S03]  /*63c10*/  LDL R26, [R1+0x1d4] ;  /* 0x0001d400011a7983 */ /* 0x000ea60000100800 */
        /* <DEDUP_REMOVED lines=9> */
[----:B------:R0:W-:Y:S03]  /*63cb0*/  STL [R1+0x16d0], R28 ;  /* 0x0016d01c01007387 */ /* 0x0001e60000100800 */
[----:B0-----:R-:W2:Y:S01]  /*63cc0*/  LDL R28, [R1+0x1d8] ;  /* 0x0001d800011c7983 */ /* 0x001ea20000100800 */
[----:B---3--:R-:W-:-:S05]  /*63cd0*/  @!P0 FMUL R26, R26, 16777216 ;  /* 0x4b8000001a1a8820 */ /* 0x008fca0000400000 */
[----:B------:R0:W-:Y:S04]  /*63ce0*/  STL [R1+0x13a0], R26 ;  /* 0x0013a01a01007387 */ /* 0x0001e80000100800 */
[----:B0-----:R-:W3:Y:S01]  /*63cf0*/  LDL R26, [R1+0x248] ;  /* 0x00024800011a7983 */ /* 0x001ee20000100800 */
[----:B--2---:R-:W-:-:S05]  /*63d00*/  @!P0 FMUL R28, R28, 16777216 ;  /* 0x4b8000001c1c8820 */ /* 0x004fca0000400000 */
[----:B------:R0:W-:Y:S04]  /*63d10*/  @!P0 STL [R1+0x1d8], R28 ;  /* 0x0001d81c01008387 */ /* 0x0001e80000100800 */
[----:B0-----:R-:W2:Y:S01]  /*63d20*/  LDL.LU R28, [R1+0x16d0] ;  /* 0x0016d000011c7983 */ /* 0x001ea20000300800 */
[----:B------:R3:W-:Y:S02]  /*63d30*/  STL [R1+0x1654], R19 ;  /* 0x0016541301007387 */ /* 0x0007e40000100800 */
[----:B---3--:R-:W-:Y:S01]  /*63d40*/  MOV R19, R26 ;  /* 0x0000001a00137202 */ /* 0x008fe20000000f00 */
[----:B------:R-:W-:Y:S01]  /*63d50*/  IMAD.MOV.U32 R26, RZ, RZ, R15 ;  /* 0x000000ffff1a7224 */ /* 0x000fe200078e000f */
[----:B------:R-:W-:Y:S01]  /*63d60*/  MOV R15, R16 ;  /* 0x00000010000f7202 */ /* 0x000fe20000000f00 */
[----:B------:R-:W-:-:S02]  /*63d70*/  MOV R16, R27 ;  /* 0x0000001b00107202 */ /* 0x000fc40000000f00 */
[----:B------:R-:W3:Y:S01]  /*63d80*/  LDL R27, [R1+0x2c] ;  /* 0x00002c00011b7983 */ /* 0x000ee20000100800 */
[----:B------:R0:W-:Y:S03]  /*63d90*/  STL [R1+0x16c8], R6 ;  /* 0x0016c80601007387 */ /* 0x0001e60000100800 */
[----:B0-----:R-:W2:Y:S04]  /*63da0*/  LDL R6, [R1+0x1dc] ;  /* 0x0001dc0001067983 */ /* 0x001ea80000100800 */
[----:B--2---:R0:W-:Y:S04]  /*63db0*/  STL [R1+0x16cc], R6 ;  /* 0x0016cc0601007387 */ /* 0x0041e80000100800 */
[----:B0-----:R-:W2:Y:S01]  /*63dc0*/  LDL R6, [R1+0xc] ;  /* 0x00000c0001067983 */ /* 0x001ea20000100800 */
[----:B------:R0:W-:Y:S03]  /*63dd0*/  STL [R1+0x16a4], R19 ;  /* 0x0016a41301007387 */ /* 0x0001e60000100800 */
[----:B0-----:R-:W3:Y:S01]  /*63de0*/  LDL R19, [R1+0x1e0] ;  /* 0x0001e00001137983 */ /* 0x001ee20000100800 */
[----:B--2---:R-:W-:-:S03]  /*63df0*/  FSETP.GEU.AND P0, PT, |R6|, 1.175494350822287508e-38, PT ;  /* 0x008000000600780b */ /* 0x004fc60003f0e200 */
[----:B------:R-:W2:Y:S01]  /*63e00*/  LDL.LU R6, [R1+0x16cc] ;  /* 0x0016cc0001067983 */ /* 0x000ea20000300800 */
[----:B---3--:R-:W-:Y:S02]  /*63e10*/  @P1 FMUL R19, R19, 0.25 ;  /* 0x3e80000013131820 */ /* 0x008fe40000400000 */
[----:B--2---:R-:W-:-:S05]  /*63e20*/  @P1 FMUL R6, R6, 0.25 ;  /* 0x3e80000006061820 */ /* 0x004fca0000400000 */
[----:B------:R0:W-:Y:S04]  /*63e30*/  @P1 STL [R1+0x1dc], R6 ;  /* 0x0001dc0601001387 */ /* 0x0001e80000100800 */
[----:B0-----:R-:W2:Y:S01]  /*63e40*/  LDL.LU R6, [R1+0x16c8] ;  /* 0x0016c80001067983 */ /* 0x001ea20000300800 */
[----:B------:R0:W-:Y:S03]  /*63e50*/  @P1 STL [R1+0x1e0], R19 ;  /* 0x0001e01301001387 */ /* 0x0001e60000100800 */
        /* <DEDUP_REMOVED lines=41> */
[----:B---3--:R0:W-:Y:S01]  /*640f0*/  STL [R1+0x16ac], R2 ;  /* 0x0016ac0201007387 */ /* 0x0081e20000100800 */
[----:B------:R-:W3:Y:S03]  /*64100*/  LDL R19, [R1+0x240] ;  /* 0x0002400001137983 */ /* 0x000ee60000100800 */
[----:B0-----:R-:W2:Y:S02]  /*64110*/  LDL R2, [R1+0x230] ;  /* 0x0002300001027983 */ /* 0x001ea40000100800 */
[----:B--2---:R-:W-:-:S05]  /*64120*/  @P1 FMUL R2, R2, 0.25 ;  /* 0x3e80000002021820 */ /* 0x004fca0000400000 */
[----:B------:R0:W-:Y:S04]  /*64130*/  @P1 STL [R1+0x230], R2 ;  /* 0x0002300201001387 */ /* 0x0001e80000100800 */
[----:B0-----:R-:W2:Y:S01]  /*64140*/  LDL.LU R2, [R1+0x16ac] ;  /* 0x0016ac0001027983 */ /* 0x001ea20000300800 */
[----:B---3--:R-:W-:Y:S02]  /*64150*/  @P1 FMUL R19, R19, 0.25 ;  /* 0x3e80000013131820 */ /* 0x008fe40000400000 */
[----:B--2---:R-:W-:-:S05]  /*64160*/  @P1 FMUL R2, R2, 0.25 ;  /* 0x3e80000002021820 */ /* 0x004fca0000400000 */
[----:B------:R0:W-:Y:S04]  /*64170*/  @P1 STL [R1+0x238], R2 ;  /* 0x0002380201001387 */ /* 0x0001e80000100800 */
[----:B0-----:R-:W2:Y:S01]  /*64180*/  LDL.LU R2, [R1+0x16a8] ;  /* 0x0016a80001027983 */ /* 0x001ea20000300800 */
[----:B------:R0:W-:Y:S03]  /*64190*/  @P1 STL [R1+0x240], R19 ;  /* 0x0002401301001387 */ /* 0x0001e60000100800 */
[----:B0-----:R-:W3:Y:S01]  /*641a0*/  LDL.LU R19, [R1+0x16a4] ;  /* 0x0016a40001137983 */ /* 0x001ee20000300800 */
[----:B------:R0:W-:Y:S03]  /*641b0*/  STL [R1+0x16a0], R18 ;  /* 0x0016a01201007387 */ /* 0x0001e60000100800 */
[----:B0-----:R-:W2:Y:S01]  /*641c0*/  LDL R18, [R1+0xc] ;  /* 0x00000c0001127983 */ /* 0x001ea20000100800 */
[----:B------:R0:W-:Y:S03]  /*641d0*/  STL [R1+0x169c], R29 ;  /* 0x00169c1d01007387 */ /* 0x0001e60000100800 */
[----:B0-----:R-:W3:Y:S01]  /*641e0*/  LDL R29, [R1+0x250] ;  /* 0x00025000011d7983 */ /* 0x001ee20000100800 */
[----:B--2---:R-:W-:-:S05]  /*641f0*/  @P1 FMUL R18, R18, 0.25 ;  /* 0x3e80000012121820 */ /* 0x004fca0000400000 */
[----:B------:R0:W-:Y:S01]  /*64200*/  @P1 STL [R1+0xc], R18 ;  /* 0x00000c1201001387 */ /* 0x0001e20000100800 */
[----:B---3--:R-:W-:-:S03]  /*64210*/  @P1 FMUL R29, R29, 0.25 ;  /* 0x3e8000001d1d1820 */ /* 0x008fc60000400000 */
[----:B0-----:R-:W2:Y:S02]  /*64220*/  LDL.LU R18, [R1+0x16a0] ;  /* 0x0016a00001127983 */ /* 0x001ea40000300800 */
[----:B------:R0:W-:Y:S02]  /*64230*/  @P1 STL [R1+0x250], R29 ;  /* 0x0002501d01001387 */ /* 0x0001e40000100800 */
[----:B0-----:R-:W3:Y:S01]  /*64240*/  LDL.LU R29, [R1+0x169c] ;  /* 0x00169c00011d7983 */ /* 0x001ee20000300800 */
[----:B------:R-:W-:-:S03]  /*64250*/  @P1 FMUL R19, R19, 0.25 ;  /* 0x3e80000013131820 */ /* 0x000fc60000400000 */
[----:B---3--:R0:W-:Y:S04]  /*64260*/  STL [R1+0x1698], R29 ;  /* 0x0016981d01007387 */ /* 0x0081e80000100800 */
[----:B0-----:R-:W3:Y:S01]  /*64270*/  LDL R29, [R1+0x10] ;  /* 0x00001000011d7983 */ /* 0x001ee20000100800 */
[----:B------:R-:W-:Y:S02]  /*64280*/  @P1 STL [R1+0x248], R19 ;  /* 0x0002481301001387 */ /* 0x000fe40000100800 */
[----:B------:R0:W-:Y:S02]  /*64290*/  STL [R1+0x168c], R19 ;  /* 0x00168c1301007387 */ /* 0x0001e40000100800 */
[----:B0-----:R-:W4:Y:S01]  /*642a0*/  LDL R19, [R1+0x1dc] ;  /* 0x0001dc0001137983 */ /* 0x001f220000100800 */
[----:B---3--:R-:W-:-:S03]  /*642b0*/  FSETP.GT.AND P1, PT, |R29|, 8.50705917302346158658e+37, PT ;  /* 0x7e8000001d00780b */ /* 0x008fc60003f24200 */
[----:B------:R-:W3:Y:S01]  /*642c0*/  LDL.LU R29, [R1+0x1698] ;  /* 0x00169800011d7983 */ /* 0x000ee20000300800 */
[----:B------:R4:W-:Y:S02]  /*642d0*/  STL [R1+0x1694], R4 ;  /* 0x0016940401007387 */ /* 0x0009e40000100800 */
[----:B--2---:R0:W-:Y:S01]  /*642e0*/  STL [R1+0x1690], R18 ;  /* 0x0016901201007387 */ /* 0x0041e20000100800 */
[----:B----4-:R-:W-:Y:S01]  /*642f0*/  MOV R4, R19 ;  /* 0x0000001300047202 */ /* 0x010fe20000000f00 */
[----:B0-----:R-:W2:Y:S04]  /*64300*/  LDL R18, [R1+0x1e0] ;  /* 0x0001e00001127983 */ /* 0x001ea80000100800 */
[----:B------:R-:W4:Y:S01]  /*64310*/  LDL R19, [R1+0x1e8] ;  /* 0x0001e80001137983 */ /* 0x000f220000100800 */
[----:B------:R-:W-:-:S05]  /*64320*/  @!P0 FMUL R4, R4, 16777216 ;  /* 0x4b80000004048820 */ /* 0x000fca0000400000 */
[----:B------:R0:W-:Y:S04]  /*64330*/  @!P0 STL [R1+0x1dc], R4 ;  /* 0x0001dc0401008387 */ /* 0x0001e80000100800 */
[----:B0-----:R-:W3:Y:S01]  /*64340*/  LDL.LU R4, [R1+0x1694] ;  /* 0x0016940001047983 */ /* 0x001ee20000300800 */
[----:B--2---:R-:W-:Y:S02]  /*64350*/  @!P0 FMUL R18, R18, 16777216 ;  /* 0x4b80000012128820 */ /* 0x004fe40000400000 */
[----:B----4-:R-:W-:-:S03]  /*64360*/  @!P0 FMUL R19, R19, 16777216 ;  /* 0x4b80000013138820 */ /* 0x010fc60000400000 */
[----:B------:R0:W-:Y:S04]  /*64370*/  @!P0 STL [R1+0x1e0], R18 ;  /* 0x0001e01201008387 */ /* 0x0001e80000100800 */
[----:B0-----:R-:W2:Y:S01]  /*64380*/  LDL.LU R18, [R1+0x1690] ;  /* 0x0016900001127983 */ /* 0x001ea20000300800 */
[----:B------:R0:W-:Y:S03]  /*64390*/  @!P0 STL [R1+0x1e8], R19 ;  /* 0x0001e81301008387 */ /* 0x0001e60000100800 */
[----:B0-----:R-:W4:Y:S01]  /*643a0*/  LDL.LU R19, [R1+0x168c] ;  /* 0x00168c0001137983 */ /* 0x001f220000300800 */
[----:B------:R4:W-:Y:S02]  /*643b0*/  STL [R1+0x1650], R26 ;  /* 0x0016501a01007387 */ /* 0x0009e40000100800 */
[----:B----4-:R-:W-:Y:S01]  /*643c0*/  MOV R26, R19 ;  /* 0x00000013001a7202 */ /* 0x010fe20000000f00 */
[----:B------:R-:W-:Y:S01]  /*643d0*/  IMAD.MOV.U32 R19, RZ, RZ, R2 ;  /* 0x000000ffff137224 */ /* 0x000fe200078e0002 */
[----:B------:R-:W-:-:S02]  /*643e0*/  MOV R2, R25 ;  /* 0x0000001900027202 */ /* 0x000fc40000000f00 */
[----:B------:R-:W4:Y:S01]  /*643f0*/  LDL R25, [R1+0x350] ;  /* 0x0003500001197983 */ /* 0x000f220000100800 */
[----:B------:R0:W-:Y:S03]  /*64400*/  STL [R1+0x1684], R11 ;  /* 0x0016840b01007387 */ /* 0x0001e60000100800 */
[----:B0-----:R-:W2:Y:S04]  /*64410*/  LDL R11, [R1+0x1f8] ;  /* 0x0001f800010b7983 */ /* 0x001ea80000100800 */
[----:B--2---:R0:W-:Y:S04]  /*64420*/  STL [R1+0x1688], R11 ;  /* 0x0016880b01007387 */ /* 0x0041e80000100800 */
[----:B0-----:R-:W2:Y:S01]  /*64430*/  LDL R11, [R1+0x1f0] ;  /* 0x0001f000010b7983 */ /* 0x001ea20000100800 */
[----:B---3--:R0:W-:Y:S03]  /*64440*/  STL [R1+0x1658], R4 ;  /* 0x0016580401007387 */ /* 0x0081e60000100800 */
[----:B0-----:R-:W3:Y:S01]  /*64450*/  LDL R4, [R1+0x240] ;  /* 0x0002400001047983 */ /* 0x001ee20000100800 */
[----:B--2---:R-:W-:-:S05]  /*64460*/  @!P0 FMUL R11, R11, 16777216 ;  /* 0x4b8000000b0b8820 */ /* 0x004fca0000400000 */
[----:B------:R0:W-:Y:S04]  /*64470*/  @!P0 STL [R1+0x1f0], R11 ;  /* 0x0001f00b01008387 */ /* 0x0001e80000100800 */
[----:B0-----:R-:W2:Y:S02]  /*64480*/  LDL.LU R11, [R1+0x1688] ;  /* 0x00168800010b7983 */ /* 0x001ea40000300800 */
[----:B--2---:R-:W-:-:S05]  /*64490*/  @!P0 FMUL R11, R11, 16777216 ;  /* 0x4b8000000b0b8820 */ /* 0x004fca0000400000 */
[----:B------:R0:W-:Y:S04]  /*644a0*/  @!P0 STL [R1+0x1f8], R11 ;  /* 0x0001f80b01008387 */ /* 0x0001e80000100800 */
[----:B0-----:R-:W2:Y:S01]  /*644b0*/  LDL.LU R11, [R1+0x1684] ;  /* 0x00168400010b7983 */ /* 0x001ea20000300800 */
[----:B------:R0:W-:Y:S03]  /*644c0*/  STL [R1+0x167c], R17 ;  /* 0x00167c1101007387 */ /* 0x0001e60000100800 */
        /* <DEDUP_REMOVED lines=38> */
[----:B0-----:R-:W3:Y:S04]  /*64730*/  LDL.LU R29, [R1+0x1664] ;  /* 0x00166400011d7983 */ /* 0x001ee80000300800 */
[----:B---3--:R2:W-:Y:S02]  /*64740*/  STL [R1+0x1660], R29 ;  /* 0x0016601d01007387 */ /* 0x0085e40000100800 */
[----:B--2---:R-:W-:-:S02]  /*64750*/  MOV R29, R4 ;  /* 0x00000004001d7202 */ /* 0x004fc40000000f00 */
[----:B------:R-:W2:Y:S03]  /*64760*/  LDL R4, [R1+0xc] ;  /* 0x00000c0001047983 */ /* 0x000ea60000100800 */
[----:B------:R-:W-:Y:S01]  /*64770*/  @!P0 FMUL R29, R29, 16777216 ;  /* 0x4b8000001d1d8820 */ /* 0x000fe20000400000 */
[----:B--2---:R0:W-:Y:S02]  /*64780*/  STL [R1+0x165c], R4 ;  /* 0x00165c0401007387 */ /* 0x0041e40000100800 */
[----:B0-----:R-:W-:Y:S02]  /*64790*/  MOV R4, R26 ;  /* 0x0000001a00047202 */ /* 0x001fe40000000f00 */
[----:B------:R-:W2:Y:S03]  /*647a0*/  LDL R26, [R1+0x250] ;  /* 0x00025000011a7983 */ /* 0x000ea60000100800 */
[----:B------:R-:W-:Y:S01]  /*647b0*/  @!P0 FMUL R4, R4, 16777216 ;  /* 0x4b80000004048820 */ /* 0x000fe20000400000 */
[----:B------:R0:W-:Y:S04]  /*647c0*/  @!P0 STL [R1+0x240], R29 ;  /* 0x0002401d01008387 */ /* 0x0001e80000100800 */
[----:B0-----:R-:W3:Y:S01]  /*647d0*/  LDL.LU R29, [R1+0x1660] ;  /* 0x00166000011d7983 */ /* 0x001ee20000300800 */
[----:B------:R0:W-:Y:S03]  /*647e0*/  @!P0 STL [R1+0x248], R4 ;  /* 0x0002480401008387 */ /* 0x0001e60000100800 */
[----:B0-----:R-:W3:Y:S01]  /*647f0*/  LDL.LU R4, [R1+0x165c] ;  /* 0x00165c0001047983 */ /* 0x001ee20000300800 */
[----:B--2---:R-:W-:-:S02]  /*64800*/  @!P0 FMUL R26, R26, 16777216 ;  /* 0x4b8000001a1a8820 */ /* 0x004fc40000400000 */
[----:B---3--:R-:W-:-:S05]  /*64810*/  @!P0 FMUL R4, R4, 16777216 ;  /* 0x4b80000004048820 */ /* 0x008fca0000400000 */
[----:B------:R0:W-:Y:S04]  /*64820*/  @!P0 STL [R1+0xc], R4 ;  /* 0x00000c0401008387 */ /* 0x0001e80000100800 */
[----:B0-----:R-:W2:Y:S01]  /*64830*/  LDL.LU R4, [R1+0x1658] ;  /* 0x0016580001047983 */ /* 0x001ea20000300800 */
[----:B------:R-:W-:Y:S02]  /*64840*/  @!P0 STL [R1+0x250], R26 ;  /* 0x0002501a01008387 */ /* 0x000fe40000100800 */
[----:B------:R-:W-:Y:S02]  /*64850*/  STL [R1+0x15f8], R2 ;  /* 0x0015f80201007387 */ /* 0x000fe40000100800 */
[----:B------:R0:W-:Y:S02]  /*64860*/  STL [R1+0x1604], R17 ;  /* 0x0016041101007387 */ /* 0x0001e40000100800 */
[----:B0-----:R-:W3:Y:S01]  /*64870*/  LDL.LU R17, [R1+0x258] ;  /* 0x0002580001117983 */ /* 0x001ee20000300800 */
[----:B------:R-:W-:-:S03]  /*64880*/  MOV R2, R19 ;  /* 0x0000001300027202 */ /* 0x000fc60000000f00 */
[----:B---3--:R0:W-:Y:S01]  /*64890*/  STL [R1+0x1640], R17 ;  /* 0x0016401101007387 */ /* 0x0081e20000100800 */
[----:B------:R-:W3:Y:S02]  /*648a0*/  LDL R19, [R1+0x1e4] ;  /* 0x0001e40001137983 */ /* 0x000ee40000100800 */
[----:B------:R-:W2:Y:S01]  /*648b0*/  LDL R26, [R1+0x1fc] ;  /* 0x0001fc00011a7983 */ /* 0x000ea20000100800 */
[----:B0-----:R-:W2:Y:S01]  /*648c0*/  LDL R17, [R1+0x204] ;  /* 0x0002040001117983 */ /* 0x001ea20000100800 */
[----:B------:R0:W-:Y:S03]  /*648d0*/  STL [R1+0x1608], R2 ;  /* 0x0016080201007387 */ /* 0x0001e60000100800 */
[----:B0-----:R-:W2:Y:S02]  /*648e0*/  LDL.LU R2, [R1+0x10] ;  /* 0x0000100001027983 */ /* 0x001ea40000300800 */
[----:B--2---:R-:W-:-:S02]  /*648f0*/  FSETP.GEU.AND P0, PT, |R2|, 1.175494350822287508e-38, PT ;  /* 0x008000000200780b */ /* 0x004fc40003f0e200 */
[----:B------:R0:W-:Y:S04]  /*64900*/  STL [R1+0x1644], R2 ;  /* 0x0016440201007387 */ /* 0x0001e80000100800 */
[----:B0-----:R-:W2:Y:S01]  /*64910*/  LDL R2, [R1+0x1f4] ;  /* 0x0001f40001027983 */ /* 0x001ea20000100800 */
[----:B---3--:R-:W-:Y:S02]  /*64920*/  @P1 FMUL R19, R19, 0.25 ;  /* 0x3e80000013131820 */ /* 0x008fe40000400000 */
[----:B------:R-:W-:Y:S02]  /*64930*/  @P1 FMUL R26, R26, 0.25 ;  /* 0x3e8000001a1a1820 */ /* 0x000fe40000400000 */
[----:B------:R-:W-:Y:S01]  /*64940*/  @P1 FMUL R17, R17, 0.25 ;  /* 0x3e80000011111820 */ /* 0x000fe20000400000 */
[----:B------:R0:W-:Y:S04]  /*64950*/  @P1 STL [R1+0x1e4], R19 ;  /* 0x0001e41301001387 */ /* 0x0001e80000100800 */
[----:B0-----:R-:W3:Y:S01]  /*64960*/  LDL.LU R19, [R1+0x1654] ;  /* 0x0016540001137983 */ /* 0x001ee20000300800 */
[----:B------:R0:W-:Y:S03]  /*64970*/  @P1 STL [R1+0x1fc], R26 ;  /* 0x0001fc1a01001387 */ /* 0x0001e60000100800 */
[----:B0-----:R-:W3:Y:S01]  /*64980*/  LDL R26, [R1+0x20c] ;  /* 0x00020c00011a7983 */ /* 0x001ee20000100800 */
[----:B--2---:R-:W-:-:S05]  /*64990*/  @P1 FMUL R2, R2, 0.25 ;  /* 0x3e80000002021820 */ /* 0x004fca0000400000 */
[----:B------:R0:W-:Y:S04]  /*649a0*/  @P1 STL [R1+0x1f4], R2 ;  /* 0x0001f40201001387 */ /* 0x0001e80000100800 */
[----:B0-----:R-:W2:Y:S01]  /*649b0*/  LDL R2, [R1+0x224] ;  /* 0x0002240001027983 */ /* 0x001ea20000100800 */
[----:B------:R0:W-:Y:S03]  /*649c0*/  @P1 STL [R1+0x204], R17 ;  /* 0x0002041101001387 */ /* 0x0001e60000100800 */
[----:B0-----:R-:W4:Y:S01]  /*649d0*/  LDL R17, [R1+0x22c] ;  /* 0x00022c0001117983 */ /* 0x001f220000100800 */
[----:B---3--:R-:W-:Y:S02]  /*649e0*/  @P1 FMUL R19, R19, 0.25 ;  /* 0x3e80000013131820 */ /* 0x008fe40000400000 */
[----:B------:R-:W-:-:S03]  /*649f0*/  @P1 FMUL R26, R26, 0.25 ;  /* 0x3e8000001a1a1820 */ /* 0x000fc60000400000 */
[----:B------:R-:W-:Y:S01]  /*64a00*/  @P1 STL [R1+0x1ec], R19 ;  /* 0x0001ec1301001387 */ /* 0x000fe20000100800 */
[----:B------:R0:W-:Y:S03]  /*64a10*/  STL [R1+0x163c], R19 ;  /* 0x00163c1301007387 */ /* 0x0001e60000100800 */
[----:B0-----:R-:W3:Y:S01]  /*64a20*/  LDL R19, [R1+0x234] ;  /* 0x0002340001137983 */ /* 0x001ee20000100800 */
[----:B------:R0:W-:Y:S03]  /*64a30*/  @P1 STL [R1+0x20c], R26 ;  /* 0x00020c1a01001387 */ /* 0x0001e60000100800 */
[----:B0-----:R-:W3:Y:S01]  /*64a40*/  LDL.LU R26, [R1+0x1650] ;  /* 0x00165000011a7983 */ /* 0x001ee20000300800 */
[----:B--2---:R-:W-:-:S05]  /*64a50*/  @P1 FMUL R2, R2, 0.25 ;  /* 0x3e80000002021820 */ /* 0x004fca0000400000 */
[----:B------:R-:W-:Y:S01]  /*64a60*/  @P1 STL [R1+0x224], R2 ;  /* 0x0002240201001387 */ /* 0x000fe20000100800 */
[----:B----4-:R0:W-:Y:S02]  /*64a70*/  STL [R1+0x1648], R25 ;  /* 0x0016481901007387 */ /* 0x0101e40000100800 */
[----:B------:R-:W-:-:S05]  /*64a80*/  @P1 FMUL R17, R17, 0.25 ;  /* 0x3e80000011111820 */ /* 0x000fca0000400000 */
[----:B------:R1:W-:Y:S01]  /*64a90*/  @P1 STL [R1+0x22c], R17 ;  /* 0x00022c1101001387 */ /* 0x0003e20000100800 */
[----:B------:R2:W-:Y:S03]  /*64aa0*/  STL [R1+0x164c], R14 ;  /* 0x00164c0e01007387 */ /* 0x0005e60000100800 */
[----:B0-----:R-:W4:Y:S01]  /*64ab0*/  LDL R25, [R1+0x244] ;  /* 0x0002440001197983 */ /* 0x001f220000100800 */
[----:B------:R-:W4:Y:S03]  /*64ac0*/  LDL R2, [R1+0x24c] ;  /* 0x00024c0001027983 */ /* 0x000f260000100800 */
[----:B-1----:R-:W4:Y:S04]  /*64ad0*/  LDL R17, [R1+0x254] ;  /* 0x0002540001117983 */ /* 0x002f280000100800 */
[----:B--2---:R-:W2:Y:S01]  /*64ae0*/  LDL R14, [R1+0x23c] ;  /* 0x00023c00010e7983 */ /* 0x004ea20000100800 */
[----:B------:R-:W-:-:S02]  /*64af0*/  @P1 FMUL R4, R4, 0.25 ;  /* 0x3e80000004041820 */ /* 0x000fc40000400000 */
[----:B---3--:R-:W-:Y:S02]  /*64b00*/  @P1 FMUL R19, R19, 0.25 ;  /* 0x3e80000013131820 */ /* 0x008fe40000400000 */
[----:B------:R-:W-:-:S05]  /*64b10*/  @P1 FMUL R26, R26, 0.25 ;  /* 0x3e8000001a1a1820 */ /* 0x000fca0000400000 */
[----:B------:R-:W-:Y:S01]  /*64b20*/  @P1 STL [R1+0x214], R26 ;  /* 0x0002141a01001387 */ /* 0x000fe20000100800 */
[----:B------:R0:W-:Y:S03]  /*64b30*/  STL [R1+0x1628], R26 ;  /* 0x0016281a01007387 */ /* 0x0001e60000100800 */
[----:B0-----:R-:W3:Y:S01]  /*64b40*/  LDL R26, [R1+0x14] ;  /* 0x00001400011a7983 */ /* 0x001ee20000100800 */
[----:B------:R-:W-:Y:S02]  /*64b50*/  @P1 STL [R1+0x21c], R4 ;  /* 0x00021c0401001387 */ /* 0x000fe40000100800 */
[----:B------:R0:W-:Y:S02]  /*64b60*/  STL [R1+0x162c], R4 ;  /* 0x00162c0401007387 */ /* 0x0001e40000100800 */
[----:B0-----:R-:W3:Y:S01]  /*64b70*/  LDL R4, [R1+0x1f4] ;  /* 0x0001f40001047983 */ /* 0x001ee20000100800 */
[----:B----4-:R-:W-:-:S02]  /*64b80*/  @P1 FMUL R25, R25, 0.25 ;  /* 0x3e80000019191820 */ /* 0x010fc40000400000 */
[----:B------:R-:W-:Y:S02]  /*64b90*/  @P1 FMUL R2, R2, 0.25 ;  /* 0x3e80000002021820 */ /* 0x000fe40000400000 */
[----:B--2---:R-:W-:Y:S02]  /*64ba0*/  @P1 FMUL R14, R14, 0.25 ;  /* 0x3e8000000e0e1820 */ /* 0x004fe40000400000 */
[----:B------:R-:W-:-:S03]  /*64bb0*/  @P1 FMUL R17, R17, 0.25 ;  /* 0x3e80000011111820 */ /* 0x000fc60000400000 */
[----:B------:R0:W-:Y:S04]  /*64bc0*/  @P1 STL [R1+0x23c], R14 ;  /* 0x00023c0e01001387 */ /* 0x0001e80000100800 */
[----:B0-----:R-:W2:Y:S01]  /*64bd0*/  LDL.LU R14, [R1+0x164c] ;  /* 0x00164c00010e7983 */ /* 0x001ea20000300800 */
[----:B------:R-:W-:Y:S02]  /*64be0*/  @P1 STL [R1+0x234], R19 ;  /* 0x0002341301001387 */ /* 0x000fe40000100800 */
[----:B------:R0:W-:Y:S02]  /*64bf0*/  @P1 STL [R1+0x244], R25 ;  /* 0x0002441901001387 */ /* 0x0001e40000100800 */
[----:B0-----:R-:W4:Y:S01]  /*64c00*/  LDL.LU R25, [R1+0x1648] ;  /* 0x0016480001197983 */ /* 0x001f220000300800 */
[----:B------:R0:W-:Y:S03]  /*64c10*/  @P1 STL [R1+0x24c], R2 ;  /* 0x00024c0201001387 */ /* 0x0001e60000100800 */
[----:B0-----:R-:W2:Y:S01]  /*64c20*/  LDL.LU R2, [R1+0x1644] ;  /* 0x0016440001027983 */ /* 0x001ea20000300800 */
[----:B------:R0:W-:Y:S03]  /*64c30*/  @P1 STL [R1+0x254], R17 ;  /* 0x0002541101001387 */ /* 0x0001e60000100800 */
[----:B0-----:R-:W3:Y:S01]  /*64c40*/  LDL.LU R17, [R1+0x1640] ;  /* 0x0016400001117983 */ /* 0x001ee20000300800 */
[----:B--2---:R-:W-:-:S05]  /*64c50*/  @P1 FMUL R2, R2, 0.25 ;  /* 0x3e80000002021820 */ /* 0x004fca0000400000 */
[----:B------:R0:W-:Y:S01]  /*64c60*/  STL [R1+0x160c], R2 ;  /* 0x00160c0201007387 */ /* 0x0001e20000100800 */
[----:B---3--:R-:W-:-:S03]  /*64c70*/  @P1 FMUL R17, R17, 0.25 ;  /* 0x3e80000011111820 */ /* 0x008fc60000400000 */
[----:B0-----:R-:W2:Y:S02]  /*64c80*/  LDL R2, [R1+0x22c] ;  /* 0x00022c0001027983 */ /* 0x001ea40000100800 */
[----:B------:R0:W-:Y:S01]  /*64c90*/  STL [R1+0x1610], R17 ;  /* 0x0016101101007387 */ /* 0x0001e20000100800 */
[----:B------:R-:W-:Y:S01]  /*64ca0*/  FSETP.GT.AND P1, PT, |R26|, 8.50705917302346158658e+37, PT ;  /* 0x7e8000001a00780b */ /* 0x000fe20003f24200 */
[----:B0-----:R-:W-:Y:S02]  /*64cb0*/  IMAD.MOV.U32 R17, RZ, RZ, R19 ;  /* 0x000000ffff117224 */ /* 0x001fe400078e0013 */
[----:B------:R-:W3:Y:S01]  /*64cc0*/  LDL.LU R19, [R1+0x163c] ;  /* 0x00163c0001137983 */ /* 0x000ee20000300800 */
[----:B------:R0:W-:Y:S03]  /*64cd0*/  STL [R1+0x1630], R26 ;  /* 0x0016301a01007387 */ /* 0x0001e60000100800 */
[----:B0-----:R-:W2:Y:S02]  /*64ce0*/  LDL R26, [R1+0x1e4] ;  /* 0x0001e400011a7983 */ /* 0x001ea40000100800 */
[----:B--2---:R-:W-:-:S05]  /*64cf0*/  @!P0 FMUL R26, R26, 16777216 ;  /* 0x4b8000001a1a8820 */ /* 0x004fca0000400000 */
[----:B------:R-:W-:Y:S01]  /*64d00*/  @!P0 STL [R1+0x1e4], R26 ;  /* 0x0001e41a01008387 */ /* 0x000fe20000100800 */
[----:B------:R0:W-:Y:S02]  /*64d10*/  STL [R1+0x1634], R16 ;  /* 0x0016341001007387 */ /* 0x0001e40000100800 */
[----:B0-----:R-:W-:-:S05]  /*64d20*/  MOV R16, R4 ;  /* 0x0000000400107202 */ /* 0x001fca0000000f00 */
[----:B------:R3:W-:Y:S01]  /*64d30*/  STL [R1+0x1638], R16 ;  /* 0x0016381001007387 */ /* 0x0007e20000100800 */
[----:B------:R-:W2:Y:S02]  /*64d40*/  LDL R26, [R1+0x1fc] ;  /* 0x0001fc00011a7983 */ /* 0x000ea40000100800 */
[----:B------:R-:W4:Y:S01]  /*64d50*/  LDL R4, [R1+0x204] ;  /* 0x0002040001047983 */ /* 0x000f220000100800 */
[----:B---3--:R-:W-:Y:S01]  /*64d60*/  MOV R16, R19 ;  /* 0x0000001300107202 */ /* 0x008fe20000000f00 */
[----:B------:R-:W-:Y:S01]  /*64d70*/  MOV R19, R18 ;  /* 0x0000001200137202 */ /* 0x000fe20000000f00 */
[----:B------:R-:W-:Y:S01]  /*64d80*/  MOV R18, R22 ;  /* 0x0000001600127202 */ /* 0x000fe20000000f00 */
[----:B------:R-:W-:Y:S01]  /*64d90*/  IMAD.MOV.U32 R22, RZ, RZ, R7 ;  /* 0x000000ffff167224 */ /* 0x000fe200078e0007 */
[----:B------:R-:W-:Y:S01]  /*64da0*/  MOV R7, R20 ;  /* 0x0000001400077202 */ /* 0x000fe20000000f00 */
[----:B------:R-:W-:Y:S01]  /*64db0*/  MOV R20, R11 ;  /* 0x0000000b00147202 */ /* 0x000fe20000000f00 */
[----:B------:R-:W-:Y:S01]  /*64dc0*/  MOV R11, R14 ;  /* 0x0000000e000b7202 */ /* 0x000fe20000000f00 */
[----:B------:R-:W-:-:S02]  /*64dd0*/  MOV R14, R27 ;  /* 0x0000001b000e7202 */ /* 0x000fc40000000f00 */
[----:B------:R-:W-:Y:S01]  /*64de0*/  IMAD.MOV.U32 R27, RZ, RZ, R13 ;  /* 0x000000ffff1b7224 */ /* 0x000fe200078e000d */
[----:B------:R-:W-:Y:S01]  /*64df0*/  MOV R13, R0 ;  /* 0x00000000000d7202 */ /* 0x000fe20000000f00 */
[----:B------:R-:W-:Y:S02]  /*64e00*/  MOV R0, R12 ;  /* 0x0000000c00007202 */ /* 0x000fe40000000f00 */
[----:B------:R-:W-:Y:S01]  /*64e10*/  @!P0 FMUL R16, R16, 16777216 ;  /* 0x4b80000010108820 */ /* 0x000fe20000400000 */
[----:B------:R-:W-:Y:S02]  /*64e20*/  MOV R12, R10 ;  /* 0x0000000a000c7202 */ /* 0x000fe40000000f00 */
[----:B------:R-:W3:Y:S01]  /*64e30*/  LDL R10, [R1+0x938] ;  /* 0x00093800010a7983 */ /* 0x000ee20000100800 */
[----:B------:R0:W-:Y:S03]  /*64e40*/  STL [R1+0x15fc], R15 ;  /* 0x0015fc0f01007387 */ /* 0x0001e60000100800 */
[----:B0-----:R-:W3:Y:S01]  /*64e50*/  LDL R15, [R1+0x23c] ;  /* 0x00023c00010f7983 */ /* 0x001ee20000100800 */
        /* <DEDUP_REMOVED lines=8> */
[----:B----4-:R-:W-:-:S05]  /*64ee0*/  @!P0 FMUL R4, R4, 16777216 ;  /* 0x4b80000004048820 */ /* 0x010fca0000400000 */
[----:B------:R0:W-:Y:S04]  /*64ef0*/  @!P0 STL [R1+0x204], R4 ;  /* 0x0002040401008387 */ /* 0x0001e80000100800 */
[----:B0-----:R-:W4:Y:S04]  /*64f00*/  LDL.LU R4, [R1+0x162c] ;  /* 0x00162c0001047983 */ /* 0x001f280000300800 */
[----:B--2---:R3:W-:Y:S02]  /*64f10*/  STL [R1+0x15e8], R16 ;  /* 0x0015e81001007387 */ /* 0x0047e40000100800 */
[----:B---3--:R-:W-:-:S02]  /*64f20*/  MOV R16, R26 ;  /* 0x0000001a00107202 */ /* 0x008fc40000000f00 */
[----:B------:R-:W2:Y:S03]  /*64f30*/  LDL.LU R26, [R1+0x1628] ;  /* 0x00162800011a7983 */ /* 0x000ea60000300800 */
[----:B------:R0:W-:Y:S02]  /*64f40*/  STL [R1+0x1614], R16 ;  /* 0x0016141001007387 */ /* 0x0001e40000100800 */
[----:B0-----:R-:W3:Y:S02]  /*64f50*/  LDL R16, [R1+0x20c] ;  /* 0x00020c0001107983 */ /* 0x001ee40000100800 */
[----:B---3--:R-:W-:-:S05]  /*64f60*/  @!P0 FMUL R16, R16, 16777216 ;  /* 0x4b80000010108820 */ /* 0x008fca0000400000 */
[----:B------:R0:W-:Y:S01]  /*64f70*/  @!P0 STL [R1+0x20c], R16 ;  /* 0x00020c1001008387 */ /* 0x0001e20000100800 */
[----:B------:R2:W-:Y:S02]  /*64f80*/  STL [R1+0x1624], R17 ;  /* 0x0016241101007387 */ /* 0x0005e40000100800 */
[----:B------:R4:W-:Y:S01]  /*64f90*/  STL [R1+0x1620], R2 ;  /* 0x0016200201007387 */ /* 0x0009e20000100800 */
[----:B0-----:R-:W3:Y:S01]  /*64fa0*/  LDL R16, [R1+0x224] ;  /* 0x0002240001107983 */ /* 0x001ee20000100800 */
[----:B--2---:R-:W-:Y:S01]  /*64fb0*/  IMAD.MOV.U32 R17, RZ, RZ, R26 ;  /* 0x000000ffff117224 */ /* 0x004fe200078e001a */
[----:B----4-:R-:W-:Y:S01]  /*64fc0*/  MOV R2, R4 ;  /* 0x0000000400027202 */ /* 0x010fe20000000f00 */
[----:B------:R-:W-:Y:S02]  /*64fd0*/  MOV R4, R19 ;  /* 0x0000001300047202 */ /* 0x000fe40000000f00 */
[----:B------:R-:W-:Y:S02]  /*64fe0*/  IMAD.MOV.U32 R19, RZ, RZ, R7 ;  /* 0x000000ffff137224 */ /* 0x000fe400078e0007 */
[----:B------:R-:W-:Y:S01]  /*64ff0*/  @!P0 FMUL R17, R17, 16777216 ;  /* 0x4b80000011118820 */ /* 0x000fe20000400000 */
[----:B------:R-:W-:-:S02]  /*65000*/  MOV R26, R18 ;  /* 0x00000012001a7202 */ /* 0x000fc40000000f00 */
[----:B------:R-:W-:Y:S01]  /*65010*/  MOV R7, R11 ;  /* 0x0000000b00077202 */ /* 0x000fe20000000f00 */
[----:B------:R-:W-:Y:S01]  /*65020*/  MOV R18, R22 ;  /* 0x0000001600127202 */ /* 0x000fe20000000f00 */
[----:B------:R-:W-:Y:S02]  /*65030*/  MOV R11, R27 ;  /* 0x0000001b000b7202 */ /* 0x000fe40000000f00 */
[----:B------:R-:W-:Y:S01]  /*65040*/  MOV R22, R20 ;  /* 0x0000001400167202 */ /* 0x000fe20000000f00 */
[----:B------:R-:W-:Y:S01]  /*65050*/  MOV R27, R13 ;  /* 0x0000000d001b7202 */ /* 0x000fe20000000f00 */
[----:B------:R-:W2:Y:S04]  /*65060*/  LDL R20, [R1+0x3a0] ;  /* 0x0003a00001147983 */ /* 0x000ea80000100800 */
[----:B------:R-:W4:Y:S01]  /*65070*/  LDL R13, [R1+0x7d0] ;  /* 0x0007d000010d7983 */ /* 0x000f220000100800 */
[----:B------:R0:W-:Y:S02]  /*65080*/  @!P0 STL [R1+0x214], R17 ;  /* 0x0002141101008387 */ /* 0x0001e40000100800 */
[----:B------:R-:W-:Y:S01]  /*65090*/  @!P0 FMUL R2, R2, 16777216 ;  /* 0x4b80000002028820 */ /* 0x000fe20000400000 */
[----:B0-----:R-:W2:Y:S04]  /*650a0*/  LDL.LU R17, [R1+0x1624] ;  /* 0x0016240001117983 */ /* 0x001ea80000300800 */
[----:B------:R0:W-:Y:S02]  /*650b0*/  @!P0 STL [R1+0x21c], R2 ;  /* 0x00021c0201008387 */ /* 0x0001e40000100800 */
[----:B0-----:R-:W4:Y:S01]  /*650c0*/  LDL.LU R2, [R1+0x1620] ;  /* 0x0016200001027983 */ /* 0x001f220000300800 */
[----:B---3--:R-:W-:-:S05]  /*650d0*/  @!P0 FMUL R16, R16, 16777216 ;  /* 0x4b80000010108820 */ /* 0x008fca0000400000 */
[----:B------:R0:W-:Y:S02]  /*650e0*/  @!P0 STL [R1+0x224], R16 ;  /* 0x0002241001008387 */ /* 0x0001e40000100800 */
[----:B0-----:R-:W-:-:S05]  /*650f0*/  IMAD.MOV.U32 R16, RZ, RZ, R15 ;  /* 0x000000ffff107224 */ /* 0x001fca00078e000f */
[----:B------:R2:W-:Y:S02]  /*65100*/  STL [R1+0x1618], R16 ;  /* 0x0016181001007387 */ /* 0x0005e40000100800 */
[----:B--2---:R-:W-:-:S05]  /*65110*/  MOV R16, R17 ;  /* 0x0000001100107202 */ /* 0x004fca0000000f00 */
[----:B------:R4:W-:Y:S01]  /*65120*/  STL [R1+0x161c], R16 ;  /* 0x00161c1001007387 */ /* 0x0009e20000100800 */
[----:B------:R-:W2:Y:S02]  /*65130*/  LDL R17, [R1+0x244] ;  /* 0x0002440001117983 */ /* 0x000ea40000100800 */
[----:B------:R-:W3:Y:S01]  /*65140*/  LDL R15, [R1+0x254] ;  /* 0x00025400010f7983 */ /* 0x000ee20000100800 */
[----:B----4-:R-:W-:Y:S02]  /*65150*/  MOV R16, R2 ;  /* 0x0000000200107202 */ /* 0x010fe40000000f00 */
[----:B------:R-:W4:Y:S03]  /*65160*/  LDL R2, [R1+0x24c] ;  /* 0x00024c0001027983 */ /* 0x000f260000100800 */
[----:B------:R-:W-:-:S05]  /*65170*/  @!P0 FMUL R16, R16, 16777216 ;  /* 0x4b80000010108820 */ /* 0x000fca0000400000 */
[----:B------:R0:W-:Y:S04]  /*65180*/  @!P0 STL [R1+0x22c], R16 ;  /* 0x00022c1001008387 */ /* 0x0001e80000100800 */
[----:B0-----:R-:W2:Y:S02]  /*65190*/  LDL.LU R16, [R1+0x161c] ;  /* 0x00161c0001107983 */ /* 0x001ea40000300800 */
[----:B--2---:R-:W-:-:S05]  /*651a0*/  @!P0 FMUL R16, R16, 16777216 ;  /* 0x4b80000010108820 */ /* 0x004fca0000400000 */
[----:B------:R0:W-:Y:S04]  /*651b0*/  @!P0 STL [R1+0x234], R16 ;  /* 0x0002341001008387 */ /* 0x0001e80000100800 */
[----:B0-----:R-:W2:Y:S01]  /*651c0*/  LDL.LU R16, [R1+0x1618] ;  /* 0x0016180001107983 */ /* 0x001ea20000300800 */
[----:B------:R-:W-:Y:S02]  /*651d0*/  @!P0 FMUL R17, R17, 16777216 ;  /* 0x4b80000011118820 */ /* 0x000fe40000400000 */
[----:B----4-:R-:W-:Y:S02]  /*651e0*/  @!P0 FMUL R2, R2, 16777216 ;  /* 0x4b80000002028820 */ /* 0x010fe40000400000 */
[----:B--2---:R-:W-:-:S05]  /*651f0*/  @!P0 FMUL R16, R16, 16777216 ;  /* 0x4b80000010108820 */ /* 0x004fca0000400000 */
[----:B------:R0:W-:Y:S04]  /*65200*/  @!P0 STL [R1+0x23c], R16 ;  /* 0x00023c1001008387 */ /* 0x0001e80000100800 */
[----:B0-----:R-:W2:Y:S01]  /*65210*/  LDL.LU R16, [R1+0x1614] ;  /* 0x0016140001107983 */ /* 0x001ea20000300800 */
[----:B------:R0:W-:Y:S03]  /*65220*/  @!P0 STL [R1+0x244], R17 ;  /* 0x0002441101008387 */ /* 0x0001e60000100800 */
[----:B0-----:R-:W4:Y:S01]  /*65230*/  LDL.LU R17, [R1+0x1610] ;  /* 0x0016100001117983 */ /* 0x001f220000300800 */
[----:B------:R0:W-:Y:S03]  /*65240*/  @!P0 STL [R1+0x24c], R2 ;  /* 0x00024c0201008387 */ /* 0x0001e60000100800 */
[----:B0-----:R-:W2:Y:S01]  /*65250*/  LDL.LU R2, [R1+0x160c] ;  /* 0x00160c0001027983 */ /* 0x001ea20000300800 */
[----:B---3--:R-:W-:-:S02]  /*65260*/  @!P0 FMUL R15, R15, 16777216 ;  /* 0x4b8000000f0f8820 */ /* 0x008fc40000400000 */
[----:B--2---:R-:W-:-:S05]  /*65270*/  @!P0 FMUL R2, R2, 16777216 ;  /* 0x4b80000002028820 */ /* 0x004fca0000400000 */
[----:B------:R0:W-:Y:S04]  /*65280*/  STL [R1+0x10], R2 ;  /* 0x0000100201007387 */ /* 0x0001e80000100800 */
[----:B0-----:R-:W2:Y:S01]  /*65290*/  LDL.LU R2, [R1+0x1608] ;  /* 0x0016080001027983 */ /* 0x001ea20000300800 */
[----:B------:R0:W-:Y:S03]  /*652a0*/  @!P0 STL [R1+0x254], R15 ;  /* 0x0002540f01008387 */ /* 0x0001e60000100800 */
[----:B0-----:R-:W3:Y:S01]  /*652b0*/  LDL R15, [R1+0x260] ;  /* 0x00026000010f7983 */ /* 0x001ee20000100800 */
[----:B----4-:R-:W-:Y:S01]  /*652c0*/  @!P0 FMUL R17, R17, 16777216 ;  /* 0x4b80000011118820 */ /* 0x010fe20000400000 */
[----:B------:R-:W-:-:S04]  /*652d0*/  FSETP.GEU.AND P0, PT, |R16|, 1.175494350822287508e-38, PT ;  /* 0x008000001000780b */ /* 0x000fc80003f0e200 */
[----:B------:R0:W-:Y:S04]  /*652e0*/  STL [R1+0x258], R17 ;  /* 0x0002581101007387 */ /* 0x0001e80000100800 */
[----:B0-----:R-:W4:Y:S01]  /*652f0*/  LDL.LU R17, [R1+0x1604] ;  /* 0x0016040001117983 */ /* 0x001f220000300800 */
[----:B------:R0:W-:Y:S03]  /*65300*/  STL [R1+0x15f0], R16 ;  /* 0x0015f01001007387 */ /* 0x0001e60000100800 */
[----:B0-----:R-:W2:Y:S01]  /*65310*/  LDL R16, [R1+0x268] ;  /* 0x0002680001107983 */ /* 0x001ea20000100800 */
[----:B---3--:R-:W-:-:S05]  /*65320*/  @P1 FMUL R15, R15, 0.25 ;  /* 0x3e8000000f0f1820 */ /* 0x008fca0000400000 */
[----:B------:R0:W-:Y:S04]  /*65330*/  @P1 STL [R1+0x260], R15 ;  /* 0x0002600f01001387 */ /* 0x0001e80000100800 */
[----:B0-----:R-:W3:Y:S04]  /*65340*/  LDL R15, [R1+0x280] ;  /* 0x00028000010f7983 */ /* 0x001ee80000100800 */
[----:B---3--:R0:W-:Y:S04]  /*65350*/  STL [R1+0x1600], R15 ;  /* 0x0016000f01007387 */ /* 0x0081e80000100800 */
[----:B0-----:R-:W3:Y:S01]  /*65360*/  LDL R15, [R1+0x278] ;  /* 0x00027800010f7983 */ /* 0x001ee20000100800 */
[----:B--2---:R-:W-:-:S02]  /*65370*/  @P1 FMUL R16, R16, 0.25 ;  /* 0x3e80000010101820 */ /* 0x004fc40000400000 */
[----:B------:R-:W-:-:S03]  /*65380*/  @P1 FMUL R2, R2, 0.25 ;  /* 0x3e80000002021820 */ /* 0x000fc60000400000 */
[----:B------:R0:W-:Y:S04]  /*65390*/  @P1 STL [R1+0x268], R16 ;  /* 0x0002681001001387 */ /* 0x0001e80000100800 */
[----:B0-----:R-:W2:Y:S01]  /*653a0*/  LDL R16, [R1+0x288] ;  /* 0x0002880001107983 */ /* 0x001ea20000100800 */
[----:B------:R-:W-:Y:S02]  /*653b0*/  @P1 STL [R1+0x25c], R2 ;  /* 0x00025c0201001387 */ /* 0x000fe40000100800 */
        /* <DEDUP_REMOVED lines=8> */
[----:B------:R0:W-:Y:S03]  /*65440*/  @P1 STL [R1+0x288], R16 ;  /* 0x0002881001001387 */ /* 0x0001e60000100800 */
[----:B0-----:R-:W3:Y:S01]  /*65450*/  LDL R16, [R1+0x2a0] ;  /* 0x0002a00001107983 */ /* 0x001ee20000100800 */
[----:B------:R-:W-:Y:S02]  /*65460*/  @P1 STL [R1+0x270], R17 ;  /* 0x0002701101001387 */ /* 0x000fe40000100800 */
[----:B------:R0:W-:Y:S02]  /*65470*/  STL [R1+0x15e0], R17 ;  /* 0x0015e01101007387 */ /* 0x0001e40000100800 */
[----:B0-----:R-:W4:Y:S01]  /*65480*/  LDL R17, [R1+0x298] ;  /* 0x0002980001117983 */ /* 0x001f220000100800 */
[----:B--2---:R-:W-:-:S05]  /*65490*/  @P1 FMUL R15, R15, 0.25 ;  /* 0x3e8000000f0f1820 */ /* 0x004fca0000400000 */
[----:B------:R0:W-:Y:S01]  /*654a0*/  @P1 STL [R1+0x290], R15 ;  /* 0x0002900f01001387 */ /* 0x0001e20000100800 */
[----:B---3--:R-:W-:-:S03]  /*654b0*/  @P1 FMUL R16, R16, 0.25 ;  /* 0x3e80000010101820 */ /* 0x008fc60000400000 */
[----:B0-----:R-:W2:Y:S01]  /*654c0*/  LDL.LU R15, [R1+0x15fc] ;  /* 0x0015fc00010f7983 */ /* 0x001ea20000300800 */
[----:B----4-:R-:W-:-:S05]  /*654d0*/  @P1 FMUL R17, R17, 0.25 ;  /* 0x3e80000011111820 */ /* 0x010fca0000400000 */
[----:B------:R0:W-:Y:S02]  /*654e0*/  @P1 STL [R1+0x298], R17 ;  /* 0x0002981101001387 */ /* 0x0001e40000100800 */
[----:B0-----:R-:W-:Y:S02]  /*654f0*/  MOV R17, R2 ;  /* 0x0000000200117202 */ /* 0x001fe40000000f00 */
[----:B------:R-:W3:Y:S01]  /*65500*/  LDL R2, [R1+0x2a8] ;  /* 0x0002a80001027983 */ /* 0x000ee20000100800 */
[----:B------:R0:W-:Y:S03]  /*65510*/  @P1 STL [R1+0x2a0], R16 ;  /* 0x0002a01001001387 */ /* 0x0001e60000100800 */
[----:B0-----:R-:W4:Y:S04]  /*65520*/  LDL R16, [R1+0x2c8] ;  /* 0x0002c80001107983 */ /* 0x001f280000100800 */
[----:B----4-:R0:W-:Y:S04]  /*65530*/  STL [R1+0x15f4], R16 ;  /* 0x0015f41001007387 */ /* 0x0101e80000100800 */
[----:B0-----:R-:W4:Y:S01]  /*65540*/  LDL R16, [R1+0x2c0] ;  /* 0x0002c00001107983 */ /* 0x001f220000100800 */
[----:B---3--:R-:W-:-:S05]  /*65550*/  @P1 FMUL R2, R2, 0.25 ;  /* 0x3e80000002021820 */ /* 0x008fca0000400000 */
[----:B------:R0:W-:Y:S04]  /*65560*/  @P1 STL [R1+0x2a8], R2 ;  /* 0x0002a80201001387 */ /* 0x0001e80000100800 */
[----:B0-----:R-:W3:Y:S01]  /*65570*/  LDL.LU R2, [R1+0x15f8] ;  /* 0x0015f80001027983 */ /* 0x001ee20000300800 */
[----:B----4-:R-:W-:-:S05]  /*65580*/  @P1 FMUL R16, R16, 0.25 ;  /* 0x3e80000010101820 */ /* 0x010fca0000400000 */
[----:B------:R0:W-:Y:S04]  /*65590*/  @P1 STL [R1+0x2c0], R16 ;  /* 0x0002c01001001387 */ /* 0x0001e80000100800 */
[----:B0-----:R-:W4:Y:S02]  /*655a0*/  LDL.LU R16, [R1+0x15f4] ;  /* 0x0015f40001107983 */ /* 0x001f240000300800 */
[----:B----4-:R-:W-:-:S05]  /*655b0*/  @P1 FMUL R16, R16, 0.25 ;  /* 0x3e80000010101820 */ /* 0x010fca0000400000 */
[----:B------:R0:W-:Y:S04]  /*655c0*/  @P1 STL [R1+0x2c8], R16 ;  /* 0x0002c81001001387 */ /* 0x0001e80000100800 */
[----:B0-----:R-:W4:Y:S01]  /*655d0*/  LDL.LU R16, [R1+0x15f0] ;  /* 0x0015f00001107983 */ /* 0x001f220000300800 */
[----:B---3--:R-:W-:Y:S02]  /*655e0*/  @P1 FMUL R2, R2, 0.25 ;  /* 0x3e80000002021820 */ /* 0x008fe40000400000 */
[----:B------:R4:W-:Y:S02]  /*655f0*/  STL [R1+0x15ec], R17 ;  /* 0x0015ec1101007387 */ /* 0x0009e40000100800 */
[----:B--2---:R-:W-:Y:S01]  /*65600*/  @P1 FMUL R15, R15, 0.25 ;  /* 0x3e8000000f0f1820 */ /* 0x004fe20000400000 */
[----:B----4-:R-:W-:-:S02]  /*65610*/  MOV R17, R16 ;  /* 0x0000001000117202 */ /* 0x010fc40000000f00 */
[----:B------:R-:W2:Y:S01]  /*65620*/  LDL R16, [R1+0x2d0] ;  /* 0x0002d00001107983 */ /* 0x000ea20000100800 */
[----:B------:R-:W-:Y:S02]  /*65630*/  @P1 STL [R1+0x2b0], R2 ;  /* 0x0002b00201001387 */ /* 0x000fe40000100800 */
[----:B------:R0:W-:Y:S02]  /*65640*/  STL [R1+0x15c4], R2 ;  /* 0x0015c40201007387 */ /* 0x0001e40000100800 */
[----:B------:R-:W-:Y:S01]  /*65650*/  @P1 FMUL R17, R17, 0.25 ;  /* 0x3e80000011111820 */ /* 0x000fe20000400000 */
[----:B0-----:R-:W3:Y:S01]  /*65660*/  LDL R2, [R1+0x280] ;  /* 0x0002800001027983 */ /* 0x001ee20000100800 */
[----:B------:R-:W-:Y:S02]  /*65670*/  @P1 STL [R1+0x2b8], R15 ;  /* 0x0002b80f01001387 */ /* 0x000fe40000100800 */
[----:B------:R0:W-:Y:S02]  /*65680*/  STL [R1+0x15c8], R15 ;  /* 0x0015c80f01007387 */ /* 0x0001e40000100800 */
[----:B0-----:R-:W4:Y:S01]  /*65690*/  LDL R15, [R1+0x288] ;  /* 0x00028800010f7983 */ /* 0x001f220000100800 */
[----:B------:R0:W-:Y:S03]  /*656a0*/  @P1 STL [R1+0x14], R17 ;  /* 0x0000141101001387 */ /* 0x0001e60000100800 */
[----:B0-----:R-:W3:Y:S01]  /*656b0*/  LDL.LU R17, [R1+0x15ec] ;  /* 0x0015ec0001117983 */ /* 0x001ee20000300800 */
[----:B--2---:R-:W-:-:S05]  /*656c0*/  @P1 FMUL R16, R16, 0.25 ;  /* 0x3e80000010101820 */ /* 0x004fca0000400000 */
[----:B------:R0:W-:Y:S04]  /*656d0*/  @P1 STL [R1+0x2d0], R16 ;  /* 0x0002d01001001387 */ /* 0x0001e80000100800 */
[----:B0-----:R-:W2:Y:S01]  /*656e0*/  LDL.LU R16, [R1+0x15e8] ;  /* 0x0015e80001107983 */ /* 0x001ea20000300800 */
[----:B------:R3:W-:Y:S02]  /*656f0*/  STL [R1+0x15e4], R9 ;  /* 0x0015e40901007387 */ /* 0x0007e40000100800 */
[----:B---3--:R-:W-:Y:S02]  /*65700*/  IMAD.MOV.U32 R9, RZ, RZ, R17 ;  /* 0x000000ffff097224 */ /* 0x008fe400078e0011 */
[----:B------:R-:W3:Y:S02]  /*65710*/  LDL R17, [R1+0x260] ;  /* 0x0002600001117983 */ /* 0x000ee40000100800 */
[----:B------:R-:W-:Y:S01]  /*65720*/  @!P0 FMUL R9, R9, 16777216 ;  /* 0x4b80000009098820 */ /* 0x000fe20000400000 */
[----:B--2---:R-:W-:Y:S01]  /*65730*/  FSETP.GT.AND P1, PT, |R16|, 8.50705917302346158658e+37, PT ;  /* 0x7e8000001000780b */ /* 0x004fe20003f24200 */
[----:B------:R0:W-:Y:S04]  /*65740*/  STL [R1+0x15cc], R16 ;  /* 0x0015cc1001007387 */ /* 0x0001e80000100800 */
[----:B0-----:R-:W2:Y:S01]  /*65750*/  LDL R16, [R1+0x268] ;  /* 0x0002680001107983 */ /* 0x001ea20000100800 */
[----:B------:R0:W-:Y:S02]  /*65760*/  @!P0 STL [R1+0x25c], R9 ;  /* 0x00025c0901008387 */ /* 0x0001e40000100800 */
[----:B---3--:R-:W-:Y:S01]  /*65770*/  @!P0 FMUL R17, R17, 16777216 ;  /* 0x4b80000011118820 */ /* 0x008fe20000400000 */
[----:B0-----:R-:W3:Y:S04]  /*65780*/  LDL.LU R9, [R1+0x15e4] ;  /* 0x0015e40001097983 */ /* 0x001ee80000300800 */
[----:B------:R0:W-:Y:S04]  /*65790*/  @!P0 STL [R1+0x260], R17 ;  /* 0x0002601101008387 */ /* 0x0001e80000100800 */
[----:B0-----:R-:W3:Y:S01]  /*657a0*/  LDL.LU R17, [R1+0x15e0] ;  /* 0x0015e00001117983 */ /* 0x001ee20000300800 */
[----:B----4-:R2:W-:Y:S02]  /*657b0*/  STL [R1+0x15dc], R15 ;  /* 0x0015dc0f01007387 */ /* 0x0105e40000100800 */
[----:B------:R3:W-:Y:S01]  /*657c0*/  STL [R1+0x15d8], R2 ;  /* 0x0015d80201007387 */ /* 0x0007e20000100800 */
[----:B--2---:R-:W-:-:S05]  /*657d0*/  MOV R15, R16 ;  /* 0x00000010000f7202 */ /* 0x004fca0000000f00 */
[----:B------:R-:W-:Y:S01]  /*657e0*/  @!P0 FMUL R15, R15, 16777216 ;  /* 0x4b8000000f0f8820 */ /* 0x000fe20000400000 */
[----:B---3--:R-:W-:Y:S02]  /*657f0*/  MOV R2, R17 ;  /* 0x0000001100027202 */ /* 0x008fe40000000f00 */
[----:B------:R-:W2:Y:S01]  /*65800*/  LDL.LU R17, [R1+0x24] ;  /* 0x0000240001117983 */ /* 0x000ea20000300800 */
[----:B------:R-:W3:Y:S02]  /*65810*/  LDL R16, [R1+0x278] ;  /* 0x0002780001107983 */ /* 0x000ee40000100800 */
[----:B------:R0:W-:Y:S02]  /*65820*/  @!P0 STL [R1+0x268], R15 ;  /* 0x0002680f01008387 */ /* 0x0001e40000100800 */
[----:B------:R-:W-:Y:S01]  /*65830*/  @!P0 FMUL R2, R2, 16777216 ;  /* 0x4b80000002028820 */ /* 0x000fe20000400000 */
[----:B0-----:R-:W4:Y:S04]  /*65840*/  LDL.LU R15, [R1+0x15dc] ;  /* 0x0015dc00010f7983 */ /* 0x001f280000300800 */
[----:B------:R0:W-:Y:S02]  /*65850*/  @!P0 STL [R1+0x270], R2 ;  /* 0x0002700201008387 */ /* 0x0001e40000100800 */
[----:B0-----:R-:W2:Y:S01]  /*65860*/  LDL.LU R2, [R1+0x15d8] ;  /* 0x0015d80001027983 */ /* 0x001ea20000300800 */
[----:B---3--:R-:W-:-:S05]  /*65870*/  @!P0 FMUL R16, R16, 16777216 ;  /* 0x4b80000010108820 */ /* 0x008fca0000400000 */
[----:B------:R-:W-:Y:S01]  /*65880*/  @!P0 STL [R1+0x278], R16 ;  /* 0x0002781001008387 */ /* 0x000fe20000100800 */
[----:B------:R4:W-:Y:S02]  /*65890*/  STL [R1+0x15d0], R4 ;  /* 0x0015d00401007387 */ /* 0x0009e40000100800 */
[----:B----4-:R-:W-:-:S05]  /*658a0*/  MOV R4, R15 ;  /* 0x0000000f00047202 */ /* 0x010fca0000000f00 */
[----:B------:R2:W-:Y:S01]  /*658b0*/  STL [R1+0x15d4], R4 ;  /* 0x0015d40401007387 */ /* 0x0005e20000100800 */
[----:B------:R-:W3:Y:S02]  /*658c0*/  LDL R16, [R1+0x290] ;  /* 0x0002900001107983 */ /* 0x000ee40000100800 */
[----:B------:R-:W4:Y:S01]  /*658d0*/  LDL R15, [R1+0x298] ;  /* 0x00029800010f7983 */ /* 0x000f220000100800 */
[----:B--2---:R-:W-:Y:S02]  /*658e0*/  MOV R4, R2 ;  /* 0x0000000200047202 */ /* 0x004fe40000000f00 */
[----:B------:R-:W2:Y:S03]  /*658f0*/  LDL R2, [R1+0x2a0] ;  /* 0x0002a00001027983 */ /* 0x000ea60000100800 */
[----:B------:R-:W-:-:S05]  /*65900*/  @!P0 FMUL R4, R4, 16777216 ;  /* 0x4b80000004048820 */ /* 0x000fca0000400000 */
[----:B------:R0:W-:Y:S04]  /*65910*/  @!P0 STL [R1+0x280], R4 ;  /* 0x0002800401008387 */ /* 0x0001e80000100800 */
[----:B0-----:R-:W2:Y:S01]  /*65920*/  LDL.LU R4, [R1+0x15d4] ;  /* 0x0015d40001047983 */ /* 0x001ea20000300800 */
[----:B---3--:R-:W-:Y:S02]  /*65930*/  @!P0 FMUL R16, R16, 16777216 ;  /* 0x4b80000010108820 */ /* 0x008fe40000400000 */
[----:B----4-:R-:W-:Y:S02]  /*65940*/  @!P0 FMUL R15, R15, 16777216 ;  /* 0x4b8000000f0f8820 */ /* 0x010fe40000400000 */
[----:B--2---:R-:W-:Y:S02]  /*65950*/  @!P0 FMUL R2, R2, 16777216 ;  /* 0x4b80000002028820 */ /* 0x004fe40000400000 */
[----:B------:R-:W-:-:S05]  /*65960*/  @!P0 FMUL R4, R4, 16777216 ;  /* 0x4b80000004048820 */ /* 0x000fca0000400000 */
        /* <DEDUP_REMOVED lines=8> */
[----:B------:R0:W-:Y:S03]  /*659f0*/  STL [R1+0x15a0], R26 ;  /* 0x0015a01a01007387 */ /* 0x0001e60000100800 */
[----:B0-----:R-:W2:Y:S01]  /*65a00*/  LDL R26, [R1+0x2a8] ;  /* 0x0002a800011a7983 */ /* 0x001ea20000100800 */
[----:B------:R4:W-:Y:S02]  /*65a10*/  STL [R1+0x15bc], R17 ;  /* 0x0015bc1101007387 */ /* 0x0009e40000100800 */
[----:B----4-:R-:W-:Y:S01]  /*65a20*/  IMAD.MOV.U32 R17, RZ, RZ, R15 ;  /* 0x000000ffff117224 */ /* 0x010fe200078e000f */
[----:B------:R-:W-:Y:S01]  /*65a30*/  MOV R15, R19 ;  /* 0x00000013000f7202 */ /* 0x000fe20000000f00 */
[----:B------:R-:W-:Y:S01]  /*65a40*/  MOV R19, R22 ;  /* 0x0000001600137202 */ /* 0x000fe20000000f00 */
[----:B------:R-:W-:Y:S01]  /*65a50*/  MOV R22, R7 ;  /* 0x0000000700167202 */ /* 0x000fe20000000f00 */
[----:B------:R-:W-:Y:S01]  /*65a60*/  MOV R7, R20 ;  /* 0x0000001400077202 */ /* 0x000fe20000000f00 */
[----:B------:R-:W-:Y:S01]  /*65a70*/  MOV R20, R21 ;  /* 0x0000001500147202 */ /* 0x000fe20000000f00 */
[----:B------:R-:W-:-:S02]  /*65a80*/  MOV R21, R25 ;  /* 0x0000001900157202 */ /* 0x000fc40000000f00 */
[----:B--2---:R-:W-:-:S05]  /*65a90*/  @!P0 FMUL R26, R26, 16777216 ;  /* 0x4b8000001a1a8820 */ /* 0x004fca0000400000 */
[----:B------:R-:W-:Y:S01]  /*65aa0*/  @!P0 STL [R1+0x2a8], R26 ;  /* 0x0002a81a01008387 */ /* 0x000fe20000100800 */
[----:B------:R0:W-:Y:S02]  /*65ab0*/  STL [R1+0x15c0], R17 ;  /* 0x0015c01101007387 */ /* 0x0001e40000100800 */
[----:B------:R-:W2:Y:S01]  /*65ac0*/  LDL R25, [R1+0x848] ;  /* 0x0008480001197983 */ /* 0x000ea20000100800 */
[----:B0-----:R-:W-:Y:S01]  /*65ad0*/  MOV R17, R2 ;  /* 0x0000000200117202 */ /* 0x001fe20000000f00 */
[----:B---3--:R-:W-:Y:S01]  /*65ae0*/  IMAD.MOV.U32 R26, RZ, RZ, R16 ;  /* 0x000000ffff1a7224 */ /* 0x008fe200078e0010 */
[----:B------:R-:W-:Y:S01]  /*65af0*/  MOV R16, R23 ;  /* 0x0000001700107202 */ /* 0x000fe20000000f00 */
[----:B------:R-:W3:Y:S04]  /*65b00*/  LDL R2, [R1+0x34c] ;  /* 0x00034c0001027983 */ /* 0x000ee80000100800 */
[----:B------:R-:W4:Y:S01]  /*65b10*/  LDL R23, [R1+0x788] ;  /* 0x0007880001177983 */ /* 0x000f220000100800 */
[----:B------:R-:W-:-:S02]  /*65b20*/  @!P0 FMUL R17, R17, 16777216 ;  /* 0x4b80000011118820 */ /* 0x000fc40000400000 */
[----:B------:R0:W-:Y:S02]  /*65b30*/  STL [R1+0x15a4], R4 ;  /* 0x0015a40401007387 */ /* 0x0001e40000100800 */
[----:B0-----:R-:W2:Y:S01]  /*65b40*/  LDL R4, [R1+0x2c0] ;  /* 0x0002c00001047983 */ /* 0x001ea20000100800 */
[----:B------:R0:W-:Y:S03]  /*65b50*/  @!P0 STL [R1+0x2b0], R17 ;  /* 0x0002b01101008387 */ /* 0x0001e60000100800 */
[----:B0-----:R-:W3:Y:S01]  /*65b60*/  LDL.LU R17, [R1+0x15c0] ;  /* 0x0015c00001117983 */ /* 0x001ee20000300800 */
[----:B--2---:R-:W-:Y:S02]  /*65b70*/  @!P0 FMUL R4, R4, 16777216 ;  /* 0x4b80000004048820 */ /* 0x004fe40000400000 */
[----:B---3--:R-:W-:-:S05]  /*65b80*/  @!P0 FMUL R17, R17, 16777216 ;  /* 0x4b80000011118820 */ /* 0x008fca0000400000 */
[----:B------:R0:W-:Y:S04]  /*65b90*/  @!P0 STL [R1+0x2b8], R17 ;  /* 0x0002b81101008387 */ /* 0x0001e80000100800 */
[----:B0-----:R-:W2:Y:S01]  /*65ba0*/  LDL.LU R17, [R1+0x15bc] ;  /* 0x0015bc0001117983 */ /* 0x001ea20000300800 */
[----:B------:R0:W-:Y:S03]  /*65bb0*/  @!P0 STL [R1+0x2c0], R4 ;  /* 0x0002c00401008387 */ /* 0x0001e60000100800 */
        /* <DEDUP_REMOVED lines=14> */
[----:B0-----:R-:W3:Y:S04]  /*65ca0*/  LDL.LU R18, [R1+0x2d4] ;  /* 0x0002d40001127983 */ /* 0x001ee80000300800 */
[----:B---3--:R-:W-:Y:S01]  /*65cb0*/  STL [R1+0x1594], R18 ;  /* 0x0015941201007387 */ /* 0x008fe20000100800 */
[----:B------:R0:W-:Y:S03]  /*65cc0*/  STL [R1+0x1550], R19 ;  /* 0x0015501301007387 */ /* 0x0001e60000100800 */
[----:B0-----:R-:W3:Y:S04]  /*65cd0*/  LDL R19, [R1+0x1c] ;  /* 0x00001c0001137983 */ /* 0x001ee80000100800 */
[----:B---3--:R0:W-:Y:S04]  /*65ce0*/  STL [R1+0x158c], R19 ;  /* 0x00158c1301007387 */ /* 0x0081e80000100800 */
[----:B0-----:R-:W3:Y:S04]  /*65cf0*/  LDL R19, [R1+0x29c] ;  /* 0x00029c0001137983 */ /* 0x001ee80000100800 */
[----:B---3--:R-:W-:Y:S01]  /*65d00*/  STL [R1+0x15a8], R19 ;  /* 0x0015a81301007387 */ /* 0x008fe20000100800 */
[----:B------:R0:W-:Y:S03]  /*65d10*/  STL [R1+0x1554], R22 ;  /* 0x0015541601007387 */ /* 0x0001e60000100800 */
[----:B0-----:R-:W3:Y:S04]  /*65d20*/  LDL.LU R22, [R1+0x2d8] ;  /* 0x0002d80001167983 */ /* 0x001ee80000300800 */
[----:B---3--:R0:W-:Y:S04]  /*65d30*/  STL [R1+0x1590], R22 ;  /* 0x0015901601007387 */ /* 0x0081e80000100800 */
[----:B0-----:R-:W3:Y:S04]  /*65d40*/  LDL R22, [R1+0x2b4] ;  /* 0x0002b40001167983 */ /* 0x001ee80000100800 */
[----:B---3--:R0:W-:Y:S01]  /*65d50*/  STL [R1+0x15ac], R22 ;  /* 0x0015ac1601007387 */ /* 0x0081e20000100800 */
[----:B------:R-:W-:Y:S02]  /*65d60*/  STL [R1+0x1558], R15 ;  /* 0x0015580f01007387 */ /* 0x000fe40000100800 */
[----:B------:R1:W-:Y:S02]  /*65d70*/  STL [R1+0x15b0], R14 ;  /* 0x0015b00e01007387 */ /* 0x0003e40000100800 */
[----:B------:R-:W3:Y:S01]  /*65d80*/  LDL R18, [R1+0x274] ;  /* 0x0002740001127983 */ /* 0x000ee20000100800 */
[----:B------:R-:W2:Y:S04]  /*65d90*/  LDL R19, [R1+0x284] ;  /* 0x0002840001137983 */ /* 0x000ea80000100800 */
[----:B------:R-:W4:Y:S04]  /*65da0*/  LDL R4, [R1+0x28c] ;  /* 0x00028c0001047983 */ /* 0x000f280000100800 */
[----:B0-----:R-:W4:Y:S04]  /*65db0*/  LDL R22, [R1+0x26c] ;  /* 0x00026c0001167983 */ /* 0x001f280000100800 */
[----:B-1----:R-:W4:Y:S01]  /*65dc0*/  LDL R14, [R1+0x264] ;  /* 0x00026400010e7983 */ /* 0x002f220000100800 */
[----:B------:R-:W-:-:S02]  /*65dd0*/  IMAD.MOV.U32 R15, RZ, RZ, R26 ;  /* 0x000000ffff0f7224 */ /* 0x000fc400078e001a */
[----:B------:R-:W4:Y:S03]  /*65de0*/  LDL R26, [R1+0x294] ;  /* 0x00029400011a7983 */ /* 0x000f260000100800 */
[----:B------:R-:W-:Y:S01]  /*65df0*/  FSETP.GEU.AND P0, PT, |R15|, 1.175494350822287508e-38, PT ;  /* 0x008000000f00780b */ /* 0x000fe20003f0e200 */
[----:B------:R0:W-:Y:S04]  /*65e00*/  STL [R1+0x1598], R15 ;  /* 0x0015980f01007387 */ /* 0x0001e80000100800 */
[----:B0-----:R-:W4:Y:S01]  /*65e10*/  LDL R15, [R1+0x27c] ;  /* 0x00027c00010f7983 */ /* 0x001f220000100800 */
[----:B---3--:R-:W-:Y:S02]  /*65e20*/  @P1 FMUL R18, R18, 0.25 ;  /* 0x3e80000012121820 */ /* 0x008fe40000400000 */
[----:B--2---:R-:W-:-:S02]  /*65e30*/  @P1 FMUL R19, R19, 0.25 ;  /* 0x3e80000013131820 */ /* 0x004fc40000400000 */
[----:B----4-:R-:W-:Y:S02]  /*65e40*/  @P1 FMUL R14, R14, 0.25 ;  /* 0x3e8000000e0e1820 */ /* 0x010fe40000400000 */
[----:B------:R-:W-:Y:S02]  /*65e50*/  @P1 FMUL R22, R22, 0.25 ;  /* 0x3e80000016161820 */ /* 0x000fe40000400000 */
[----:B------:R-:W-:Y:S01]  /*65e60*/  @P1 FMUL R4, R4, 0.25 ;  /* 0x3e80000004041820 */ /* 0x000fe20000400000 */
[----:B------:R0:W-:Y:S01]  /*65e70*/  @P1 STL [R1+0x264], R14 ;  /* 0x0002640e01001387 */ /* 0x0001e20000100800 */
[----:B------:R-:W-:-:S03]  /*65e80*/  @P1 FMUL R26, R26, 0.25 ;  /* 0x3e8000001a1a1820 */ /* 0x000fc60000400000 */
[----:B0-----:R-:W2:Y:S01]  /*65e90*/  LDL.LU R14, [R1+0x15b0] ;  /* 0x0015b000010e7983 */ /* 0x001ea20000300800 */
[----:B------:R0:W-:Y:S02]  /*65ea0*/  @P1 STL [R1+0x26c], R22 ;  /* 0x00026c1601001387 */ /* 0x0001e40000100800 */
[----:B------:R-:W-:Y:S01]  /*65eb0*/  @P1 FMUL R15, R15, 0.25 ;  /* 0x3e8000000f0f1820 */ /* 0x000fe20000400000 */
[----:B0-----:R-:W3:Y:S01]  /*65ec0*/  LDL.LU R22, [R1+0x15ac] ;  /* 0x0015ac0001167983 */ /* 0x001ee20000300800 */
[----:B------:R0:W-:Y:S03]  /*65ed0*/  @P1 STL [R1+0x274], R18 ;  /* 0x0002741201001387 */ /* 0x0001e60000100800 */
[----:B0-----:R-:W4:Y:S01]  /*65ee0*/  LDL R18, [R1+0x2a4] ;  /* 0x0002a40001127983 */ /* 0x001f220000100800 */
[----:B------:R0:W-:Y:S03]  /*65ef0*/  @P1 STL [R1+0x284], R19 ;  /* 0x0002841301001387 */ /* 0x0001e60000100800 */
[----:B0-----:R-:W2:Y:S01]  /*65f00*/  LDL.LU R19, [R1+0x15a8] ;  /* 0x0015a80001137983 */ /* 0x001ea20000300800 */
[----:B------:R0:W-:Y:S03]  /*65f10*/  @P1 STL [R1+0x28c], R4 ;  /* 0x00028c0401001387 */ /* 0x0001e60000100800 */
[----:B0-----:R-:W3:Y:S01]  /*65f20*/  LDL.LU R4, [R1+0x15a4] ;  /* 0x0015a40001047983 */ /* 0x001ee20000300800 */
[----:B------:R0:W-:Y:S03]  /*65f30*/  @P1 STL [R1+0x294], R26 ;  /* 0x0002941a01001387 */ /* 0x0001e60000100800 */
[----:B0-----:R-:W3:Y:S01]  /*65f40*/  LDL.LU R26, [R1+0x15a0] ;  /* 0x0015a000011a7983 */ /* 0x001ee20000300800 */
[----:B------:R-:W-:Y:S02]  /*65f50*/  @P1 STL [R1+0x27c], R15 ;  /* 0x00027c0f01001387 */ /* 0x000fe40000100800 */
[----:B------:R0:W-:Y:S02]  /*65f60*/  STL [R1+0x159c], R15 ;  /* 0x00159c0f01007387 */ /* 0x0001e40000100800 */
[----:B0-----:R-:W3:Y:S01]  /*65f70*/  LDL R15, [R1+0x2c4] ;  /* 0x0002c400010f7983 */ /* 0x001ee20000100800 */
[----:B----4-:R-:W-:-:S05]  /*65f80*/  @P1 FMUL R18, R18, 0.25 ;  /* 0x3e80000012121820 */ /* 0x010fca0000400000 */
[----:B------:R0:W-:Y:S01]  /*65f90*/  @P1 STL [R1+0x2a4], R18 ;  /* 0x0002a41201001387 */ /* 0x0001e20000100800 */
[----:B--2---:R-:W-:-:S03]  /*65fa0*/  @P1 FMUL R19, R19, 0.25 ;  /* 0x3e80000013131820 */ /* 0x004fc60000400000 */
[----:B0-----:R-:W2:Y:S02]  /*65fb0*/  LDL R18, [R1+0x2cc] ;  /* 0x0002cc0001127983 */ /* 0x001ea40000100800 */
[----:B------:R-:W-:Y:S02]  /*65fc0*/  @P1 STL [R1+0x29c], R19 ;  /* 0x00029c1301001387 */ /* 0x000fe40000100800 */
[----:B---3--:R-:W-:-:S05]  /*65fd0*/  @P1 FMUL R15, R15, 0.25 ;  /* 0x3e8000000f0f1820 */ /* 0x008fca0000400000 */
[----:B------:R0:W-:Y:S04]  /*65fe0*/  @P1 STL [R1+0x2c4], R15 ;  /* 0x0002c40f01001387 */ /* 0x0001e80000100800 */
[----:B0-----:R-:W3:Y:S01]  /*65ff0*/  LDL.LU R15, [R1+0x159c] ;  /* 0x00159c00010f7983 */ /* 0x001ee20000300800 */
[----:B------:R-:W-:Y:S02]  /*66000*/  @P1 FMUL R22, R22, 0.25 ;  /* 0x3e80000016161820 */ /* 0x000fe40000400000 */
[----:B------:R-:W-:-:S03]  /*66010*/  @P1 FMUL R26, R26, 0.25 ;  /* 0x3e8000001a1a1820 */ /* 0x000fc60000400000 */
[----:B------:R-:W-:Y:S02]  /*66020*/  @P1 STL [R1+0x2b4], R22 ;  /* 0x0002b41601001387 */ /* 0x000fe40000100800 */
[----:B------:R-:W-:Y:S02]  /*66030*/  @P1 STL [R1+0x2ac], R26 ;  /* 0x0002ac1a01001387 */ /* 0x000fe40000100800 */
[----:B------:R3:W-:Y:S02]  /*66040*/  STL [R1+0x157c], R26 ;  /* 0x00157c1a01007387 */ /* 0x0007e40000100800 */
[----:B--2---:R-:W-:Y:S01]  /*66050*/  @P1 FMUL R18, R18, 0.25 ;  /* 0x3e80000012121820 */ /* 0x004fe20000400000 */
[----:B---3--:R-:W-:Y:S02]  /*66060*/  MOV R26, R15 ;  /* 0x0000000f001a7202 */ /* 0x008fe40000000f00 */
[----:B------:R-:W2:Y:S02]  /*66070*/  LDL.LU R15, [R1+0x1598] ;  /* 0x00159800010f7983 */ /* 0x000ea40000300800 */
[----:B------:R0:W-:Y:S02]  /*66080*/  @P1 STL [R1+0x2cc], R18 ;  /* 0x0002cc1201001387 */ /* 0x0001e40000100800 */
[----:B0-----:R-:W3:Y:S01]  /*66090*/  LDL.LU R18, [R1+0x1594] ;  /* 0x0015940001127983 */ /* 0x001ee20000300800 */
[----:B------:R-:W-:-:S05]  /*660a0*/  @P1 FMUL R4, R4, 0.25 ;  /* 0x3e80000004041820 */ /* 0x000fca0000400000 */
[----:B------:R-:W-:Y:S01]  /*660b0*/  @P1 STL [R1+0x2bc], R4 ;  /* 0x0002bc0401001387 */ /* 0x000fe20000100800 */
[----:B------:R0:W-:Y:S03]  /*660c0*/  STL [R1+0x1578], R4 ;  /* 0x0015780401007387 */ /* 0x0001e60000100800 */
[----:B0-----:R-:W4:Y:S01]  /*660d0*/  LDL R4, [R1+0x28c] ;  /* 0x00028c0001047983 */ /* 0x001f220000100800 */
[----:B--2---:R-:W-:Y:S02]  /*660e0*/  @P1 FMUL R15, R15, 0.25 ;  /* 0x3e8000000f0f1820 */ /* 0x004fe40000400000 */
[----:B---3--:R-:W-:-:S05]  /*660f0*/  @P1 FMUL R18, R18, 0.25 ;  /* 0x3e80000012121820 */ /* 0x008fca0000400000 */
[----:B------:R0:W-:Y:S02]  /*66100*/  STL [R1+0x1560], R18 ;  /* 0x0015601201007387 */ /* 0x0001e40000100800 */
[----:B0-----:R-:W-:Y:S02]  /*66110*/  MOV R18, R22 ;  /* 0x0000001600127202 */ /* 0x001fe40000000f00 */
[----:B------:R-:W2:Y:S01]  /*66120*/  LDL.LU R22, [R1+0x1590] ;  /* 0x0015900001167983 */ /* 0x000ea20000300800 */
[----:B------:R0:W-:Y:S02]  /*66130*/  STL [R1+0x1564], R15 ;  /* 0x0015640f01007387 */ /* 0x0001e40000100800 */
[----:B0-----:R-:W-:Y:S02]  /*66140*/  MOV R15, R19 ;  /* 0x00000013000f7202 */ /* 0x001fe40000000f00 */
[----:B------:R-:W3:Y:S03]  /*66150*/  LDL.LU R19, [R1+0x158c] ;  /* 0x00158c0001137983 */ /* 0x000ee60000300800 */
[----:B------:R0:W-:Y:S02]  /*66160*/  STL [R1+0x1588], R15 ;  /* 0x0015880f01007387 */ /* 0x0001e40000100800 */
[----:B0-----:R-:W4:Y:S01]  /*66170*/  LDL R15, [R1+0x264] ;  /* 0x00026400010f7983 */ /* 0x001f220000100800 */
[----:B--2---:R-:W-:-:S05]  /*66180*/  @P1 FMUL R22, R22, 0.25 ;  /* 0x3e80000016161820 */ /* 0x004fca0000400000 */
[----:B------:R0:W-:Y:S01]  /*66190*/  STL [R1+0x1568], R22 ;  /* 0x0015681601007387 */ /* 0x0001e20000100800 */
[----:B---3--:R-:W-:-:S03]  /*661a0*/  FSETP.GT.AND P1, PT, |R19|, 8.50705917302346158658e+37, PT ;  /* 0x7e8000001300780b */ /* 0x008fc60003f24200 */
[----:B0-----:R-:W2:Y:S01]  /*661b0*/  LDL R22, [R1+0x2a4] ;  /* 0x0002a40001167983 */ /* 0x001ea20000100800 */
[----:B------:R0:W-:Y:S02]  /*661c0*/  STL [R1+0x156c], R19 ;  /* 0x00156c1301007387 */ /* 0x0001e40000100800 */
[----:B----4-:R-:W-:Y:S01]  /*661d0*/  @!P0 FMUL R15, R15, 16777216 ;  /* 0x4b8000000f0f8820 */ /* 0x010fe20000400000 */
[----:B0-----:R-:W3:Y:S04]  /*661e0*/  LDL R19, [R1+0x26c] ;  /* 0x00026c0001137983 */ /* 0x001ee80000100800 */
[----:B------:R0:W-:Y:S02]  /*661f0*/  @!P0 STL [R1+0x264], R15 ;  /* 0x0002640f01008387 */ /* 0x0001e40000100800 */
[----:B0-----:R-:W4:Y:S01]  /*66200*/  LDL.LU R15, [R1+0x1588] ;  /* 0x00158800010f7983 */ /* 0x001f220000300800 */
[----:B------:R-:W-:Y:S02]  /*66210*/  STL [R1+0x1584], R29 ;  /* 0x0015841d01007387 */ /* 0x000fe40000100800 */
[----:B------:R0:W-:Y:S02]  /*66220*/  STL [R1+0x1580], R26 ;  /* 0x0015801a01007387 */ /* 0x0001e40000100800 */
[----:B0-----:R-:W2:Y:S01]  /*66230*/  LDL R26, [R1+0x274] ;  /* 0x00027400011a7983 */ /* 0x001ea20000100800 */
[----:B---3--:R-:W-:-:S03]  /*66240*/  MOV R29, R19 ;  /* 0x00000013001d7202 */ /* 0x008fc60000000f00 */
[----:B------:R-:W3:Y:S02]  /*66250*/  LDL R19, [R1+0x284] ;  /* 0x0002840001137983 */ /* 0x000ee40000100800 */
        /* <DEDUP_REMOVED lines=10> */
[----:B------:R0:W-:Y:S02]  /*66300*/  @!P0 STL [R1+0x284], R19 ;  /* 0x0002841301008387 */ /* 0x0001e40000100800 */
[----:B0-----:R-:W-:Y:S01]  /*66310*/  IMAD.MOV.U32 R19, RZ, RZ, R22 ;  /* 0x000000ffff137224 */ /* 0x001fe200078e0016 */
[----:B----4-:R-:W-:Y:S02]  /*66320*/  MOV R22, R15 ;  /* 0x0000000f00167202 */ /* 0x010fe40000000f00 */
[----:B--2---:R-:W-:Y:S02]  /*66330*/  MOV R15, R26 ;  /* 0x0000001a000f7202 */ /* 0x004fe40000000f00 */
[----:B------:R-:W2:Y:S01]  /*66340*/  LDL.LU R26, [R1+0x20] ;  /* 0x00002000011a7983 */ /* 0x000ea20000300800 */
[----:B------:R-:W-:-:S03]  /*66350*/  @!P0 FMUL R4, R4, 16777216 ;  /* 0x4b80000004048820 */ /* 0x000fc60000400000 */
[----:B--2---:R0:W-:Y:S04]  /*66360*/  STL [R1+0x1544], R26 ;  /* 0x0015441a01007387 */ /* 0x0041e80000100800 */
[----:B0-----:R-:W2:Y:S01]  /*66370*/  LDL R26, [R1+0x294] ;  /* 0x00029400011a7983 */ /* 0x001ea20000100800 */
[----:B------:R0:W-:Y:S03]  /*66380*/  @!P0 STL [R1+0x28c], R4 ;  /* 0x00028c0401008387 */ /* 0x0001e60000100800 */
[----:B0-----:R-:W3:Y:S01]  /*66390*/  LDL.LU R4, [R1+0x1578] ;  /* 0x0015780001047983 */ /* 0x001ee20000300800 */
[----:B------:R0:W-:Y:S02]  /*663a0*/  STL [R1+0x1570], R8 ;  /* 0x0015700801007387 */ /* 0x0001e40000100800 */
[----:B0-----:R-:W-:Y:S01]  /*663b0*/  MOV R8, R19 ;  /* 0x0000001300087202 */ /* 0x001fe20000000f00 */
[----:B------:R-:W-:-:S02]  /*663c0*/  IMAD.MOV.U32 R19, RZ, RZ, R15 ;  /* 0x000000ffff137224 */ /* 0x000fc400078e000f */
[----:B--2---:R-:W-:-:S05]  /*663d0*/  @!P0 FMUL R26, R26, 16777216 ;  /* 0x4b8000001a1a8820 */ /* 0x004fca0000400000 */
[----:B------:R-:W-:Y:S01]  /*663e0*/  @!P0 STL [R1+0x294], R26 ;  /* 0x0002941a01008387 */ /* 0x000fe20000100800 */
[----:B------:R0:W-:Y:S01]  /*663f0*/  STL [R1+0x1574], R8 ;  /* 0x0015740801007387 */ /* 0x0001e20000100800 */
[----:B---3--:R-:W-:Y:S02]  /*66400*/  MOV R15, R4 ;  /* 0x00000004000f7202 */ /* 0x008fe40000000f00 */
[----:B0-----:R-:W-:Y:S01]  /*66410*/  MOV R8, R22 ;  /* 0x0000001600087202 */ /* 0x001fe20000000f00 */
[----:B------:R-:W-:Y:S01]  /*66420*/  MOV R4, R17 ;  /* 0x0000001100047202 */ /* 0x000fe20000000f00 */
[----:B------:R-:W-:Y:S01]  /*66430*/  MOV R17, R7 ;  /* 0x0000000700117202 */ /* 0x000fe20000000f00 */
[----:B------:R-:W2:Y:S02]  /*66440*/  LDL R26, [R1+0x2cc] ;  /* 0x0002cc00011a7983 */ /* 0x000ea40000100800 */
[----:B------:R-:W-:Y:S01]  /*66450*/  @!P0 FMUL R8, R8, 16777216 ;  /* 0x4b80000008088820 */ /* 0x000fe20000400000 */
[----:B------:R-:W-:Y:S01]  /*66460*/  MOV R22, R18 ;  /* 0x0000001200167202 */ /* 0x000fe20000000f00 */
[----:B------:R-:W-:Y:S01]  /*66470*/  IMAD.MOV.U32 R7, RZ, RZ, R16 ;  /* 0x000000ffff077224 */ /* 0x000fe200078e0010 */
[----:B------:R-:W3:Y:S04]  /*66480*/  LDL R18, [R1+0x2c4] ;  /* 0x0002c40001127983 */ /* 0x000ee80000100800 */
[----:B------:R-:W4:Y:S01]  /*66490*/  LDL R16, [R1+0x798] ;  /* 0x0007980001107983 */ /* 0x000f220000100800 */
[----:B------:R0:W-:Y:S03]  /*664a0*/  @!P0 STL [R1+0x29c], R8 ;  /* 0x00029c0801008387 */ /* 0x0001e60000100800 */
[----:B0-----:R-:W2:Y:S01]  /*664b0*/  LDL.LU R8, [R1+0x1574] ;  /* 0x0015740001087983 */ /* 0x001ea20000300800 */
[----:B------:R-:W-:-:S02]  /*664c0*/  @!P0 FMUL R19, R19, 16777216 ;  /* 0x4b80000013138820 */ /* 0x000fc40000400000 */
[----:B------:R-:W-:Y:S02]  /*664d0*/  @!P0 FMUL R22, R22, 16777216 ;  /* 0x4b80000016168820 */ /* 0x000fe40000400000 */
[----:B------:R-:W-:Y:S02]  /*664e0*/  @!P0 FMUL R15, R15, 16777216 ;  /* 0x4b8000000f0f8820 */ /* 0x000fe40000400000 */
[----:B---3--:R-:W-:Y:S02]  /*664f0*/  @!P0 FMUL R18, R18, 16777216 ;  /* 0x4b80000012128820 */ /* 0x008fe40000400000 */
[----:B--2---:R-:W-:-:S05]  /*66500*/  @!P0 FMUL R8, R8, 16777216 ;  /* 0x4b80000008088820 */ /* 0x004fca0000400000 */
[----:B------:R0:W-:Y:S04]  /*66510*/  @!P0 STL [R1+0x2a4], R8 ;  /* 0x0002a40801008387 */ /* 0x0001e80000100800 */
[----:B0-----:R-:W2:Y:S01]  /*66520*/  LDL.LU R8, [R1+0x1570] ;  /* 0x0015700001087983 */ /* 0x001ea20000300800 */
[----:B------:R0:W-:Y:S03]  /*66530*/  @!P0 STL [R1+0x2ac], R19 ;  /* 0x0002ac1301008387 */ /* 0x0001e60000100800 */
[----:B0-----:R-:W3:Y:S01]  /*66540*/  LDL.LU R19, [R1+0x156c] ;  /* 0x00156c0001137983 */ /* 0x001ee20000300800 */
[----:B------:R0:W-:Y:S03]  /*66550*/  @!P0 STL [R1+0x2b4], R22 ;  /* 0x0002b41601008387 */ /* 0x0001e60000100800 */
[----:B0-----:R-:W2:Y:S01]  /*66560*/  LDL.LU R22, [R1+0x1568] ;  /* 0x0015680001167983 */ /* 0x001ea20000300800 */
[----:B------:R0:W-:Y:S03]  /*66570*/  @!P0 STL [R1+0x2bc], R15 ;  /* 0x0002bc0f01008387 */ /* 0x0001e60000100800 */
[----:B0-----:R-:W3:Y:S01]  /*66580*/  LDL.LU R15, [R1+0x1564] ;  /* 0x00156400010f7983 */ /* 0x001ee20000300800 */
[----:B------:R0:W-:Y:S03]  /*66590*/  @!P0 STL [R1+0x2c4], R18 ;  /* 0x0002c41201008387 */ /* 0x0001e60000100800 */
[----:B0-----:R-:W4:Y:S01]  /*665a0*/  LDL.LU R18, [R1+0x1560] ;  /* 0x0015600001127983 */ /* 0x001f220000300800 */
[----:B------:R-:W-:-:S02]  /*665b0*/  @!P0 FMUL R26, R26, 16777216 ;  /* 0x4b8000001a1a8820 */ /* 0x000fc40000400000 */
[----:B--2---:R-:W-:Y:S02]  /*665c0*/  @!P0 FMUL R22, R22, 16777216 ;  /* 0x4b80000016168820 */ /* 0x004fe40000400000 */
[----:B---3--:R-:W-:Y:S02]  /*665d0*/  @!P0 FMUL R15, R15, 16777216 ;  /* 0x4b8000000f0f8820 */ /* 0x008fe40000400000 */
[----:B----4-:R-:W-:-:S05]  /*665e0*/  @!P0 FMUL R18, R18, 16777216 ;  /* 0x4b80000012128820 */ /* 0x010fca0000400000 */
[----:B------:R0:W-:Y:S04]  /*665f0*/  STL [R1+0x2d4], R18 ;  /* 0x0002d41201007387 */ /* 0x0001e80000100800 */
[----:B0-----:R-:W2:Y:S01]  /*66600*/  LDL R18, [R1+0x2dc] ;  /* 0x0002dc0001127983 */ /* 0x001ea20000100800 */
[----:B------:R0:W-:Y:S02]  /*66610*/  @!P0 STL [R1+0x2cc], R26 ;  /* 0x0002cc1a01008387 */ /* 0x0001e40000100800 */
[----:B------:R1:W-:Y:S02]  /*66620*/  STL [R1+0x18], R15 ;  /* 0x0000180f01007387 */ /* 0x0003e40000100800 */
[----:B------:R-:W-:Y:S01]  /*66630*/  STL [R1+0x2d8], R22 ;  /* 0x0002d81601007387 */ /* 0x000fe20000100800 */
[----:B0-----:R-:W3:Y:S04]  /*66640*/  LDL R26, [R1+0x2e4] ;  /* 0x0002e400011a7983 */ /* 0x001ee80000100800 */
[----:B---3--:R0:W-:Y:S01]  /*66650*/  STL [R1+0x155c], R26 ;  /* 0x00155c1a01007387 */ /* 0x0081e20000100800 */
[----:B--2---:R-:W-:-:S02]  /*66660*/  @P1 FMUL R18, R18, 0.25 ;  /* 0x3e80000012121820 */ /* 0x004fc40000400000 */
[----:B-1----:R-:W2:Y:S01]  /*66670*/  LDL R15, [R1+0x2ec] ;  /* 0x0002ec00010f7983 */ /* 0x002ea20000100800 */
[----:B0-----:R-:W3:Y:S01]  /*66680*/  LDL R26, [R1+0x2e0] ;  /* 0x0002e000011a7983 */ /* 0x001ee20000100800 */
[----:B------:R-:W-:Y:S01]  /*66690*/  FSETP.GEU.AND P0, PT, |R19|, 1.175494350822287508e-38, PT ;  /* 0x008000001300780b */ /* 0x000fe20003f0e200 */
[----:B------:R0:W-:Y:S02]  /*666a0*/  @P1 STL [R1+0x2dc], R18 ;  /* 0x0002dc1201001387 */ /* 0x0001e40000100800 */
[----:B------:R-:W4:Y:S01]  /*666b0*/  LDL R22, [R1+0x2f4] ;  /* 0x0002f40001167983 */ /* 0x000f220000100800 */
[----:B------:R-:W2:Y:S04]  /*666c0*/  LDL R19, [R1+0x2fc] ;  /* 0x0002fc0001137983 */ /* 0x000ea80000100800 */
[----:B0-----:R-:W2:Y:S01]  /*666d0*/  LDL R18, [R1+0x304] ;  /* 0x0003040001127983 */ /* 0x001ea20000100800 */
[----:B---3--:R-:W-:-:S05]  /*666e0*/  @P1 FMUL R26, R26, 0.25 ;  /* 0x3e8000001a1a1820 */ /* 0x008fca0000400000 */
[----:B------:R0:W-:Y:S04]  /*666f0*/  @P1 STL [R1+0x2e0], R26 ;  /* 0x0002e01a01001387 */ /* 0x0001e80000100800 */
[----:B0-----:R-:W3:Y:S01]  /*66700*/  LDL.LU R26, [R1+0x155c] ;  /* 0x00155c00011a7983 */ /* 0x001ee20000300800 */
[----:B--2---:R-:W-:Y:S02]  /*66710*/  @P1 FMUL R15, R15, 0.25 ;  /* 0x3e8000000f0f1820 */ /* 0x004fe40000400000 */
[----:B---3--:R-:W-:-:S05]  /*66720*/  @P1 FMUL R26, R26, 0.25 ;  /* 0x3e8000001a1a1820 */ /* 0x008fca0000400000 */
[----:B------:R0:W-:Y:S04]  /*66730*/  @P1 STL [R1+0x2e4], R26 ;  /* 0x0002e41a01001387 */ /* 0x0001e80000100800 */
[----:B0-----:R-:W2:Y:S01]  /*66740*/  LDL R26, [R1+0x31c] ;  /* 0x00031c00011a7983 */ /* 0x001ea20000100800 */
[----:B----4-:R-:W-:Y:S02]  /*66750*/  @P1 FMUL R22, R22, 0.25 ;  /* 0x3e80000016161820 */ /* 0x010fe40000400000 */
[----:B------:R-:W-:Y:S02]  /*66760*/  @P1 FMUL R19, R19, 0.25 ;  /* 0x3e80000013131820 */ /* 0x000fe40000400000 */
[----:B------:R0:W-:Y:S02]  /*66770*/  @P1 STL [R1+0x2ec], R15 ;  /* 0x0002ec0f01001387 */ /* 0x0001e40000100800 */
[----:B------:R-:W-:Y:S01]  /*66780*/  @P1 FMUL R18, R18, 0.25 ;  /* 0x3e80000012121820 */ /* 0x000fe20000400000 */
[----:B0-----:R-:W3:Y:S01]  /*66790*/  LDL.LU R15, [R1+0x1558] ;  /* 0x00155800010f7983 */ /* 0x001ee20000300800 */
[----:B------:R0:W-:Y:S03]  /*667a0*/  @P1 STL [R1+0x2f4], R22 ;  /* 0x0002f41601001387 */ /* 0x0001e60000100800 */
[----:B0-----:R-:W4:Y:S01]  /*667b0*/  LDL.LU R22, [R1+0x1554] ;  /* 0x0015540001167983 */ /* 0x001f220000300800 */
[----:B------:R0:W-:Y:S03]  /*667c0*/  @P1 STL [R1+0x2fc], R19 ;  /* 0x0002fc1301001387 */ /* 0x0001e60000100800 */
[----:B0-----:R-:W4:Y:S01]  /*667d0*/  LDL.LU R19, [R1+0x1550] ;  /* 0x0015500001137983 */ /* 0x001f220000300800 */
[----:B------:R0:W-:Y:S03]  /*667e0*/  @P1 STL [R1+0x304], R18 ;  /* 0x0003041201001387 */ /* 0x0001e60000100800 */
[----:B0-----:R-:W4:Y:S01]  /*667f0*/  LDL.LU R18, [R1+0x154c] ;  /* 0x00154c0001127983 */ /* 0x001f220000300800 */
[----:B------:R0:W-:Y:S02]  /*66800*/  STL [R1+0x1548], R8 ;  /* 0x0015480801007387 */ /* 0x0001e40000100800 */
[----:B--2---:R-:W-:-:S05]  /*66810*/  @P1 FMUL R26, R26, 0.25 ;  /* 0x3e8000001a1a1820 */ /* 0x004fca0000400000 */
[----:B------:R1:W-:Y:S01]  /*66820*/  @P1 STL [R1+0x31c], R26 ;  /* 0x00031c1a01001387 */ /* 0x0003e20000100800 */
[----:B0-----:R-:W2:Y:S03]  /*66830*/  LDL R8, [R1+0x334] ;  /* 0x0003340001087983 */ /* 0x001ea60000100800 */
[----:B-1----:R-:W2:Y:S01]  /*66840*/  LDL R26, [R1+0x338] ;  /* 0x00033800011a7983 */ /* 0x002ea20000100800 */
[----:B---3--:R-:W-:-:S05]  /*66850*/  @P1 FMUL R15, R15, 0.25 ;  /* 0x3e8000000f0f1820 */ /* 0x008fca0000400000 */
[----:B------:R-:W-:Y:S01]  /*66860*/  @P1 STL [R1+0x30c], R15 ;  /* 0x00030c0f01001387 */ /* 0x000fe20000100800 */
[----:B----4-:R-:W-:-:S03]  /*66870*/  @P1 FMUL R22, R22, 0.25 ;  /* 0x3e80000016161820 */ /* 0x010fc60000400000 */
[----:B------:R0:W-:Y:S04]  /*66880*/  STL [R1+0x1534], R15 ;  /* 0x0015340f01007387 */ /* 0x0001e80000100800 */
[----:B0-----:R-:W3:Y:S01]  /*66890*/  LDL R15, [R1+0x304] ;  /* 0x00030400010f7983 */ /* 0x001ee20000100800 */
[----:B------:R-:W-:Y:S02]  /*668a0*/  @P1 STL [R1+0x314], R22 ;  /* 0x0003141601001387 */ /* 0x000fe40000100800 */
[----:B------:R0:W-:Y:S02]  /*668b0*/  STL [R1+0x1538], R22 ;  /* 0x0015381601007387 */ /* 0x0001e40000100800 */
[----:B------:R-:W-:Y:S02]  /*668c0*/  @P1 FMUL R19, R19, 0.25 ;  /* 0x3e80000013131820 */ /* 0x000fe40000400000 */
[----:B------:R-:W-:Y:S01]  /*668d0*/  @P1 FMUL R18, R18, 0.25 ;  /* 0x3e80000012121820 */ /* 0x000fe20000400000 */
[----:B0-----:R-:W4:Y:S01]  /*668e0*/  LDL R22, [R1+0x1c] ;  /* 0x00001c0001167983 */ /* 0x001f220000100800 */
[----:B--2---:R-:W-:-:S05]  /*668f0*/  @P1 FMUL R8, R8, 0.25 ;  /* 0x3e80000008081820 */ /* 0x004fca0000400000 */
[----:B------:R0:W-:Y:S01]  /*66900*/  @P1 STL [R1+0x334], R8 ;  /* 0x0003340801001387 */ /* 0x0001e20000100800 */
[----:B------:R-:W-:-:S03]  /*66910*/  @P1 FMUL R26, R26, 0.25 ;  /* 0x3e8000001a1a1820 */ /* 0x000fc60000400000 */
[----:B0-----:R-:W2:Y:S02]  /*66920*/  LDL.LU R8, [R1+0x1548] ;  /* 0x0015480001087983 */ /* 0x001ea40000300800 */
[----:B------:R0:W-:Y:S02]  /*66930*/  @P1 STL [R1+0x338], R26 ;  /* 0x0003381a01001387 */ /* 0x0001e40000100800 */
[----:B0-----:R-:W2:Y:S01]  /*66940*/  LDL R26, [R1+0x340] ;  /* 0x00034000011a7983 */ /* 0x001ea20000100800 */
[----:B------:R-:W-:Y:S02]  /*66950*/  @P1 STL [R1+0x324], R18 ;  /* 0x0003241201001387 */ /* 0x000fe40000100800 */
[----:B------:R0:W-:Y:S02]  /*66960*/  STL [R1+0x1524], R18 ;  /* 0x0015241201007387 */ /* 0x0001e40000100800 */
[----:B0-----:R-:W3:Y:S01]  /*66970*/  LDL R18, [R1+0x2fc] ;  /* 0x0002fc0001127983 */ /* 0x001ee20000100800 */
[----:B------:R-:W-:Y:S02]  /*66980*/  @P1 STL [R1+0x32c], R19 ;  /* 0x00032c1301001387 */ /* 0x000fe40000100800 */
[----:B------:R0:W-:Y:S02]  /*66990*/  STL [R1+0x1528], R19 ;  /* 0x0015281301007387 */ /* 0x0001e40000100800 */
[----:B0-----:R-:W3:Y:S01]  /*669a0*/  LDL R19, [R1+0x348] ;  /* 0x0003480001137983 */ /* 0x001ee20000100800 */
[----:B--2---:R-:W-:-:S05]  /*669b0*/  @P1 FMUL R26, R26, 0.25 ;  /* 0x3e8000001a1a1820 */ /* 0x004fca0000400000 */
[----:B------:R0:W-:Y:S04]  /*669c0*/  @P1 STL [R1+0x340], R26 ;  /* 0x0003401a01001387 */ /* 0x0001e80000100800 */
[----:B0-----:R-:W2:Y:S01]  /*669d0*/  LDL.LU R26, [R1+0x1544] ;  /* 0x00154400011a7983 */ /* 0x001ea20000300800 */
[----:B---3--:R-:W-:-:S05]  /*669e0*/  @P1 FMUL R19, R19, 0.25 ;  /* 0x3e80000013131820 */ /* 0x008fca0000400000 */
[----:B------:R0:W-:Y:S01]  /*669f0*/  @P1 STL [R1+0x348], R19 ;  /* 0x0003481301001387 */ /* 0x0001e20000100800 */
[----:B------:R1:W-:Y:S02]  /*66a00*/  STL [R1+0x153c], R25 ;  /* 0x00153c1901007387 */ /* 0x0003e40000100800 */
[----:B------:R3:W-:Y:S01]  /*66a10*/  STL [R1+0x1540], R9 ;  /* 0x0015400901007387 */ /* 0x0007e20000100800 */
[----:B0-----:R-:W-:Y:S01]  /*66a20*/  MOV R19, R18 ;  /* 0x0000001200137202 */ /* 0x001fe20000000f00 */
[----:B-1----:R-:W2:Y:S04]  /*66a30*/  LDL R25, [R1+0x2e0] ;  /* 0x0002e00001197983 */ /* 0x002ea80000100800 */
[----:B---3--:R-:W3:Y:S01]  /*66a40*/  LDL R9, [R1+0x2dc] ;  /* 0x0002dc0001097983 */ /* 0x008ee20000100800 */
[----:B------:R-:W-:-:S02]  /*66a50*/  MOV R18, R15 ;  /* 0x0000000f00127202 */ /* 0x000fc40000000f00 */
[----:B------:R-:W3:Y:S02]  /*66a60*/  LDL R15, [R1+0x2e4] ;  /* 0x0002e400010f7983 */ /* 0x000ee40000100800 */
[----:B----4-:R-:W-:-:S05]  /*66a70*/  @P1 FMUL R22, R22, 0.25 ;  /* 0x3e80000016161820 */ /* 0x010fca0000400000 */
[----:B------:R-:W-:Y:S01]  /*66a80*/  @P1 STL [R1+0x1c], R22 ;  /* 0x00001c1601001387 */ /* 0x000fe20000100800 */
[----:B--2---:R-:W-:-:S03]  /*66a90*/  FSETP.GT.AND P1, PT, |R26|, 8.50705917302346158658e+37, PT ;  /* 0x7e8000001a00780b */ /* 0x004fc60003f24200 */
[----:B------:R0:W-:Y:S04]  /*66aa0*/  STL [R1+0x1514], R26 ;  /* 0x0015141a01007387 */ /* 0x0001e80000100800 */
[----:B0-----:R-:W2:Y:S01]  /*66ab0*/  LDL R26, [R1+0x338] ;  /* 0x00033800011a7983 */ /* 0x001ea20000100800 */
[----:B---3--:R-:W-:Y:S02]  /*66ac0*/  @!P0 FMUL R9, R9, 16777216 ;  /* 0x4b80000009098820 */ /* 0x008fe40000400000 */
[----:B------:R-:W-:Y:S02]  /*66ad0*/  @!P0 FMUL R25, R25, 16777216 ;  /* 0x4b80000019198820 */ /* 0x000fe40000400000 */
[----:B------:R-:W-:Y:S01]  /*66ae0*/  @!P0 FMUL R15, R15, 16777216 ;  /* 0x4b8000000f0f8820 */ /* 0x000fe20000400000 */
[----:B------:R0:W-:Y:S04]  /*66af0*/  @!P0 STL [R1+0x2dc], R9 ;  /* 0x0002dc0901008387 */ /* 0x0001e80000100800 */
[----:B0-----:R-:W3:Y:S01]  /*66b00*/  LDL.LU R9, [R1+0x1540] ;  /* 0x0015400001097983 */ /* 0x001ee20000300800 */
[----:B------:R0:W-:Y:S03]  /*66b10*/  @!P0 STL [R1+0x2e0], R25 ;  /* 0x0002e01901008387 */ /* 0x0001e60000100800 */
[----:B0-----:R-:W4:Y:S01]  /*66b20*/  LDL.LU R25, [R1+0x153c] ;  /* 0x00153c0001197983 */ /* 0x001f220000300800 */
[----:B------:R0:W-:Y:S03]  /*66b30*/  @!P0 STL [R1+0x2e4], R15 ;  /* 0x0002e40f01008387 */ /* 0x0001e60000100800 */
[----:B0-----:R-:W2:Y:S01]  /*66b40*/  LDL R15, [R1+0x2ec] ;  /* 0x0002ec00010f7983 */ /* 0x001ea20000100800 */
[----:B------:R0:W-:Y:S02]  /*66b50*/  STL [R1+0x1500], R2 ;  /* 0x0015000201007387 */ /* 0x0001e40000100800 */
[----:B0-----:R-:W-:-:S02]  /*66b60*/  MOV R2, R22 ;  /* 0x0000001600027202 */ /* 0x001fc40000000f00 */
[----:B------:R-:W3:Y:S01]  /*66b70*/  LDL.LU R22, [R1+0x1538] ;  /* 0x0015380001167983 */ /* 0x000ee20000300800 */
[----:B------:R0:W-:Y:S03]  /*66b80*/  STL [R1+0x1504], R21 ;  /* 0x0015041501007387 */ /* 0x0001e60000100800 */
[----:B0-----:R-:W3:Y:S01]  /*66b90*/  LDL R21, [R1+0x2f4] ;  /* 0x0002f40001157983 */ /* 0x001ee20000100800 */
[----:B--2---:R-:W-:-:S05]  /*66ba0*/  @!P0 FMUL R15, R15, 16777216 ;  /* 0x4b8000000f0f8820 */ /* 0x004fca0000400000 */
[----:B------:R0:W-:Y:S04]  /*66bb0*/  @!P0 STL [R1+0x2ec], R15 ;  /* 0x0002ec0f01008387 */ /* 0x0001e80000100800 */
[----:B0-----:R-:W2:Y:S01]  /*66bc0*/  LDL.LU R15, [R1+0x1534] ;  /* 0x00153400010f7983 */ /* 0x001ea20000300800 */
[----:B---3--:R-:W-:-:S05]  /*66bd0*/  @!P0 FMUL R21, R21, 16777216 ;  /* 0x4b80000015158820 */ /* 0x008fca0000400000 */
[----:B------:R0:W-:Y:S02]  /*66be0*/  @!P0 STL [R1+0x2f4], R21 ;  /* 0x0002f41501008387 */ /* 0x0001e40000100800 */
[----:B0-----:R-:W-:Y:S01]  /*66bf0*/  MOV R21, R2 ;  /* 0x0000000200157202 */ /* 0x001fe20000000f00 */
[----:B------:R-:W-:Y:S01]  /*66c00*/  IMAD.MOV.U32 R2, RZ, RZ, R19 ;  /* 0x000000ffff027224 */ /* 0x000fe200078e0013 */
[----:B------:R-:W-:Y:S02]  /*66c10*/  MOV R19, R18 ;  /* 0x0000001200137202 */ /* 0x000fe40000000f00 */
[----:B--2---:R-:W-:Y:S02]  /*66c20*/  MOV R18, R15 ;  /* 0x0000000f00127202 */ /* 0x004fe40000000f00 */
[----:B------:R-:W2:Y:S04]  /*66c30*/  LDL.LU R15, [R1+0x358] ;  /* 0x00035800010f7983 */ /* 0x000ea80000300800 */
[----:B--2---:R0:W-:Y:S04]  /*66c40*/  STL [R1+0x14f4], R15 ;  /* 0x0014f40f01007387 */ /* 0x0041e80000100800 */
[----:B0-----:R-:W2:Y:S04]  /*66c50*/  LDL R15, [R1+0x310] ;  /* 0x00031000010f7983 */ /* 0x001ea80000100800 */
[----:B--2---:R0:W-:Y:S01]  /*66c60*/  STL [R1+0x1510], R15 ;  /* 0x0015100f01007387 */ /* 0x0041e20000100800 */
[----:B------:R1:W-:Y:S03]  /*66c70*/  STL [R1+0x152c], R21 ;  /* 0x00152c1501007387 */ /* 0x0003e60000100800 */
[----:B0-----:R-:W2:Y:S01]  /*66c80*/  LDL R15, [R1+0x340] ;  /* 0x00034000010f7983 */ /* 0x001ea20000100800 */
[----:B-1----:R-:W-:Y:S01]  /*66c90*/  MOV R21, R19 ;  /* 0x0000001300157202 */ /* 0x002fe20000000f00 */
[----:B------:R-:W-:Y:S01]  /*66ca0*/  IMAD.MOV.U32 R19, RZ, RZ, R18 ;  /* 0x000000ffff137224 */ /* 0x000fe200078e0012 */
[----:B------:R-:W-:Y:S01]  /*66cb0*/  MOV R18, R22 ;  /* 0x0000001600127202 */ /* 0x000fe20000000f00 */
[----:B------:R-:W-:Y:S01]  /*66cc0*/  MOV R22, R17 ;  /* 0x0000001100167202 */ /* 0x000fe20000000f00 */
[----:B------:R-:W-:Y:S01]  /*66cd0*/  MOV R17, R7 ;  /* 0x0000000700117202 */ /* 0x000fe20000000f00 */
[----:B--2---:R0:W-:Y:S01]  /*66ce0*/  STL [R1+0x1530], R15 ;  /* 0x0015300f01007387 */ /* 0x0041e20000100800 */
[----:B------:R-:W2:Y:S01]  /*66cf0*/  LDL R7, [R1+0x28] ;  /* 0x0000280001077983 */ /* 0x000ea20000100800 */
[----:B0-----:R-:W-:-:S02]  /*66d00*/  MOV R15, R2 ;  /* 0x00000002000f7202 */ /* 0x001fc40000000f00 */
[----:B------:R-:W3:Y:S01]  /*66d10*/  LDL R2, [R1+0x348] ;  /* 0x0003480001027983 */ /* 0x000ee20000100800 */
[----:B------:R0:W-:Y:S03]  /*66d20*/  STL [R1+0x14f8], R4 ;  /* 0x0014f80401007387 */ /* 0x0001e60000100800 */
[----:B0-----:R-:W2:Y:S01]  /*66d30*/  LDL R4, [R1+0x2e8] ;  /* 0x0002e80001047983 */ /* 0x001ea20000100800 */
[----:B------:R-:W-:Y:S02]  /*66d40*/  @!P0 FMUL R15, R15, 16777216 ;  /* 0x4b8000000f0f8820 */ /* 0x000fe40000400000 */
[----:B------:R-:W-:Y:S02]  /*66d50*/  @!P0 FMUL R21, R21, 16777216 ;  /* 0x4b80000015158820 */ /* 0x000fe40000400000 */
[----:B------:R-:W-:Y:S02]  /*66d60*/  @!P0 FMUL R19, R19, 16777216 ;  /* 0x4b80000013138820 */ /* 0x000fe40000400000 */
[----:B------:R-:W-:Y:S01]  /*66d70*/  @!P0 FMUL R18, R18, 16777216 ;  /* 0x4b80000012128820 */ /* 0x000fe20000400000 */
[----:B--2---:R0:W-:Y:S04]  /*66d80*/  STL [R1+0x1518], R4 ;  /* 0x0015180401007387 */ /* 0x0041e80000100800 */
[----:B0-----:R-:W2:Y:S01]  /*66d90*/  LDL R4, [R1+0x31c] ;  /* 0x00031c0001047983 */ /* 0x001ea20000100800 */
[----:B------:R0:W-:Y:S03]  /*66da0*/  @!P0 STL [R1+0x2fc], R15 ;  /* 0x0002fc0f01008387 */ /* 0x0001e60000100800 */
[----:B0-----:R-:W3:Y:S01]  /*66db0*/  LDL.LU R15, [R1+0x1530] ;  /* 0x00153000010f7983 */ /* 0x001ee20000300800 */
[----:B------:R0:W-:Y:S03]  /*66dc0*/  @!P0 STL [R1+0x304], R21 ;  /* 0x0003041501008387 */ /* 0x0001e60000100800 */
[----:B0-----:R-:W3:Y:S01]  /*66dd0*/  LDL.LU R21, [R1+0x152c] ;  /* 0x00152c0001157983 */ /* 0x001ee20000300800 */
[----:B------:R0:W-:Y:S03]  /*66de0*/  @!P0 STL [R1+0x30c], R19 ;  /* 0x00030c1301008387 */ /* 0x0001e60000100800 */
[----:B0-----:R-:W3:Y:S01]  /*66df0*/  LDL.LU R19, [R1+0x1528] ;  /* 0x0015280001137983 */ /* 0x001ee20000300800 */
[----:B------:R0:W-:Y:S03]  /*66e00*/  @!P0 STL [R1+0x314], R18 ;  /* 0x0003141201008387 */ /* 0x0001e60000100800 */
[----:B0-----:R-:W4:Y:S01]  /*66e10*/  LDL.LU R18, [R1+0x1524] ;  /* 0x0015240001127983 */ /* 0x001f220000300800 */
[----:B--2---:R-:W-:-:S05]  /*66e20*/  @!P0 FMUL R4, R4, 16777216 ;  /* 0x4b80000004048820 */ /* 0x004fca0000400000 */
[----:B------:R-:W-:Y:S01]  /*66e30*/  @!P0 STL [R1+0x31c], R4 ;  /* 0x00031c0401008387 */ /* 0x000fe20000100800 */
[----:B------:R3:W-:Y:S02]  /*66e40*/  STL [R1+0x151c], R7 ;  /* 0x00151c0701007387 */ /* 0x0007e40000100800 */
[----:B---3--:R-:W-:-:S05]  /*66e50*/  MOV R7, R19 ;  /* 0x0000001300077202 */ /* 0x008fca0000000f00 */
[----:B------:R4:W-:Y:S01]  /*66e60*/  STL [R1+0x1520], R7 ;  /* 0x0015200701007387 */ /* 0x0009e20000100800 */
[----:B------:R-:W-:Y:S01]  /*66e70*/  MOV R19, R17 ;  /* 0x0000001100137202 */ /* 0x000fe20000000f00 */
[----:B------:R-:W-:Y:S01]  /*66e80*/  MOV R17, R8 ;  /* 0x0000000800117202 */ /* 0x000fe20000000f00 */
[----:B------:R-:W-:Y:S01]  /*66e90*/  MOV R8, R27 ;  /* 0x0000001b00087202 */ /* 0x000fe20000000f00 */
[----:B------:R-:W2:Y:S04]  /*66ea0*/  LDL R4, [R1+0x334] ;  /* 0x0003340001047983 */ /* 0x000ea80000100800 */
[----:B------:R-:W3:Y:S01]  /*66eb0*/  LDL R27, [R1+0x854] ;  /* 0x00085400011b7983 */ /* 0x000ee20000100800 */
[----:B----4-:R-:W-:Y:S01]  /*66ec0*/  IMAD.MOV.U32 R7, RZ, RZ, R18 ;  /* 0x000000ffff077224 */ /* 0x010fe200078e0012 */
[----:B------:R-:W-:Y:S01]  /*66ed0*/  MOV R18, R22 ;  /* 0x0000001600127202 */ /* 0x000fe20000000f00 */
[----:B------:R-:W-:-:S02]  /*66ee0*/  MOV R22, R16 ;  /* 0x0000001000167202 */ /* 0x000fc40000000f00 */
[----:B------:R-:W-:Y:S02]  /*66ef0*/  @!P0 FMUL R7, R7, 16777216 ;  /* 0x4b80000007078820 */ /* 0x000fe40000400000 */
[----:B------:R-:W-:Y:S01]  /*66f00*/  IMAD.MOV.U32 R16, RZ, RZ, R23 ;  /* 0x000000ffff107224 */ /* 0x000fe200078e0017 */
[----:B------:R-:W-:Y:S02]  /*66f10*/  MOV R23, R11 ;  /* 0x0000000b00177202 */ /* 0x000fe40000000f00 */
[----:B------:R-:W4:Y:S01]  /*66f20*/  LDL R11, [R1+0x71c] ;  /* 0x00071c00010b7983 */ /* 0x000f220000100800 */
[----:B------:R0:W-:Y:S03]  /*66f30*/  @!P0 STL [R1+0x324], R7 ;  /* 0x0003240701008387 */ /* 0x0001e60000100800 */
[----:B0-----:R-:W3:Y:S01]  /*66f40*/  LDL.LU R7, [R1+0x1520] ;  /* 0x0015200001077983 */ /* 0x001ee20000300800 */
[----:B------:R-:W-:-:S02]  /*66f50*/  @!P0 FMUL R26, R26, 16777216 ;  /* 0x4b8000001a1a8820 */ /* 0x000fc40000400000 */
[----:B--2---:R-:W-:Y:S02]  /*66f60*/  @!P0 FMUL R4, R4, 16777216 ;  /* 0x4b80000004048820 */ /* 0x004fe40000400000 */
[----:B---3--:R-:W-:-:S05]  /*66f70*/  @!P0 FMUL R7, R7, 16777216 ;  /* 0x4b80000007078820 */ /* 0x008fca0000400000 */
[----:B------:R0:W-:Y:S04]  /*66f80*/  @!P0 STL [R1+0x32c], R7 ;  /* 0x00032c0701008387 */ /* 0x0001e80000100800 */
[----:B0-----:R-:W2:Y:S01]  /*66f90*/  LDL.LU R7, [R1+0x151c] ;  /* 0x00151c0001077983 */ /* 0x001ea20000300800 */
[----:B------:R0:W-:Y:S03]  /*66fa0*/  @!P0 STL [R1+0x334], R4 ;  /* 0x0003340401008387 */ /* 0x0001e60000100800 */
[----:B0-----:R-:W3:Y:S01]  /*66fb0*/  LDL.LU R4, [R1+0x1518] ;  /* 0x0015180001047983 */ /* 0x001ee20000300800 */
[----:B------:R0:W-:Y:S03]  /*66fc0*/  @!P0 STL [R1+0x338], R26 ;  /* 0x0003381a01008387 */ /* 0x0001e60000100800 */
[----:B0-----:R-:W2:Y:S01]  /*66fd0*/  LDL.LU R26, [R1+0x1514] ;  /* 0x00151400011a7983 */ /* 0x001ea20000300800 */
[----:B------:R-:W-:-:S02]  /*66fe0*/  @!P0 FMUL R15, R15, 16777216 ;  /* 0x4b8000000f0f8820 */ /* 0x000fc40000400000 */
[----:B------:R-:W-:Y:S02]  /*66ff0*/  @!P0 FMUL R2, R2, 16777216 ;  /* 0x4b80000002028820 */ /* 0x000fe40000400000 */
[----:B------:R-:W-:Y:S01]  /*67000*/  @!P0 FMUL R21, R21, 16777216 ;  /* 0x4b80000015158820 */ /* 0x000fe20000400000 */
[----:B------:R0:W-:Y:S04]  /*67010*/  @!P0 STL [R1+0x340], R15 ;  /* 0x0003400f01008387 */ /* 0x0001e80000100800 */
[----:B0-----:R-:W3:Y:S01]  /*67020*/  LDL R15, [R1+0x2f0] ;  /* 0x0002f000010f7983 */ /* 0x001ee20000100800 */
[----:B------:R0:W-:Y:S02]  /*67030*/  @!P0 STL [R1+0x348], R2 ;  /* 0x0003480201008387 */ /* 0x0001e40000100800 */
[----:B------:R1:W-:Y:S01]  /*67040*/  @!P0 STL [R1+0x1c], R21 ;  /* 0x00001c1501008387 */ /* 0x0003e20000100800 */
[----:B0-----:R-:W4:Y:S04]  /*67050*/  LDL R2, [R1+0x300] ;  /* 0x0003000001027983 */ /* 0x001f280000100800 */
[----:B-1----:R-:W4:Y:S01]  /*67060*/  LDL R21, [R1+0x308] ;  /* 0x0003080001157983 */ /* 0x002f220000100800 */
[----:B--2---:R-:W-:-:S03]  /*67070*/  FSETP.GEU.AND P0, PT, |R26|, 1.175494350822287508e-38, PT ;  /* 0x008000001a00780b */ /* 0x004fc60003f0e200 */
[----:B------:R0:W-:Y:S04]  /*67080*/  STL [R1+0x14fc], R26 ;  /* 0x0014fc1a01007387 */ /* 0x0001e80000100800 */
[----:B0-----:R-:W2:Y:S01]  /*67090*/  LDL R26, [R1+0x2f8] ;  /* 0x0002f800011a7983 */ /* 0x001ea20000100800 */
[----:B---3--:R-:W-:Y:S02]  /*670a0*/  @P1 FMUL R15, R15, 0.25 ;  /* 0x3e8000000f0f1820 */ /* 0x008fe40000400000 */
[----:B------:R-:W-:-:S03]  /*670b0*/  @P1 FMUL R4, R4, 0.25 ;  /* 0x3e80000004041820 */ /* 0x000fc60000400000 */
[----:B------:R0:W-:Y:S01]  /*670c0*/  @P1 STL [R1+0x2f0], R15 ;  /* 0x0002f00f01001387 */ /* 0x0001e20000100800 */
[----:B----4-:R-:W-:-:S03]  /*670d0*/  @P1 FMUL R2, R2, 0.25 ;  /* 0x3e80000002021820 */ /* 0x010fc60000400000 */
[----:B0-----:R-:W3:Y:S01]  /*670e0*/  LDL.LU R15, [R1+0x1510] ;  /* 0x00151000010f7983 */ /* 0x001ee20000300800 */
[----:B--2---:R-:W-:-:S05]  /*670f0*/  @P1 FMUL R26, R26, 0.25 ;  /* 0x3e8000001a1a1820 */ /* 0x004fca0000400000 */
[----:B------:R-:W-:Y:S01]  /*67100*/  @P1 STL [R1+0x2f8], R26 ;  /* 0x0002f81a01001387 */ /* 0x000fe20000100800 */
[----:B------:R0:W-:Y:S03]  /*67110*/  @P1 STL [R1+0x300], R2 ;  /* 0x0003000201001387 */ /* 0x0001e60000100800 */
[----:B0-----:R-:W2:Y:S01]  /*67120*/  LDL R2, [R1+0x318] ;  /* 0x0003180001027983 */ /* 0x001ea20000100800 */
[----:B------:R-:W-:Y:S02]  /*67130*/  @P1 STL [R1+0x2e8], R4 ;  /* 0x0002e80401001387 */ /* 0x000fe40000100800 */
[----:B------:R-:W-:Y:S02]  /*67140*/  STL [R1+0x1508], R4 ;  /* 0x0015080401007387 */ /* 0x000fe40000100800 */
[----:B------:R-:W4:Y:S02]  /*67150*/  LDL R26, [R1+0x328] ;  /* 0x00032800011a7983 */ /* 0x000f240000100800 */
[----:B------:R-:W-:Y:S01]  /*67160*/  @P1 FMUL R21, R21, 0.25 ;  /* 0x3e80000015151820 */ /* 0x000fe20000400000 */
[----:B----4-:R0:W-:Y:S04]  /*67170*/  STL [R1+0x150c], R26 ;  /* 0x00150c1a01007387 */ /* 0x0101e80000100800 */
[----:B0-----:R-:W4:Y:S01]  /*67180*/  LDL R26, [R1+0x320] ;  /* 0x00032000011a7983 */ /* 0x001f220000100800 */
[----:B--2---:R-:W-:-:S02]  /*67190*/  @P1 FMUL R2, R2, 0.25 ;  /* 0x3e80000002021820 */ /* 0x004fc40000400000 */
[----:B------:R0:W-:Y:S02]  /*671a0*/  @P1 STL [R1+0x308], R21 ;  /* 0x0003081501001387 */ /* 0x0001e40000100800 */
[----:B------:R-:W2:Y:S01]  /*671b0*/  LDL R4, [R1+0x330] ;  /* 0x0003300001047983 */ /* 0x000ea20000100800 */
[----:B0-----:R-:W2:Y:S01]  /*671c0*/  LDL R21, [R1+0x33c] ;  /* 0x00033c0001157983 */ /* 0x001ea20000100800 */
[----:B------:R0:W-:Y:S03]  /*671d0*/  @P1 STL [R1+0x318], R2 ;  /* 0x0003180201001387 */ /* 0x0001e60000100800 */
[----:B0-----:R-:W2:Y:S01]  /*671e0*/  LDL R2, [R1+0x344] ;  /* 0x0003440001027983 */ /* 0x001ea20000100800 */
[----:B----4-:R-:W-:-:S05]  /*671f0*/  @P1 FMUL R26, R26, 0.25 ;  /* 0x3e8000001a1a1820 */ /* 0x010fca0000400000 */
[----:B------:R0:W-:Y:S04]  /*67200*/  @P1 STL [R1+0x320], R26 ;  /* 0x0003201a01001387 */ /* 0x0001e80000100800 */
[----:B0-----:R-:W4:Y:S01]  /*67210*/  LDL.LU R26, [R1+0x150c] ;  /* 0x00150c00011a7983 */ /* 0x001f220000300800 */
[----:B---3--:R-:W-:Y:S02]  /*67220*/  @P1 FMUL R15, R15, 0.25 ;  /* 0x3e8000000f0f1820 */ /* 0x008fe40000400000 */
[----:B--2---:R-:W-:Y:S02]  /*67230*/  @P1 FMUL R4, R4, 0.25 ;  /* 0x3e80000004041820 */ /* 0x004fe40000400000 */
[----:B------:R-:W-:Y:S02]  /*67240*/  @P1 FMUL R21, R21, 0.25 ;  /* 0x3e80000015151820 */ /* 0x000fe40000400000 */
[----:B------:R-:W-:-:S02]  /*67250*/  @P1 FMUL R2, R2, 0.25 ;  /* 0x3e80000002021820 */ /* 0x000fc40000400000 */
[----:B----4-:R-:W-:-:S05]  /*67260*/  @P1 FMUL R26, R26, 0.25 ;  /* 0x3e8000001a1a1820 */ /* 0x010fca0000400000 */
[----:B------:R0:W-:Y:S04]  /*67270*/  @P1 STL [R1+0x328], R26 ;  /* 0x0003281a01001387 */ /* 0x0001e80000100800 */
[----:B0-----:R-:W2:Y:S01]  /*67280*/  LDL R26, [R1+0x354] ;  /* 0x00035400011a7983 */ /* 0x001ea20000100800 */
[----:B------:R-:W-:Y:S02]  /*67290*/  @P1 STL [R1+0x310], R15 ;  /* 0x0003100f01001387 */ /* 0x000fe40000100800 */
[----:B------:R0:W-:Y:S02]  /*672a0*/  @P1 STL [R1+0x330], R4 ;  /* 0x0003300401001387 */ /* 0x0001e40000100800 */
[----:B0-----:R-:W3:Y:S01]  /*672b0*/  LDL.LU R4, [R1+0x1508] ;  /* 0x0015080001047983 */ /* 0x001ee20000300800 */
[----:B------:R0:W-:Y:S03]  /*672c0*/  @P1 STL [R1+0x33c], R21 ;  /* 0x00033c1501001387 */ /* 0x0001e60000100800 */
[----:B0-----:R-:W4:Y:S01]  /*672d0*/  LDL.LU R21, [R1+0x1504] ;  /* 0x0015040001157983 */ /* 0x001f220000300800 */
[----:B------:R0:W-:Y:S03]  /*672e0*/  @P1 STL [R1+0x344], R2 ;  /* 0x0003440201001387 */ /* 0x0001e60000100800 */
[----:B0-----:R-:W4:Y:S01]  /*672f0*/  LDL.LU R2, [R1+0x1500] ;  /* 0x0015000001027983 */ /* 0x001f220000300800 */
[----:B--2---:R-:W-:-:S05]  /*67300*/  @P1 FMUL R26, R26, 0.25 ;  /* 0x3e8000001a1a1820 */ /* 0x004fca0000400000 */
[----:B------:R0:W-:Y:S04]  /*67310*/  @P1 STL [R1+0x354], R26 ;  /* 0x0003541a01001387 */ /* 0x0001e80000100800 */
[----:B0-----:R-:W2:Y:S01]  /*67320*/  LDL.LU R26, [R1+0x14fc] ;  /* 0x0014fc00011a7983 */ /* 0x001ea20000300800 */
[----:B------:R3:W-:Y:S02]  /*67330*/  STL [R1+0x14f0], R7 ;  /* 0x0014f00701007387 */ /* 0x0007e40000100800 */
[----:B---3--:R-:W-:Y:S02]  /*67340*/  MOV R7, R4 ;  /* 0x0000000400077202 */ /* 0x008fe40000000f00 */
[----:B------:R-:W3:Y:S01]  /*67350*/  LDL.LU R4, [R1+0x14f8] ;  /* 0x0014f80001047983 */ /* 0x000ee20000300800 */
[----:B------:R0:W-:Y:S02]  /*67360*/  STL [R1+0x14ec], R18 ;  /* 0x0014ec1201007387 */ /* 0x0001e40000100800 */
[----:B----4-:R-:W-:Y:S01]  /*67370*/  @P1 FMUL R2, R2, 0.25 ;  /* 0x3e80000002021820 */ /* 0x010fe20000400000 */
[----:B0-----:R-:W4:Y:S04]  /*67380*/  LDL R18, [R1+0x2f0] ;  /* 0x0002f00001127983 */ /* 0x001f280000100800 */
[----:B------:R-:W-:Y:S02]  /*67390*/  @P1 STL [R1+0x34c], R2 ;  /* 0x00034c0201001387 */ /* 0x000fe40000100800 */
[----:B------:R0:W-:Y:S02]  /*673a0*/  STL [R1+0x14dc], R2 ;  /* 0x0014dc0201007387 */ /* 0x0001e40000100800 */
[----:B0-----:R-:W-:-:S02]  /*673b0*/  MOV R2, R15 ;  /* 0x0000000f00027202 */ /* 0x001fc40000000f00 */
[----:B------:R-:W3:Y:S01]  /*673c0*/  LDL.LU R15, [R1+0x14f4] ;  /* 0x0014f400010f7983 */ /* 0x000ee20000300800 */
[----:B------:R-:W-:Y:S02]  /*673d0*/  @P1 FMUL R21, R21, 0.25 ;  /* 0x3e80000015151820 */ /* 0x000fe40000400000 */
[----:B------:R-:W-:Y:S02]  /*673e0*/  @!P0 FMUL R7, R7, 16777216 ;  /* 0x4b80000007078820 */ /* 0x000fe40000400000 */
[----:B--2---:R-:W-:-:S05]  /*673f0*/  @P1 FMUL R26, R26, 0.25 ;  /* 0x3e8000001a1a1820 */ /* 0x004fca0000400000 */
[----:B------:R0:W-:Y:S04]  /*67400*/  STL [R1+0x14c8], R26 ;  /* 0x0014c81a01007387 */ /* 0x0001e80000100800 */
[----:B0-----:R-:W2:Y:S01]  /*67410*/  LDL R26, [R1+0x344] ;  /* 0x00034400011a7983 */ /* 0x001ea20000100800 */
[----:B------:R-:W-:Y:S02]  /*67420*/  @P1 STL [R1+0x350], R21 ;  /* 0x0003501501001387 */ /* 0x000fe40000100800 */
[----:B------:R0:W-:Y:S02]  /*67430*/  STL [R1+0x14e0], R21 ;  /* 0x0014e01501007387 */ /* 0x0001e40000100800 */
[----:B----4-:R-:W-:Y:S01]  /*67440*/  @!P0 FMUL R18, R18, 16777216 ;  /* 0x4b80000012128820 */ /* 0x010fe20000400000 */
[----:B0-----:R-:W4:Y:S01]  /*67450*/  LDL R21, [R1+0x330] ;  /* 0x0003300001157983 */ /* 0x001f220000100800 */
[----:B---3--:R-:W-:Y:S01]  /*67460*/  @P1 FMUL R15, R15, 0.25 ;  /* 0x3e8000000f0f1820 */ /* 0x008fe20000400000 */
[----:B------:R-:W-:-:S04]  /*67470*/  FSETP.GT.AND P1, PT, |R4|, 8.50705917302346158658e+37, PT ;  /* 0x7e8000000400780b */ /* 0x000fc80003f24200 */
[----:B------:R0:W-:Y:S04]  /*67480*/  STL [R1+0x14cc], R15 ;  /* 0x0014cc0f01007387 */ /* 0x0001e80000100800 */
[----:B0-----:R-:W3:Y:S01]  /*67490*/  LDL R15, [R1+0x33c] ;  /* 0x00033c00010f7983 */ /* 0x001ee20000100800 */
[----:B------:R0:W-:Y:S03]  /*674a0*/  STL [R1+0x14d0], R4 ;  /* 0x0014d00401007387 */ /* 0x0001e60000100800 */
[----:B0-----:R-:W2:Y:S01]  /*674b0*/  LDL R4, [R1+0x2f8] ;  /* 0x0002f80001047983 */ /* 0x001ea20000100800 */
[----:B------:R0:W-:Y:S03]  /*674c0*/  @!P0 STL [R1+0x2e8], R7 ;  /* 0x0002e80701008387 */ /* 0x0001e60000100800 */
[----:B0-----:R-:W2:Y:S01]  /*674d0*/  LDL.LU R7, [R1+0x14f0] ;  /* 0x0014f00001077983 */ /* 0x001ea20000300800 */
[----:B------:R0:W-:Y:S03]  /*674e0*/  @!P0 STL [R1+0x2f0], R18 ;  /* 0x0002f01201008387 */ /* 0x0001e60000100800 */
[----:B0-----:R-:W2:Y:S04]  /*674f0*/  LDL.LU R18, [R1+0x14ec] ;  /* 0x0014ec0001127983 */ /* 0x001ea80000300800 */
[----:B--2---:R0:W-:Y:S02]  /*67500*/  STL [R1+0x14e8], R18 ;  /* 0x0014e81201007387 */ /* 0x0041e40000100800 */
[----:B0-----:R-:W-:Y:S01]  /*67510*/  IMAD.MOV.U32 R18, RZ, RZ, R4 ;  /* 0x000000ffff127224 */ /* 0x001fe200078e0004 */
[----:B---3--:R-:W-:Y:S01]  /*67520*/  MOV R4, R15 ;  /* 0x0000000f00047202 */ /* 0x008fe20000000f00 */
[----:B----4-:R-:W-:Y:S01]  /*67530*/  MOV R15, R21 ;  /* 0x00000015000f7202 */ /* 0x010fe20000000f00 */
[----:B------:R-:W-:-:S02]  /*67540*/  MOV R21, R2 ;  /* 0x0000000200157202 */ /* 0x000fc40000000f00 */
[----:B------:R-:W2:Y:S01]  /*67550*/  LDL R2, [R1+0x308] ;  /* 0x0003080001027983 */ /* 0x000ea20000100800 */
[----:B------:R-:W-:-:S03]  /*67560*/  @!P0 FMUL R18, R18, 16777216 ;  /* 0x4b80000012128820 */ /* 0x000fc60000400000 */
[----:B--2---:R0:W-:Y:S04]  /*67570*/  STL [R1+0x14e4], R2 ;  /* 0x0014e40201007387 */ /* 0x0041e80000100800 */
[----:B0-----:R-:W2:Y:S01]  /*67580*/  LDL R2, [R1+0x300] ;  /* 0x0003000001027983 */ /* 0x001ea20000100800 */
[----:B------:R0:W-:Y:S03]  /*67590*/  @!P0 STL [R1+0x2f8], R18 ;  /* 0x0002f81201008387 */ /* 0x0001e60000100800 */
[----:B0-----:R-:W3:Y:S01]  /*675a0*/  LDL.LU R18, [R1+0x14e8] ;  /* 0x0014e80001127983 */ /* 0x001ee20000300800 */
[----:B--2---:R-:W-:-:S05]  /*675b0*/  @!P0 FMUL R2, R2, 16777216 ;  /* 0x4b80000002028820 */ /* 0x004fca0000400000 */
[----:B------:R0:W-:Y:S04]  /*675c0*/  @!P0 STL [R1+0x300], R2 ;  /* 0x0003000201008387 */ /* 0x0001e80000100800 */
[----:B0-----:R-:W2:Y:S01]  /*675d0*/  LDL.LU R2, [R1+0x14e4] ;  /* 0x0014e40001027983 */ /* 0x001ea20000300800 */
[----:B------:R-:W-:Y:S02]  /*675e0*/  @!P0 FMUL R21, R21, 16777216 ;  /* 0x4b80000015158820 */ /* 0x000fe40000400000 */
[----:B--2---:R-:W-:-:S05]  /*675f0*/  @!P0 FMUL R2, R2, 16777216 ;  /* 0x4b80000002028820 */ /* 0x004fca0000400000 */
[----:B------:R0:W-:Y:S04]  /*67600*/  @!P0 STL [R1+0x308], R2 ;  /* 0x0003080201008387 */ /* 0x0001e80000100800 */
[----:B0-----:R-:W2:Y:S01]  /*67610*/  LDL R2, [R1+0x318] ;  /* 0x0003180001027983 */ /* 0x001ea20000100800 */
[----:B------:R0:W-:Y:S03]  /*67620*/  @!P0 STL [R1+0x310], R21 ;  /* 0x0003101501008387 */ /* 0x0001e60000100800 */
[----:B0-----:R-:W4:Y:S01]  /*67630*/  LDL.LU R21, [R1+0x14e0] ;  /* 0x0014e00001157983 */ /* 0x001f220000300800 */
[----:B------:R0:W-:Y:S03]  /*67640*/  STL [R1+0x14ac], R7 ;  /* 0x0014ac0701007387 */ /* 0x0001e60000100800 */
[----:B0-----:R-:W3:Y:S01]  /*67650*/  LDL R7, [R1+0x320] ;  /* 0x0003200001077983 */ /* 0x001ee20000100800 */
[----:B--2---:R-:W-:-:S05]  /*67660*/  @!P0 FMUL R2, R2, 16777216 ;  /* 0x4b80000002028820 */ /* 0x004fca0000400000 */
[----:B------:R0:W-:Y:S04]  /*67670*/  @!P0 STL [R1+0x318], R2 ;  /* 0x0003180201008387 */ /* 0x0001e80000100800 */
[----:B0-----:R-:W2:Y:S01]  /*67680*/  LDL.LU R2, [R1+0x14dc] ;  /* 0x0014dc0001027983 */ /* 0x001ea20000300800 */
[----:B---3--:R-:W-:-:S05]  /*67690*/  @!P0 FMUL R7, R7, 16777216 ;  /* 0x4b80000007078820 */ /* 0x008fca0000400000 */
[----:B------:R0:W-:Y:S04]  /*676a0*/  @!P0 STL [R1+0x320], R7 ;  /* 0x0003200701008387 */ /* 0x0001e80000100800 */
[----:B0-----:R-:W3:Y:S04]  /*676b0*/  LDL R7, [R1+0x370] ;  /* 0x0003700001077983 */ /* 0x001ee80000100800 */
[----:B---3--:R0:W-:Y:S04]  /*676c0*/  STL [R1+0x14c4], R7 ;  /* 0x0014c40701007387 */ /* 0x0081e80000100800 */
[----:B0-----:R-:W3:Y:S01]  /*676d0*/  LDL R7, [R1+0x328] ;  /* 0x0003280001077983 */ /* 0x001ee20000100800 */
[----:B------:R0:W-:Y:S02]  /*676e0*/  STL [R1+0x14d4], R18 ;  /* 0x0014d41201007387 */ /* 0x0001e40000100800 */
[----:B0-----:R-:W-:Y:S01]  /*676f0*/  MOV R18, R4 ;  /* 0x0000000400127202 */ /* 0x001fe20000000f00 */
[----:B------:R-:W-:Y:S01]  /*67700*/  MOV R4, R26 ;  /* 0x0000001a00047202 */ /* 0x000fe20000000f00 */
[----:B----4-:R-:W-:Y:S01]  /*67710*/  MOV R26, R21 ;  /* 0x00000015001a7202 */ /* 0x010fe20000000f00 */
[----:B------:R-:W-:Y:S01]  /*67720*/  MOV R21, R14 ;  /* 0x0000000e00157202 */ /* 0x000fe20000000f00 */
[----:B------:R-:W-:Y:S01]  /*67730*/  MOV R14, R13 ;  /* 0x0000000d000e7202 */ /* 0x000fe20000000f00 */
[----:B---3--:R-:W-:-:S05]  /*67740*/  @!P0 FMUL R7, R7, 16777216 ;  /* 0x4b80000007078820 */ /* 0x008fca0000400000 */
[----:B------:R0:W-:Y:S01]  /*67750*/  @!P0 STL [R1+0x328], R7 ;  /* 0x0003280701008387 */ /* 0x0001e20000100800 */
[----:B------:R1:W-:Y:S02]  /*67760*/  STL [R1+0x14d8], R18 ;  /* 0x0014d81201007387 */ /* 0x0003e40000100800 */
[----:B------:R-:W3:Y:S01]  /*67770*/  LDL R13, [R1+0x84c] ;  /* 0x00084c00010d7983 */ /* 0x000ee20000100800 */
[----:B0-----:R-:W4:Y:S01]  /*67780*/  LDL R7, [R1+0x354] ;  /* 0x0003540001077983 */ /* 0x001f220000100800 */
[----:B-1----:R-:W-:Y:S01]  /*67790*/  IMAD.MOV.U32 R18, RZ, RZ, R15 ;  /* 0x000000ffff127224 */ /* 0x002fe200078e000f */
[----:B--2---:R-:W-:Y:S01]  /*677a0*/  MOV R15, R2 ;  /* 0x00000002000f7202 */ /* 0x004fe20000000f00 */
[----:B------:R-:W-:Y:S01]  /*677b0*/  MOV R2, R19 ;  /* 0x0000001300027202 */ /* 0x000fe20000000f00 */
[----:B------:R-:W-:Y:S01]  /*677c0*/  MOV R19, R17 ;  /* 0x0000001100137202 */ /* 0x000fe20000000f00 */
[----:B------:R-:W-:Y:S02]  /*677d0*/  @!P0 FMUL R18, R18, 16777216 ;  /* 0x4b80000012128820 */ /* 0x000fe40000400000 */
[----:B------:R-:W-:Y:S01]  /*677e0*/  IMAD.MOV.U32 R17, RZ, RZ, R16 ;  /* 0x000000ffff117224 */ /* 0x000fe200078e0010 */
[----:B------:R-:W-:Y:S01]  /*677f0*/  MOV R16, R11 ;  /* 0x0000000b00107202 */ /* 0x000fe20000000f00 */
[----:B------:R-:W-:-:S02]  /*67800*/  IMAD.MOV.U32 R11, RZ, RZ, R6 ;  /* 0x000000ffff0b7224 */ /* 0x000fc400078e0006 */
[----:B------:R-:W2:Y:S01]  /*67810*/  LDL R6, [R1+0x8c0] ;  /* 0x0008c00001067983 */ /* 0x000ea20000100800 */
[----:B------:R0:W-:Y:S03]  /*67820*/  @!P0 STL [R1+0x330], R18 ;  /* 0x0003301201008387 */ /* 0x0001e60000100800 */
        /* <DEDUP_REMOVED lines=13> */
[----:B----4-:R-:W-:-:S05]  /*67900*/  @!P0 FMUL R7, R7, 16777216 ;  /* 0x4b80000007078820 */ /* 0x010fca0000400000 */
[----:B------:R-:W-:Y:S04]  /*67910*/  @!P0 STL [R1+0x354], R7 ;  /* 0x0003540701008387 */ /* 0x000fe80000100800 */
[----:B--2---:R3:W-:Y:S02]  /*67920*/  STL [R1+0x1478], R18 ;  /* 0x0014781201007387 */ /* 0x0047e40000100800 */
[----:B---3--:R-:W-:Y:S01]  /*67930*/  MOV R18, R4 ;  /* 0x0000000400127202 */ /* 0x008fe20000000f00 */
[----:B------:R-:W-:Y:S02]  /*67940*/  MOV R4, R2 ;  /* 0x0000000200047202 */ /* 0x000fe40000000f00 */
[----:B------:R-:W-:Y:S02]  /*67950*/  @!P0 FMUL R15, R15, 16777216 ;  /* 0x4b8000000f0f8820 */ /* 0x000fe40000400000 */
[----:B------:R-:W-:-:S05]  /*67960*/  @!P0 FMUL R26, R26, 16777216 ;  /* 0x4b8000001a1a8820 */ /* 0x000fca0000400000 */
[----:B------:R-:W-:Y:S01]  /*67970*/  STL [R1+0x20], R26 ;  /* 0x0000201a01007387 */ /* 0x000fe20000100800 */
[----:B------:R-:W-:Y:S02]  /*67980*/  STL [R1+0x358], R15 ;  /* 0x0003580f01007387 */ /* 0x000fe40000100800 */
[----:B------:R-:W2:Y:S02]  /*67990*/  LDL R7, [R1+0x35c] ;  /* 0x00035c0001077983 */ /* 0x000ea40000100800 */
[----:B------:R0:W-:Y:S02]  /*679a0*/  STL [R1+0x147c], R4 ;  /* 0x00147c0401007387 */ /* 0x0001e40000100800 */
[----:B0-----:R-:W3:Y:S04]  /*679b0*/  LDL.LU R4, [R1+0x680] ;  /* 0x0006800001047983 */ /* 0x001ee80000300800 */
[----:B---3--:R0:W-:Y:S04]  /*679c0*/  STL [R1+0x14b4], R4 ;  /* 0x0014b40401007387 */ /* 0x0081e80000100800 */
[----:B0-----:R-:W3:Y:S01]  /*679d0*/  LDL R4, [R1+0x368] ;  /* 0x0003680001047983 */ /* 0x001ee20000100800 */
[----:B------:R-:W4:Y:S03]  /*679e0*/  LDL.LU R26, [R1+0x37c] ;  /* 0x00037c00011a7983 */ /* 0x000f260000300800 */
[----:B----4-:R0:W-:Y:S04]  /*679f0*/  STL [R1+0x1480], R26 ;  /* 0x0014801a01007387 */ /* 0x0101e80000100800 */
[----:B0-----:R-:W4:Y:S04]  /*67a00*/  LDL.LU R26, [R1+0x678] ;  /* 0x00067800011a7983 */ /* 0x001f280000300800 */
[----:B----4-:R0:W-:Y:S04]  /*67a10*/  STL [R1+0x14b8], R26 ;  /* 0x0014b81a01007387 */ /* 0x0101e80000100800 */
[----:B0-----:R-:W4:Y:S01]  /*67a20*/  LDL R26, [R1+0x364] ;  /* 0x00036400011a7983 */ /* 0x001f220000100800 */
[----:B------:R-:W2:Y:S01]  /*67a30*/  LDL.LU R15, [R1+0x384] ;  /* 0x00038400010f7983 */ /* 0x000ea20000300800 */
[----:B------:R-:W-:-:S02]  /*67a40*/  MOV R2, R17 ;  /* 0x0000001100027202 */ /* 0x000fc40000000f00 */
[----:B--2---:R0:W-:Y:S04]  /*67a50*/  STL [R1+0x1484], R15 ;  /* 0x0014840f01007387 */ /* 0x0041e80000100800 */
[----:B0-----:R-:W2:Y:S01]  /*67a60*/  LDL.LU R15, [R1+0x670] ;  /* 0x00067000010f7983 */ /* 0x001ea20000300800 */
[----:B------:R-:W-:Y:S01]  /*67a70*/  MOV R17, R16 ;  /* 0x0000001000117202 */ /* 0x000fe20000000f00 */
[----:B------:R-:W-:Y:S01]  /*67a80*/  IMAD.MOV.U32 R16, RZ, RZ, R21 ;  /* 0x000000ffff107224 */ /* 0x000fe200078e0015 */
[----:B------:R-:W-:Y:S01]  /*67a90*/  MOV R21, R11 ;  /* 0x0000000b00157202 */ /* 0x000fe20000000f00 */
[----:B--2---:R0:W-:Y:S04]  /*67aa0*/  STL [R1+0x14bc], R15 ;  /* 0x0014bc0f01007387 */ /* 0x0041e80000100800 */
[----:B0-----:R-:W2:Y:S01]  /*67ab0*/  LDL R15, [R1+0x360] ;  /* 0x00036000010f7983 */ /* 0x001ea20000100800 */
[----:B------:R-:W2:Y:S02]  /*67ac0*/  LDL.LU R11, [R1+0x394] ;  /* 0x00039400010b7983 */ /* 0x000ea40000300800 */
[----:B------:R-:W-:Y:S01]  /*67ad0*/  @P1 FMUL R7, R7, 0.25 ;  /* 0x3e80000007071820 */ /* 0x000fe20000400000 */
[----:B--2---:R0:W-:Y:S04]  /*67ae0*/  STL [R1+0x1488], R11 ;  /* 0x0014880b01007387 */ /* 0x0041e80000100800 */
[----:B0-----:R-:W2:Y:S01]  /*67af0*/  LDL.LU R11, [R1+0x3a4] ;  /* 0x0003a400010b7983 */ /* 0x001ea20000300800 */
[----:B------:R-:W-:Y:S01]  /*67b00*/  FSETP.GEU.AND P0, PT, |R18|, 1.175494350822287508e-38, PT ;  /* 0x008000001200780b */ /* 0x000fe20003f0e200 */
[----:B------:R-:W-:-:S02]  /*67b10*/  @P1 FMUL R15, R15, 0.25 ;  /* 0x3e8000000f0f1820 */ /* 0x000fc40000400000 */
[----:B--2---:R-:W-:Y:S01]  /*67b20*/  STL [R1+0x14c0], R11 ;  /* 0x0014c00b01007387 */ /* 0x004fe20000100800 */
[----:B------:R0:W-:Y:S03]  /*67b30*/  STL [R1+0x14b0], R18 ;  /* 0x0014b01201007387 */ /* 0x0001e60000100800 */
[----:B0-----:R-:W2:Y:S01]  /*67b40*/  LDL R18, [R1+0x388] ;  /* 0x0003880001127983 */ /* 0x001ea20000100800 */
[----:B------:R0:W-:Y:S02]  /*67b50*/  @P1 STL [R1+0x35c], R7 ;  /* 0x00035c0701001387 */ /* 0x0001e40000100800 */
[----:B------:R-:W2:Y:S01]  /*67b60*/  LDL R11, [R1+0x378] ;  /* 0x00037800010b7983 */ /* 0x000ea20000100800 */
[----:B0-----:R-:W2:Y:S01]  /*67b70*/  LDL R7, [R1+0x36c] ;  /* 0x00036c0001077983 */ /* 0x001ea20000100800 */
[----:B----4-:R-:W-:Y:S02]  /*67b80*/  @P1 FMUL R26, R26, 0.25 ;  /* 0x3e8000001a1a1820 */ /* 0x010fe40000400000 */
[----:B---3--:R-:W-:-:S02]  /*67b90*/  @P1 FMUL R4, R4, 0.25 ;  /* 0x3e80000004041820 */ /* 0x008fc40000400000 */
[----:B------:R0:W-:Y:S02]  /*67ba0*/  @P1 STL [R1+0x360], R15 ;  /* 0x0003600f01001387 */ /* 0x0001e40000100800 */
[----:B0-----:R-:W3:Y:S01]  /*67bb0*/  LDL R15, [R1+0x380] ;  /* 0x00038000010f7983 */ /* 0x001ee20000100800 */
[----:B------:R0:W-:Y:S03]  /*67bc0*/  @P1 STL [R1+0x364], R26 ;  /* 0x0003641a01001387 */ /* 0x0001e60000100800 */
[----:B0-----:R-:W4:Y:S01]  /*67bd0*/  LDL R26, [R1+0x390] ;  /* 0x00039000011a7983 */ /* 0x001f220000100800 */
[----:B------:R0:W-:Y:S03]  /*67be0*/  @P1 STL [R1+0x368], R4 ;  /* 0x0003680401001387 */ /* 0x0001e60000100800 */
[----:B0-----:R-:W4:Y:S01]  /*67bf0*/  LDL R4, [R1+0x39c] ;  /* 0x00039c0001047983 */ /* 0x001f220000100800 */
[----:B--2---:R-:W-:-:S02]  /*67c00*/  @P1 FMUL R11, R11, 0.25 ;  /* 0x3e8000000b0b1820 */ /* 0x004fc40000400000 */
[----:B------:R-:W-:-:S05]  /*67c10*/  @P1 FMUL R7, R7, 0.25 ;  /* 0x3e80000007071820 */ /* 0x000fca0000400000 */
[----:B------:R0:W-:Y:S04]  /*67c20*/  @P1 STL [R1+0x36c], R7 ;  /* 0x00036c0701001387 */ /* 0x0001e80000100800 */
[----:B0-----:R-:W2:Y:S01]  /*67c30*/  LDL.LU R7, [R1+0x14c4] ;  /* 0x0014c40001077983 */ /* 0x001ea20000300800 */
[----:B------:R0:W-:Y:S03]  /*67c40*/  @P1 STL [R1+0x378], R11 ;  /* 0x0003780b01001387 */ /* 0x0001e60000100800 */
[----:B0-----:R-:W2:Y:S01]  /*67c50*/  LDL.LU R11, [R1+0x14c0] ;  /* 0x0014c000010b7983 */ /* 0x001ea20000300800 */
[----:B---3--:R-:W-:Y:S02]  /*67c60*/  @P1 FMUL R15, R15, 0.25 ;  /* 0x3e8000000f0f1820 */ /* 0x008fe40000400000 */
[----:B----4-:R-:W-:-:S02]  /*67c70*/  @P1 FMUL R26, R26, 0.25 ;  /* 0x3e8000001a1a1820 */ /* 0x010fc40000400000 */
[----:B------:R-:W-:Y:S01]  /*67c80*/  @P1 FMUL R18, R18, 0.25 ;  /* 0x3e80000012121820 */ /* 0x000fe20000400000 */
[----:B------:R0:W-:Y:S01]  /*67c90*/  @P1 STL [R1+0x380], R15 ;  /* 0x0003800f01001387 */ /* 0x0001e20000100800 */
[----:B------:R-:W-:-:S03]  /*67ca0*/  @P1 FMUL R4, R4, 0.25 ;  /* 0x3e80000004041820 */ /* 0x000fc60000400000 */
[----:B0-----:R-:W3:Y:S01]  /*67cb0*/  LDL.LU R15, [R1+0x14bc] ;  /* 0x0014bc00010f7983 */ /* 0x001ee20000300800 */
[----:B--2---:R-:W-:-:S05]  /*67cc0*/  @P1 FMUL R7, R7, 0.25 ;  /* 0x3e80000007071820 */ /* 0x004fca0000400000 */
[----:B------:R-:W-:Y:S01]  /*67cd0*/  @P1 STL [R1+0x370], R7 ;  /* 0x0003700701001387 */ /* 0x000fe20000100800 */
[----:B------:R0:W-:Y:S02]  /*67ce0*/  @P1 STL [R1+0x390], R26 ;  /* 0x0003901a01001387 */ /* 0x0001e40000100800 */
[----:B------:R-:W-:Y:S01]  /*67cf0*/  @P1 FMUL R11, R11, 0.25 ;  /* 0x3e8000000b0b1820 */ /* 0x000fe20000400000 */
[----:B0-----:R-:W2:Y:S01]  /*67d00*/  LDL.LU R26, [R1+0x14b8] ;  /* 0x0014b800011a7983 */ /* 0x001ea20000300800 */
[----:B------:R0:W-:Y:S03]  /*67d10*/  @P1 STL [R1+0x39c], R4 ;  /* 0x00039c0401001387 */ /* 0x0001e60000100800 */
[----:B0-----:R-:W4:Y:S01]  /*67d20*/  LDL.LU R4, [R1+0x14b4] ;  /* 0x0014b40001047983 */ /* 0x001f220000300800 */
[----:B------:R-:W-:Y:S02]  /*67d30*/  @P1 STL [R1+0x388], R18 ;  /* 0x0003881201001387 */ /* 0x000fe40000100800 */
[----:B------:R0:W-:Y:S02]  /*67d40*/  STL [R1+0x148c], R11 ;  /* 0x00148c0b01007387 */ /* 0x0001e40000100800 */
[----:B0-----:R-:W-:-:S02]  /*67d50*/  MOV R11, R18 ;  /* 0x00000012000b7202 */ /* 0x001fc40000000f00 */
[----:B------:R-:W4:Y:S01]  /*67d60*/  LDL.LU R18, [R1+0x14b0] ;  /* 0x0014b00001127983 */ /* 0x000f220000300800 */
[----:B---3--:R-:W-:-:S05]  /*67d70*/  @P1 FMUL R15, R15, 0.25 ;  /* 0x3e8000000f0f1820 */ /* 0x008fca0000400000 */
[----:B------:R0:W-:Y:S04]  /*67d80*/  STL [R1+0x1490], R15 ;  /* 0x0014900f01007387 */ /* 0x0001e80000100800 */
[----:B0-----:R-:W3:Y:S01]  /*67d90*/  LDL R15, [R1+0x380] ;  /* 0x00038000010f7983 */ /* 0x001ee20000100800 */
[----:B--2---:R-:W-:-:S05]  /*67da0*/  @P1 FMUL R26, R26, 0.25 ;  /* 0x3e8000001a1a1820 */ /* 0x004fca0000400000 */
[----:B------:R0:W-:Y:S01]  /*67db0*/  STL [R1+0x1494], R26 ;  /* 0x0014941a01007387 */ /* 0x0001e20000100800 */
[----:B----4-:R-:W-:-:S03]  /*67dc0*/  @P1 FMUL R4, R4, 0.25 ;  /* 0x3e80000004041820 */ /* 0x010fc60000400000 */
[----:B0-----:R-:W2:Y:S04]  /*67dd0*/  LDL R26, [R1+0x378] ;  /* 0x00037800011a7983 */ /* 0x001ea80000100800 */
[----:B------:R0:W-:Y:S01]  /*67de0*/  STL [R1+0x1498], R4 ;  /* 0x0014980401007387 */ /* 0x0001e20000100800 */
[----:B------:R-:W-:Y:S01]  /*67df0*/  @P1 FMUL R18, R18, 0.25 ;  /* 0x3e80000012121820 */ /* 0x000fe20000400000 */
[----:B0-----:R-:W-:Y:S02]  /*67e00*/  MOV R4, R7 ;  /* 0x0000000700047202 */ /* 0x001fe40000000f00 */
[----:B------:R-:W4:Y:S02]  /*67e10*/  LDL.LU R7, [R1+0x14ac] ;  /* 0x0014ac0001077983 */ /* 0x000f240000300800 */
[----:B------:R0:W-:Y:S02]  /*67e20*/  STL [R1+0x149c], R18 ;  /* 0x00149c1201007387 */ /* 0x0001e40000100800 */
[----:B0-----:R-:W2:Y:S02]  /*67e30*/  LDL R18, [R1+0x688] ;  /* 0x0006880001127983 */ /* 0x001ea40000100800 */
[----:B--2---:R-:W-:-:S05]  /*67e40*/  @P1 FMUL R18, R18, 0.25 ;  /* 0x3e80000012121820 */ /* 0x004fca0000400000 */
[----:B------:R-:W-:Y:S01]  /*67e50*/  @P1 STL [R1+0x688], R18 ;  /* 0x0006881201001387 */ /* 0x000fe20000100800 */
[----:B------:R0:W-:Y:S03]  /*67e60*/  STL [R1+0x14a4], R12 ;  /* 0x0014a40c01007387 */ /* 0x0001e60000100800 */
[----:B0-----:R-:W2:Y:S04]  /*67e70*/  LDL R12, [R1+0x360] ;  /* 0x00036000010c7983 */ /* 0x001ea80000100800 */
[----:B--2---:R0:W-:Y:S04]  /*67e80*/  STL [R1+0x14a8], R12 ;  /* 0x0014a80c01007387 */ /* 0x0041e80000100800 */
[----:B0-----:R-:W2:Y:S01]  /*67e90*/  LDL R12, [R1+0x35c] ;  /* 0x00035c00010c7983 */ /* 0x001ea20000100800 */
[----:B------:R0:W-:Y:S02]  /*67ea0*/  STL [R1+0x14a0], R16 ;  /* 0x0014a01001007387 */ /* 0x0001e40000100800 */
[----:B------:R-:W3:Y:S01]  /*67eb0*/  LDL R18, [R1+0x368] ;  /* 0x0003680001127983 */ /* 0x000ee20000100800 */
[----:B0-----:R-:W3:Y:S01]  /*67ec0*/  LDL R16, [R1+0x364] ;  /* 0x0003640001107983 */ /* 0x001ee20000100800 */
[----:B--2---:R-:W-:-:S05]  /*67ed0*/  @!P0 FMUL R12, R12, 16777216 ;  /* 0x4b8000000c0c8820 */ /* 0x004fca0000400000 */
[----:B------:R0:W-:Y:S04]  /*67ee0*/  @!P0 STL [R1+0x35c], R12 ;  /* 0x00035c0c01008387 */ /* 0x0001e80000100800 */
[----:B0-----:R-:W2:Y:S01]  /*67ef0*/  LDL.LU R12, [R1+0x14a8] ;  /* 0x0014a800010c7983 */ /* 0x001ea20000300800 */
[----:B---3--:R-:W-:Y:S02]  /*67f00*/  @!P0 FMUL R16, R16, 16777216 ;  /* 0x4b80000010108820 */ /* 0x008fe40000400000 */
[----:B------:R-:W-:Y:S02]  /*67f10*/  @!P0 FMUL R18, R18, 16777216 ;  /* 0x4b80000012128820 */ /* 0x000fe40000400000 */
[----:B--2---:R-:W-:-:S05]  /*67f20*/  @!P0 FMUL R12, R12, 16777216 ;  /* 0x4b8000000c0c8820 */ /* 0x004fca0000400000 */
[----:B------:R0:W-:Y:S04]  /*67f30*/  @!P0 STL [R1+0x360], R12 ;  /* 0x0003600c01008387 */ /* 0x0001e80000100800 */
[----:B0-----:R-:W2:Y:S01]  /*67f40*/  LDL.LU R12, [R1+0x14a4] ;  /* 0x0014a400010c7983 */ /* 0x001ea20000300800 */
[----:B------:R0:W-:Y:S03]  /*67f50*/  @!P0 STL [R1+0x364], R16 ;  /* 0x0003641001008387 */ /* 0x0001e60000100800 */
[----:B0-----:R-:W3:Y:S01]  /*67f60*/  LDL.LU R16, [R1+0x14a0] ;  /* 0x0014a00001107983 */ /* 0x001ee20000300800 */
[----:B------:R0:W-:Y:S03]  /*67f70*/  @!P0 STL [R1+0x368], R18 ;  /* 0x0003681201008387 */ /* 0x0001e60000100800 */
[----:B0-----:R-:W2:Y:S01]  /*67f80*/  LDL.LU R18, [R1+0x149c] ;  /* 0x00149c0001127983 */ /* 0x001ea20000300800 */
[----:B------:R0:W-:Y:S03]  /*67f90*/  STL [R1+0x1460], R17 ;  /* 0x0014601101007387 */ /* 0x0001e60000100800 */
[----:B0-----:R-:W2:Y:S01]  /*67fa0*/  LDL R17, [R1+0x36c] ;  /* 0x00036c0001117983 */ /* 0x001ea20000100800 */
[----:B------:R-:W-:-:S02]  /*67fb0*/  @!P0 FMUL R4, R4, 16777216 ;  /* 0x4b80000004048820 */ /* 0x000fc40000400000 */
[----:B------:R-:W-:Y:S02]  /*67fc0*/  @!P0 FMUL R26, R26, 16777216 ;  /* 0x4b8000001a1a8820 */ /* 0x000fe40000400000 */
[----:B------:R-:W-:Y:S02]  /*67fd0*/  @!P0 FMUL R15, R15, 16777216 ;  /* 0x4b8000000f0f8820 */ /* 0x000fe40000400000 */
[----:B------:R-:W-:Y:S02]  /*67fe0*/  @!P0 FMUL R11, R11, 16777216 ;  /* 0x4b8000000b0b8820 */ /* 0x000fe40000400000 */
[----:B--2---:R-:W-:-:S05]  /*67ff0*/  @!P0 FMUL R17, R17, 16777216 ;  /* 0x4b80000011118820 */ /* 0x004fca0000400000 */
[----:B------:R0:W-:Y:S04]  /*68000*/  @!P0 STL [R1+0x36c], R17 ;  /* 0x00036c1101008387 */ /* 0x0001e80000100800 */
[----:B0-----:R-:W2:Y:S01]  /*68010*/  LDL R17, [R1+0x39c] ;  /* 0x00039c0001117983 */ /* 0x001ea20000100800 */
[----:B------:R0:W-:Y:S03]  /*68020*/  STL [R1+0x1464], R8 ;  /* 0x0014640801007387 */ /* 0x0001e60000100800 */
[----:B0-----:R-:W4:Y:S01]  /*68030*/  LDL R8, [R1+0x390] ;  /* 0x0003900001087983 */ /* 0x001f220000100800 */
[----:B---3--:R0:W-:Y:S03]  /*68040*/  STL [R1+0x1468], R16 ;  /* 0x0014681001007387 */ /* 0x0081e60000100800 */
[----:B0-----:R-:W3:Y:S01]  /*68050*/  LDL R16, [R1+0x688] ;  /* 0x0006880001107983 */ /* 0x001ee20000100800 */
[----:B------:R0:W-:Y:S03]  /*68060*/  @!P0 STL [R1+0x370], R4 ;  /* 0x0003700401008387 */ /* 0x0001e60000100800 */
[----:B0-----:R-:W3:Y:S01]  /*68070*/  LDL.LU R4, [R1+0x1498] ;  /* 0x0014980001047983 */ /* 0x001ee20000300800 */
[----:B------:R0:W-:Y:S03]  /*68080*/  @!P0 STL [R1+0x378], R26 ;  /* 0x0003781a01008387 */ /* 0x0001e60000100800 */
[----:B0-----:R-:W3:Y:S01]  /*68090*/  LDL.LU R26, [R1+0x1494] ;  /* 0x00149400011a7983 */ /* 0x001ee20000300800 */
[----:B------:R0:W-:Y:S03]  /*680a0*/  @!P0 STL [R1+0x380], R15 ;  /* 0x0003800f01008387 */ /* 0x0001e60000100800 */
[----:B0-----:R-:W3:Y:S01]  /*680b0*/  LDL.LU R15, [R1+0x1490] ;  /* 0x00149000010f7983 */ /* 0x001ee20000300800 */
[----:B------:R0:W-:Y:S03]  /*680c0*/  @!P0 STL [R1+0x388], R11 ;  /* 0x0003880b01008387 */ /* 0x0001e60000100800 */
[----:B0-----:R-:W3:Y:S01]  /*680d0*/  LDL.LU R11, [R1+0x148c] ;  /* 0x00148c00010b7983 */ /* 0x001ee20000300800 */
[----:B--2---:R-:W-:-:S02]  /*680e0*/  @!P0 FMUL R17, R17, 16777216 ;  /* 0x4b80000011118820 */ /* 0x004fc40000400000 */
[----:B----4-:R-:W-:-:S05]  /*680f0*/  @!P0 FMUL R8, R8, 16777216 ;  /* 0x4b80000008088820 */ /* 0x010fca0000400000 */
[----:B------:R0:W-:Y:S04]  /*68100*/  @!P0 STL [R1+0x390], R8 ;  /* 0x0003900801008387 */ /* 0x0001e80000100800 */
[----:B0-----:R-:W2:Y:S01]  /*68110*/  LDL R8, [R1+0x374] ;  /* 0x0003740001087983 */ /* 0x001ea20000100800 */
[----:B---3--:R-:W-:Y:S02]  /*68120*/  @!P0 FMUL R26, R26, 16777216 ;  /* 0x4b8000001a1a8820 */ /* 0x008fe40000400000 */
[----:B------:R-:W-:Y:S02]  /*68130*/  @!P0 FMUL R15, R15, 16777216 ;  /* 0x4b8000000f0f8820 */ /* 0x000fe40000400000 */
[----:B------:R-:W-:-:S05]  /*68140*/  @!P0 FMUL R11, R11, 16777216 ;  /* 0x4b8000000b0b8820 */ /* 0x000fca0000400000 */
[----:B------:R0:W-:Y:S04]  /*68150*/  STL [R1+0x3a4], R11 ;  /* 0x0003a40b01007387 */ /* 0x0001e80000100800 */
[----:B0-----:R-:W3:Y:S01]  /*68160*/  LDL.LU R11, [R1+0x1488] ;  /* 0x00148800010b7983 */ /* 0x001ee20000300800 */
[----:B------:R-:W-:Y:S02]  /*68170*/  @!P0 STL [R1+0x39c], R17 ;  /* 0x00039c1101008387 */ /* 0x000fe40000100800 */
[----:B------:R0:W-:Y:S02]  /*68180*/  STL [R1+0x670], R15 ;  /* 0x0006700f01007387 */ /* 0x0001e40000100800 */
[----:B0-----:R-:W4:Y:S01]  /*68190*/  LDL.LU R15, [R1+0x1484] ;  /* 0x00148400010f7983 */ /* 0x001f220000300800 */
[----:B------:R0:W-:Y:S03]  /*681a0*/  STL [R1+0x678], R26 ;  /* 0x0006781a01007387 */ /* 0x0001e60000100800 */
[----:B0-----:R-:W3:Y:S01]  /*681b0*/  LDL.LU R26, [R1+0x1480] ;  /* 0x00148000011a7983 */ /* 0x001ee20000300800 */
[----:B------:R-:W3:Y:S01]  /*681c0*/  LDL R17, [R1+0x38c] ;  /* 0x00038c0001117983 */ /* 0x000ee20000100800 */
[----:B------:R-:W-:Y:S01]  /*681d0*/  FSETP.GT.AND P1, PT, |R7|, 8.50705917302346158658e+37, PT ;  /* 0x7e8000000700780b */ /* 0x000fe20003f24200 */
[----:B------:R-:W-:-:S02]  /*681e0*/  @!P0 FMUL R4, R4, 16777216 ;  /* 0x4b80000004048820 */ /* 0x000fc40000400000 */
[----:B------:R-:W-:Y:S02]  /*681f0*/  @!P0 FMUL R18, R18, 16777216 ;  /* 0x4b80000012128820 */ /* 0x000fe40000400000 */
[----:B------:R-:W-:Y:S01]  /*68200*/  @!P0 FMUL R16, R16, 16777216 ;  /* 0x4b80000010108820 */ /* 0x000fe20000400000 */
[----:B------:R0:W-:Y:S04]  /*68210*/  STL [R1+0x680], R4 ;  /* 0x0006800401007387 */ /* 0x0001e80000100800 */
[----:B0-----:R-:W3:Y:S01]  /*68220*/  LDL.LU R4, [R1+0x147c] ;  /* 0x00147c0001047983 */ /* 0x001ee20000300800 */
[----:B------:R0:W-:Y:S03]  /*68230*/  STL [R1+0x24], R18 ;  /* 0x0000241201007387 */ /* 0x0001e60000100800 */
[----:B0-----:R-:W3:Y:S01]  /*68240*/  LDL.LU R18, [R1+0x1478] ;  /* 0x0014780001127983 */ /* 0x001ee20000300800 */
[----:B------:R-:W-:Y:S02]  /*68250*/  @!P0 STL [R1+0x688], R16 ;  /* 0x0006881001008387 */ /* 0x000fe40000100800 */
[----:B------:R-:W-:Y:S01]  /*68260*/  STL [R1+0x146c], R7 ;  /* 0x00146c0701007387 */ /* 0x000fe20000100800 */
[----:B------:R-:W-:Y:S01]  /*68270*/  FSETP.GEU.AND P0, PT, |R7|, 1.175494350822287508e-38, PT ;  /* 0x008000000700780b */ /* 0x000fe20003f0e200 */
[----:B--2---:R-:W-:-:S05]  /*68280*/  @P1 FMUL R8, R8, 0.25 ;  /* 0x3e80000008081820 */ /* 0x004fca0000400000 */
[----:B------:R-:W-:Y:S01]  /*68290*/  @P1 STL [R1+0x374], R8 ;  /* 0x0003740801001387 */ /* 0x000fe20000100800 */
[----:B----4-:R-:W-:Y:S02]  /*682a0*/  @P1 FMUL R15, R15, 0.25 ;  /* 0x3e8000000f0f1820 */ /* 0x010fe40000400000 */
[----:B---3--:R-:W-:Y:S02]  /*682b0*/  @P1 FMUL R26, R26, 0.25 ;  /* 0x3e8000001a1a1820 */ /* 0x008fe40000400000 */
[----:B------:R-:W-:-:S03]  /*682c0*/  @P1 FMUL R17, R17, 0.25 ;  /* 0x3e80000011111820 */ /* 0x000fc60000400000 */
[----:B------:R0:W-:Y:S01]  /*682d0*/  STL [R1+0x1470], R26 ;  /* 0x0014701a01007387 */ /* 0x0001e20000100800 */
[----:B------:R1:W-:Y:S03]  /*682e0*/  STL [R1+0x1474], R15 ;  /* 0x0014740f01007387 */ /* 0x0003e60000100800 */
[----:B0-----:R-:W2:Y:S04]  /*682f0*/  LDL R26, [R1+0x3ac] ;  /* 0x0003ac00011a7983 */ /* 0x001ea80000100800 */
[----:B-1----:R-:W3:Y:S01]  /*68300*/  LDL R15, [R1+0x3a8] ;  /* 0x0003a800010f7983 */ /* 0x002ee20000100800 */
[----:B------:R0:W-:Y:S02]  /*68310*/  @P1 STL [R1+0x38c], R17 ;  /* 0x00038c1101001387 */ /* 0x0001e40000100800 */
[----:B------:R-:W4:Y:S02]  /*68320*/  LDL R7, [R1+0x674] ;  /* 0x0006740001077983 */ /* 0x000f240000100800 */
[----:B------:R-:W4:Y:S01]  /*68330*/  LDL R16, [R1+0x67c] ;  /* 0x00067c0001107983 */ /* 0x000f220000100800 */
[----:B------:R-:W4:Y:S04]  /*68340*/  LDL R8, [R1+0x684] ;  /* 0x0006840001087983 */ /* 0x000f280000100800 */
[----:B0-----:R-:W4:Y:S01]  /*68350*/  LDL R17, [R1+0x718] ;  /* 0x0007180001117983 */ /* 0x001f220000100800 */
[----:B------:R-:W-:-:S02]  /*68360*/  @P1 FMUL R11, R11, 0.25 ;  /* 0x3e8000000b0b1820 */ /* 0x000fc40000400000 */
[----:B------:R-:W-:-:S03]  /*68370*/  @P1 FMUL R4, R4, 0.25 ;  /* 0x3e80000004041820 */ /* 0x000fc60000400000 */
[----:B------:R0:W-:Y:S01]  /*68380*/  STL [R1+0x145c], R11 ;  /* 0x00145c0b01007387 */ /* 0x0001e20000100800 */
[----:B------:R-:W-:-:S03]  /*68390*/  @P1 FMUL R18, R18, 0.25 ;  /* 0x3e80000012121820 */ /* 0x000fc60000400000 */
[----:B0-----:R-:W4:Y:S01]  /*683a0*/  LDL R11, [R1+0x68c] ;  /* 0x00068c00010b7983 */ /* 0x001f220000100800 */
[----:B---3--:R-:W-:Y:S02]  /*683b0*/  @P1 FMUL R15, R15, 0.25 ;  /* 0x3e8000000f0f1820 */ /* 0x008fe40000400000 */
[----:B--2---:R-:W-:Y:S02]  /*683c0*/  @P1 FMUL R26, R26, 0.25 ;  /* 0x3e8000001a1a1820 */ /* 0x004fe40000400000 */
[----:B----4-:R-:W-:Y:S01]  /*683d0*/  @P1 FMUL R7, R7, 0.25 ;  /* 0x3e80000007071820 */ /* 0x010fe20000400000 */
[----:B------:R0:W-:Y:S01]  /*683e0*/  @P1 STL [R1+0x3a8], R15 ;  /* 0x0003a80f01001387 */ /* 0x0001e20000100800 */
[----:B------:R-:W-:Y:S02]  /*683f0*/  @P1 FMUL R16, R16, 0.25 ;  /* 0x3e80000010101820 */ /* 0x000fe40000400000 */
[----:B------:R-:W-:Y:S01]  /*68400*/  @P1 FMUL R8, R8, 0.25 ;  /* 0x3e80000008081820 */ /* 0x000fe20000400000 */
[----:B0-----:R-:W2:Y:S01]  /*68410*/  LDL.LU R15, [R1+0x1474] ;  /* 0x00147400010f7983 */ /* 0x001ea20000300800 */
[----:B------:R0:W-:Y:S02]  /*68420*/  @P1 STL [R1+0x3ac], R26 ;  /* 0x0003ac1a01001387 */ /* 0x0001e40000100800 */
[----:B------:R-:W-:Y:S01]  /*68430*/  @P1 FMUL R17, R17, 0.25 ;  /* 0x3e80000011111820 */ /* 0x000fe20000400000 */
[----:B0-----:R-:W3:Y:S01]  /*68440*/  LDL.LU R26, [R1+0x1470] ;  /* 0x00147000011a7983 */ /* 0x001ee20000300800 */
[----:B------:R-:W-:Y:S02]  /*68450*/  @P1 STL [R1+0x398], R4 ;  /* 0x0003980401001387 */ /* 0x000fe40000100800 */
[----:B------:R0:W-:Y:S02]  /*68460*/  @P1 STL [R1+0x674], R7 ;  /* 0x0006740701001387 */ /* 0x0001e40000100800 */
[----:B0-----:R-:W4:Y:S01]  /*68470*/  LDL.LU R7, [R1+0x146c] ;  /* 0x00146c0001077983 */ /* 0x001f220000300800 */
[----:B------:R-:W-:Y:S02]  /*68480*/  @P1 STL [R1+0x3a0], R18 ;  /* 0x0003a01201001387 */ /* 0x000fe40000100800 */
[----:B------:R0:W-:Y:S02]  /*68490*/  @P1 STL [R1+0x67c], R16 ;  /* 0x00067c1001001387 */ /* 0x0001e40000100800 */
[----:B0-----:R-:W2:Y:S01]  /*684a0*/  LDL.LU R16, [R1+0x1468] ;  /* 0x0014680001107983 */ /* 0x001ea20000300800 */
[----:B------:R0:W-:Y:S03]  /*684b0*/  @P1 STL [R1+0x684], R8 ;  /* 0x0006840801001387 */ /* 0x0001e60000100800 */
[----:B0-----:R-:W2:Y:S01]  /*684c0*/  LDL.LU R8, [R1+0x1464] ;  /* 0x0014640001087983 */ /* 0x001ea20000300800 */
[----:B------:R0:W-:Y:S03]  /*684d0*/  @P1 STL [R1+0x718], R17 ;  /* 0x0007181101001387 */ /* 0x0001e60000100800 */
[----:B0-----:R-:W3:Y:S01]  /*684e0*/  LDL.LU R17, [R1+0x1460] ;  /* 0x0014600001117983 */ /* 0x001ee20000300800 */
[----:B------:R-:W-:-:S05]  /*684f0*/  @P1 FMUL R11, R11, 0.25 ;  /* 0x3e8000000b0b1820 */ /* 0x000fca0000400000 */
[----:B------:R-:W-:Y:S01]  /*68500*/  @P1 STL [R1+0x68c], R11 ;  /* 0x00068c0b01001387 */ /* 0x000fe20000100800 */
[----:B----4-:R-:W-:Y:S02]  /*68510*/  @P1 FMUL R7, R7, 0.25 ;  /* 0x3e80000007071820 */ /* 0x010fe40000400000 */
[----:B--2---:R-:W-:-:S05]  /*68520*/  @P1 FMUL R8, R8, 0.25 ;  /* 0x3e80000008081820 */ /* 0x004fca0000400000 */
[----:B------:R-:W-:Y:S01]  /*68530*/  @P1 STL [R1+0x720], R8 ;  /* 0x0007200801001387 */ /* 0x000fe20000100800 */
[----:B---3--:R-:W-:-:S05]  /*68540*/  @P1 FMUL R17, R17, 0.25 ;  /* 0x3e80000011111820 */ /* 0x008fca0000400000 */
[----:B------:R-:W-:Y:S01]  /*68550*/  @P1 STL [R1+0x71c], R17 ;  /* 0x00071c1101001387 */ /* 0x000fe20000100800 */
[----:B------:R-:W-:Y:S01]  /*68560*/  @P1 STL [R1+0x28], R7 ;  /* 0x0000280701001387 */ /* 0x000fe20000100800 */
[----:B------:R-:W-:Y:S01]  /*68570*/  FSETP.GT.AND P1, PT, |R16|, 8.50705917302346158658e+37, PT ;  /* 0x7e8000001000780b */ /* 0x000fe20003f24200 */
[----:B------:R0:W-:Y:S02]  /*68580*/  STL [R1+0x142c], R16 ;  /* 0x00142c1001007387 */ /* 0x0001e40000100800 */
[----:B0-----:R-:W2:Y:S01]  /*68590*/  LDL R16, [R1+0x374] ;  /* 0x0003740001107983 */ /* 0x001ea20000100800 */
[----:B------:R-:W-:Y:S02]  /*685a0*/  @!P0 FMUL R26, R26, 16777216 ;  /* 0x4b8000001a1a8820 */ /* 0x000fe40000400000 */
[----:B------:R-:W-:Y:S02]  /*685b0*/  @!P0 FMUL R15, R15, 16777216 ;  /* 0x4b8000000f0f8820 */ /* 0x000fe40000400000 */
[----:B--2---:R-:W-:-:S05]  /*685c0*/  @!P0 FMUL R16, R16, 16777216 ;  /* 0x4b80000010108820 */ /* 0x004fca0000400000 */
[----:B------:R-:W-:Y:S01]  /*685d0*/  @!P0 STL [R1+0x374], R16 ;  /* 0x0003741001008387 */ /* 0x000fe20000100800 */
[----:B------:R0:W-:Y:S02]  /*685e0*/  STL [R1+0x37c], R26 ;  /* 0x00037c1a01007387 */ /* 0x0001e40000100800 */
[----:B------:R1:W-:Y:S01]  /*685f0*/  STL [R1+0x384], R15 ;  /* 0x0003840f01007387 */ /* 0x0003e20000100800 */
[----:B0-----:R-:W-:Y:S02]  /*68600*/  MOV R26, R19 ;  /* 0x00000013001a7202 */ /* 0x001fe40000000f00 */
[----:B------:R-:W2:Y:S01]  /*68610*/  LDL.LU R19, [R1+0x724] ;  /* 0x0007240001137983 */ /* 0x000ea20000300800 */
[----:B------:R-:W-:Y:S01]  /*68620*/  MOV R16, R4 ;  /* 0x0000000400107202 */ /* 0x000fe20000000f00 */
[----:B------:R-:W-:Y:S02]  /*68630*/  MOV R4, R22 ;  /* 0x0000001600047202 */ /* 0x000fe40000000f00 */
[----:B--2---:R-:W-:Y:S01]  /*68640*/  STL [R1+0x1430], R19 ;  /* 0x0014301301007387 */ /* 0x004fe20000100800 */
[----:B------:R-:W2:Y:S02]  /*68650*/  LDL.LU R22, [R1+0x728] ;  /* 0x0007280001167983 */ /* 0x000ea40000300800 */
[----:B-1----:R-:W-:Y:S01]  /*68660*/  IMAD.MOV.U32 R15, RZ, RZ, R2 ;  /* 0x000000ffff0f7224 */ /* 0x002fe200078e0002 */
[----:B------:R-:W-:Y:S01]  /*68670*/  MOV R2, R20 ;  /* 0x0000001400027202 */ /* 0x000fe20000000f00 */
[----:B--2---:R0:W-:Y:S04]  /*68680*/  STL [R1+0x1434], R22 ;  /* 0x0014341601007387 */ /* 0x0041e80000100800 */
[----:B0-----:R-:W2:Y:S01]  /*68690*/  LDL R22, [R1+0x38c] ;  /* 0x00038c0001167983 */ /* 0x001ea20000100800 */
[----:B------:R-:W3:Y:S01]  /*686a0*/  LDL.LU R20, [R1+0x72c] ;  /* 0x00072c0001147983 */ /* 0x000ee20000300800 */
[----:B------:R-:W-:Y:S01]  /*686b0*/  MOV R19, R18 ;  /* 0x0000001200137202 */ /* 0x000fe20000000f00 */
[----:B------:R-:W-:Y:S01]  /*686c0*/  IMAD.MOV.U32 R18, RZ, RZ, R21 ;  /* 0x000000ffff127224 */ /* 0x000fe200078e0015 */
[----:B---3--:R-:W-:Y:S01]  /*686d0*/  STL [R1+0x1438], R20 ;  /* 0x0014381401007387 */ /* 0x008fe20000100800 */
[----:B------:R-:W3:Y:S02]  /*686e0*/  LDL.LU R21, [R1+0x740] ;  /* 0x0007400001157983 */ /* 0x000ee40000300800 */
[----:B--2---:R-:W-:Y:S01]  /*686f0*/  @!P0 FMUL R22, R22, 16777216 ;  /* 0x4b80000016168820 */ /* 0x004fe20000400000 */
[----:B---3--:R0:W-:Y:S01]  /*68700*/  STL [R1+0x143c], R21 ;  /* 0x00143c1501007387 */ /* 0x0081e20000100800 */
[----:B------:R-:W-:Y:S03]  /*68710*/  STL [R1+0x1428], R23 ;  /* 0x0014281701007387 */ /* 0x000fe60000100800 */
[----:B------:R-:W-:Y:S02]  /*68720*/  @!P0 STL [R1+0x38c], R22 ;  /* 0x00038c1601008387 */ /* 0x000fe40000100800 */
[----:B------:R-:W-:Y:S01]  /*68730*/  STL [R1+0x1440], R9 ;  /* 0x0014400901007387 */ /* 0x000fe20000100800 */
[----:B------:R-:W-:Y:S01]  /*68740*/  STL [R1+0x1444], R26 ;  /* 0x0014441a01007387 */ /* 0x000fe20000100800 */
[----:B------:R-:W-:Y:S02]  /*68750*/  STL [R1+0x1448], R15 ;  /* 0x0014480f01007387 */ /* 0x000fe40000100800 */
[----:B------:R-:W-:Y:S02]  /*68760*/  STL [R1+0x144c], R4 ;  /* 0x00144c0401007387 */ /* 0x000fe40000100800 */
[----:B------:R-:W-:Y:S01]  /*68770*/  STL [R1+0x1450], R2 ;  /* 0x0014500201007387 */ /* 0x000fe20000100800 */
[----:B------:R1:W-:Y:S01]  /*68780*/  STL [R1+0x1454], R18 ;  /* 0x0014541201007387 */ /* 0x0003e20000100800 */
[----:B0-----:R-:W-:-:S02]  /*68790*/  MOV R21, R11 ;  /* 0x0000000b00157202 */ /* 0x001fc40000000f00 */
[----:B-1----:R-:W-:-:S05]  /*687a0*/  MOV R18, R19 ;  /* 0x0000001300127202 */ /* 0x002fca0000000f00 */
[----:B------:R0:W-:Y:S01]  /*687b0*/  STL [R1+0x1458], R18 ;  /* 0x0014581201007387 */ /* 0x0001e20000100800 */
[----:B------:R-:W2:Y:S02]  /*687c0*/  LDL R2, [R1+0x3a8] ;  /* 0x0003a80001027983 */ /* 0x000ea40000100800 */
[----:B------:R-:W3:Y:S02]  /*687d0*/  LDL R4, [R1+0x3ac] ;  /* 0x0003ac0001047983 */ /* 0x000ee40000100800 */
[----:B------:R-:W4:Y:S01]  /*687e0*/  LDL R15, [R1+0x674] ;  /* 0x00067400010f7983 */ /* 0x000f220000100800 */
[----:B------:R-:W2:Y:S04]  /*687f0*/  LDL R26, [R1+0x67c] ;  /* 0x00067c00011a7983 */ /* 0x000ea80000100800 */
[----:B------:R-:W2:Y:S01]  /*68800*/  LDL R9, [R1+0x684] ;  /* 0x0006840001097983 */ /* 0x000ea20000100800 */
[----:B------:R-:W2:Y:S01]  /*68810*/  LDL.LU R11, [R1+0x145c] ;  /* 0x00145c00010b7983 */ /* 0x000ea20000300800 */
[----:B------:R-:W-:Y:S01]  /*68820*/  MOV R22, R17 ;  /* 0x0000001100167202 */ /* 0x000fe20000000f00 */
[----:B------:R-:W-:Y:S01]  /*68830*/  IMAD.MOV.U32 R19, RZ, RZ, R7 ;  /* 0x000000ffff137224 */ /* 0x000fe200078e0007 */
[----:B------:R-:W3:Y:S01]  /*68840*/  LDL R20, [R1+0x718] ;  /* 0x0007180001147983 */ /* 0x000ee20000100800 */
[----:B0-----:R-:W-:Y:S01]  /*68850*/  MOV R18, R16 ;  /* 0x0000001000127202 */ /* 0x001fe20000000f00 */
[----:B------:R-:W-:-:S02]  /*68860*/  MOV R16, R8 ;  /* 0x0000000800107202 */ /* 0x000fc40000000f00 */
[----:B------:R-:W3:Y:S04]  /*68870*/  LDL R17, [R1+0x7bc] ;  /* 0x0007bc0001117983 */ /* 0x000ee80000100800 */
[----:B------:R-:W3:Y:S04]  /*68880*/  LDL R8, [R1+0x74c] ;  /* 0x00074c0001087983 */ /* 0x000ee80000100800 */
[----:B------:R-:W3:Y:S01]  /*68890*/  LDL R7, [R1+0x7c4] ;  /* 0x0007c40001077983 */ /* 0x000ee20000100800 */
[----:B------:R-:W-:-:S03]  /*688a0*/  @!P0 FMUL R18, R18, 16777216 ;  /* 0x4b80000012128820 */ /* 0x000fc60000400000 */
[----:B------:R-:W3:Y:S01]  /*688b0*/  LDL R23, [R1+0x748] ;  /* 0x0007480001177983 */ /* 0x000ee20000100800 */
[----:B--2---:R-:W-:-:S05]  /*688c0*/  @!P0 FMUL R11, R11, 16777216 ;  /* 0x4b8000000b0b8820 */ /* 0x004fca0000400000 */
[----:B------:R0:W-:Y:S04]  /*688d0*/  STL [R1+0x394], R11 ;  /* 0x0003940b01007387 */ /* 0x0001e80000100800 */
[----:B0-----:R-:W2:Y:S01]  /*688e0*/  LDL.LU R11, [R1+0x30] ;  /* 0x00003000010b7983 */ /* 0x001ea20000300800 */
[----:B------:R0:W-:Y:S03]  /*688f0*/  @!P0 STL [R1+0x398], R18 ;  /* 0x0003981201008387 */ /* 0x0001e60000100800 */
[----:B0-----:R-:W2:Y:S01]  /*68900*/  LDL.LU R18, [R1+0x1458] ;  /* 0x0014580001127983 */ /* 0x001ea20000300800 */
[----:B------:R-:W-:Y:S02]  /*68910*/  @!P0 FMUL R2, R2, 16777216 ;  /* 0x4b80000002028820 */ /* 0x000fe40000400000 */
[----:B---3--:R-:W-:-:S02]  /*68920*/  @!P0 FMUL R4, R4, 16777216 ;  /* 0x4b80000004048820 */ /* 0x008fc40000400000 */
[----:B----4-:R-:W-:Y:S02]  /*68930*/  @!P0 FMUL R15, R15, 16777216 ;  /* 0x4b8000000f0f8820 */ /* 0x010fe40000400000 */
[----:B------:R-:W-:Y:S02]  /*68940*/  @!P0 FMUL R26, R26, 16777216 ;  /* 0x4b8000001a1a8820 */ /* 0x000fe40000400000 */
[----:B------:R-:W-:Y:S02]  /*68950*/  @!P0 FMUL R9, R9, 16777216 ;  /* 0x4b80000009098820 */ /* 0x000fe40000400000 */
[----:B------:R-:W-:Y:S02]  /*68960*/  @!P0 FMUL R21, R21, 16777216 ;  /* 0x4b80000015158820 */ /* 0x000fe40000400000 */
[----:B------:R-:W-:Y:S02]  /*68970*/  @!P0 FMUL R20, R20, 16777216 ;  /* 0x4b80000014148820 */ /* 0x000fe40000400000 */
[----:B------:R-:W-:-:S02]  /*68980*/  @!P0 FMUL R22, R22, 16777216 ;  /* 0x4b80000016168820 */ /* 0x000fc40000400000 */
[----:B------:R-:W-:Y:S02]  /*68990*/  @!P0 FMUL R19, R19, 16777216 ;  /* 0x4b80000013138820 */ /* 0x000fe40000400000 */
[----:B------:R-:W-:Y:S02]  /*689a0*/  @!P0 FMUL R16, R16, 16777216 ;  /* 0x4b80000010108820 */ /* 0x000fe40000400000 */
[----:B------:R-:W-:Y:S02]  /*689b0*/  @P1 FMUL R23, R23, 0.25 ;  /* 0x3e80000017171820 */ /* 0x000fe40000400000 */
[----:B--2---:R-:W-:-:S05]  /*689c0*/  @!P0 FMUL R18, R18, 16777216 ;  /* 0x4b80000012128820 */ /* 0x004fca0000400000 */
[----:B------:R0:W-:Y:S04]  /*689d0*/  @!P0 STL [R1+0x3a0], R18 ;  /* 0x0003a01201008387 */ /* 0x0001e80000100800 */
[----:B0-----:R-:W2:Y:S01]  /*689e0*/  LDL.LU R18, [R1+0x1454] ;  /* 0x0014540001127983 */ /* 0x001ea20000300800 */
[----:B------:R0:W-:Y:S03]  /*689f0*/  @!P0 STL [R1+0x3a8], R2 ;  /* 0x0003a80201008387 */ /* 0x0001e60000100800 */
[----:B0-----:R-:W3:Y:S01]  /*68a00*/  LDL.LU R2, [R1+0x1450] ;  /* 0x0014500001027983 */ /* 0x001ee20000300800 */
[----:B------:R0:W-:Y:S03]  /*68a10*/  @!P0 STL [R1+0x3ac], R4 ;  /* 0x0003ac0401008387 */ /* 0x0001e60000100800 */
[----:B0-----:R-:W4:Y:S01]  /*68a20*/  LDL.LU R4, [R1+0x144c] ;  /* 0x00144c0001047983 */ /* 0x001f220000300800 */
        /* <DEDUP_REMOVED lines=16> */
[----:B------:R0:W-:Y:S03]  /*68b30*/  @P1 STL [R1+0x748], R23 ;  /* 0x0007481701001387 */ /* 0x0001e60000100800 */
[----:B0-----:R-:W4:Y:S01]  /*68b40*/  LDL.LU R23, [R1+0x1428] ;  /* 0x0014280001177983 */ /* 0x001f220000300800 */
[----:B------:R-:W-:-:S02]  /*68b50*/  @P1 FMUL R8, R8, 0.25 ;  /* 0x3e80000008081820 */ /* 0x000fc40000400000 */
[----:B------:R-:W-:-:S03]  /*68b60*/  @P1 FMUL R17, R17, 0.25 ;  /* 0x3e80000011111820 */ /* 0x000fc60000400000 */
[----:B------:R-:W-:Y:S01]  /*68b70*/  @P1 STL [R1+0x74c], R8 ;  /* 0x00074c0801001387 */ /* 0x000fe20000100800 */
[----:B------:R-:W-:Y:S02]  /*68b80*/  @P1 FMUL R14, R14, 0.25 ;  /* 0x3e8000000e0e1820 */ /* 0x000fe40000400000 */
[----:B------:R-:W-:Y:S02]  /*68b90*/  @P1 FMUL R7, R7, 0.25 ;  /* 0x3e80000007071820 */ /* 0x000fe40000400000 */
[----:B--2---:R-:W-:Y:S02]  /*68ba0*/  @P1 FMUL R18, R18, 0.25 ;  /* 0x3e80000012121820 */ /* 0x004fe40000400000 */
[----:B---3--:R-:W-:Y:S02]  /*68bb0*/  @P1 FMUL R2, R2, 0.25 ;  /* 0x3e80000002021820 */ /* 0x008fe40000400000 */
[----:B----4-:R-:W-:Y:S02]  /*68bc0*/  @P1 FMUL R4, R4, 0.25 ;  /* 0x3e80000004041820 */ /* 0x010fe40000400000 */
[----:B------:R-:W-:-:S02]  /*68bd0*/  @P1 FMUL R15, R15, 0.25 ;  /* 0x3e8000000f0f1820 */ /* 0x000fc40000400000 */
[----:B------:R-:W-:Y:S02]  /*68be0*/  @P1 FMUL R26, R26, 0.25 ;  /* 0x3e8000001a1a1820 */ /* 0x000fe40000400000 */
[----:B------:R-:W-:Y:S02]  /*68bf0*/  @P1 FMUL R9, R9, 0.25 ;  /* 0x3e80000009091820 */ /* 0x000fe40000400000 */
[----:B------:R-:W-:Y:S02]  /*68c00*/  @P1 FMUL R21, R21, 0.25 ;  /* 0x3e80000015151820 */ /* 0x000fe40000400000 */
[----:B------:R-:W-:Y:S02]  /*68c10*/  @P1 FMUL R20, R20, 0.25 ;  /* 0x3e80000014141820 */ /* 0x000fe40000400000 */
[----:B------:R-:W-:Y:S02]  /*68c20*/  @P1 FMUL R22, R22, 0.25 ;  /* 0x3e80000016161820 */ /* 0x000fe40000400000 */
[----:B------:R-:W-:Y:S01]  /*68c30*/  @P1 FMUL R19, R19, 0.25 ;  /* 0x3e80000013131820 */ /* 0x000fe20000400000 */
[C---:B------:R-:W-:Y:S01]  /*68c40*/  FSETP.GEU.AND P0, PT, |R16|.reuse, 1.175494350822287508e-38, PT ;  /* 0x008000001000780b */ /* 0x040fe20003f0e200 */
[----:B------:R-:W-:-:S02]  /*68c50*/  @P1 FMUL R16, R16, 0.25 ;  /* 0x3e80000010101820 */ /* 0x000fc40000400000 */
[----:B------:R-:W-:-:S05]  /*68c60*/  @P1 FMUL R23, R23, 0.25 ;  /* 0x3e80000017171820 */ /* 0x000fca0000400000 */
[----:B------:R-:W-:Y:S01]  /*68c70*/  @P1 STL [R1+0x75c], R23 ;  /* 0x00075c1701001387 */ /* 0x000fe20000100800 */
[----:B------:R-:W-:Y:S02]  /*68c80*/  @P1 STL [R1+0x770], R9 ;  /* 0x0007700901001387 */ /* 0x000fe40000100800 */
[----:B------:R-:W-:Y:S02]  /*68c90*/  @P1 STL [R1+0x77c], R26 ;  /* 0x00077c1a01001387 */ /* 0x000fe40000100800 */
[----:B------:R-:W-:Y:S01]  /*68ca0*/  @P1 STL [R1+0x788], R15 ;  /* 0x0007880f01001387 */ /* 0x000fe20000100800 */
[----:B------:R-:W-:Y:S01]  /*68cb0*/  @P1 STL [R1+0x798], R4 ;  /* 0x0007980401001387 */ /* 0x000fe20000100800 */
[----:B------:R-:W-:Y:S02]  /*68cc0*/  @P1 STL [R1+0x7a0], R2 ;  /* 0x0007a00201001387 */ /* 0x000fe40000100800 */
[----:B------:R-:W-:Y:S02]  /*68cd0*/  @P1 STL [R1+0x7b0], R18 ;  /* 0x0007b01201001387 */ /* 0x000fe40000100800 */
[----:B------:R-:W-:Y:S02]  /*68ce0*/  @P1 STL [R1+0x7bc], R17 ;  /* 0x0007bc1101001387 */ /* 0x000fe40000100800 */
[----:B------:R-:W-:Y:S01]  /*68cf0*/  @!P0 FMUL R19, R19, 16777216 ;  /* 0x4b80000013138820 */ /* 0x000fe20000400000 */
[----:B------:R-:W-:Y:S01]  /*68d00*/  @P1 STL [R1+0x7d0], R14 ;  /* 0x0007d00e01001387 */ /* 0x000fe20000100800 */
[----:B------:R-:W-:-:S02]  /*68d10*/  @!P0 FMUL R22, R22, 16777216 ;  /* 0x4b80000016168820 */ /* 0x000fc40000400000 */
[----:B------:R-:W-:Y:S02]  /*68d20*/  @P1 STL [R1+0x7c4], R7 ;  /* 0x0007c40701001387 */ /* 0x000fe40000100800 */
[----:B------:R-:W-:Y:S01]  /*68d30*/  @!P0 FMUL R20, R20, 16777216 ;  /* 0x4b80000014148820 */ /* 0x000fe20000400000 */
[----:B------:R-:W-:Y:S01]  /*68d40*/  @P1 STL [R1+0x2c], R16 ;  /* 0x00002c1001001387 */ /* 0x000fe20000100800 */
[----:B------:R-:W-:Y:S02]  /*68d50*/  @!P0 FMUL R21, R21, 16777216 ;  /* 0x4b80000015158820 */ /* 0x000fe40000400000 */
[----:B------:R-:W-:Y:S02]  /*68d60*/  STL [R1+0x13f8], R11 ;  /* 0x0013f80b01007387 */ /* 0x000fe40000100800 */
[----:B------:R-:W-:Y:S01]  /*68d70*/  STL [R1+0x724], R19 ;  /* 0x0007241301007387 */ /* 0x000fe20000100800 */
[----:B------:R-:W-:Y:S01]  /*68d80*/  STL [R1+0x728], R22 ;  /* 0x0007281601007387 */ /* 0x000fe20000100800 */
[----:B------:R0:W-:Y:S02]  /*68d90*/  STL [R1+0x72c], R20 ;  /* 0x00072c1401007387 */ /* 0x0001e40000100800 */
[----:B------:R-:W-:Y:S01]  /*68da0*/  STL [R1+0x740], R21 ;  /* 0x0007401501007387 */ /* 0x000fe20000100800 */
[----:B0-----:R-:W2:Y:S04]  /*68db0*/  LDL.LU R20, [R1+0x7ac] ;  /* 0x0007ac0001147983 */ /* 0x001ea80000300800 */
[----:B--2---:R-:W-:Y:S01]  /*68dc0*/  STL [R1+0x13fc], R20 ;  /* 0x0013fc1401007387 */ /* 0x004fe20000100800 */
[----:B------:R-:W2:Y:S03]  /*68dd0*/  LDL.LU R19, [R1+0x7b4] ;  /* 0x0007b40001137983 */ /* 0x000ea60000300800 */
[----:B--2---:R-:W-:Y:S01]  /*68de0*/  STL [R1+0x1400], R19 ;  /* 0x0014001301007387 */ /* 0x004fe20000100800 */
[----:B------:R-:W2:Y:S03]  /*68df0*/  LDL.LU R22, [R1+0x7c0] ;  /* 0x0007c00001167983 */ /* 0x000ea60000300800 */
[----:B--2---:R0:W-:Y:S04]  /*68e00*/  STL [R1+0x1404], R22 ;  /* 0x0014041601007387 */ /* 0x0041e80000100800 */
[----:B0-----:R-:W2:Y:S01]  /*68e10*/  LDL R22, [R1+0x748] ;  /* 0x0007480001167983 */ /* 0x001ea20000100800 */
[----:B------:R-:W3:Y:S01]  /*68e20*/  LDL.LU R21, [R1+0x7cc] ;  /* 0x0007cc0001157983 */ /* 0x000ee20000300800 */
[----:B------:R-:W-:Y:S01]  /*68e30*/  FSETP.GT.AND P1, PT, |R11|, 8.50705917302346158658e+37, PT ;  /* 0x7e8000000b00780b */ /* 0x000fe20003f24200 */
[----:B------:R-:W-:Y:S01]  /*68e40*/  MOV R11, R8 ;  /* 0x00000008000b7202 */ /* 0x000fe20000000f00 */
[----:B---3--:R0:W-:Y:S01]  /*68e50*/  STL [R1+0x1408], R21 ;  /* 0x0014081501007387 */ /* 0x0081e20000100800 */
[----:B------:R-:W3:Y:S01]  /*68e60*/  LDL.LU R8, [R1+0x7d4] ;  /* 0x0007d40001087983 */ /* 0x000ee20000300800 */
[----:B------:R-:W-:-:S02]  /*68e70*/  MOV R20, R23 ;  /* 0x0000001700147202 */ /* 0x000fc40000000f00 */
[----:B---3--:R1:W-:Y:S01]  /*68e80*/  STL [R1+0x140c], R8 ;  /* 0x00140c0801007387 */ /* 0x0083e20000100800 */
[----:B------:R-:W3:Y:S01]  /*68e90*/  LDL.LU R23, [R1+0x7d8] ;  /* 0x0007d80001177983 */ /* 0x000ee20000300800 */
[----:B------:R-:W-:Y:S01]  /*68ea0*/  MOV R19, R9 ;  /* 0x0000000900137202 */ /* 0x000fe20000000f00 */
[----:B--2---:R-:W-:Y:S01]  /*68eb0*/  @!P0 FMUL R22, R22, 16777216 ;  /* 0x4b80000016168820 */ /* 0x004fe20000400000 */
[----:B---3--:R2:W-:Y:S01]  /*68ec0*/  STL [R1+0x1410], R23 ;  /* 0x0014101701007387 */ /* 0x0085e20000100800 */
[----:B------:R-:W3:Y:S01]  /*68ed0*/  LDL.LU R9, [R1+0x7dc] ;  /* 0x0007dc0001097983 */ /* 0x000ee20000300800 */
[----:B0-----:R-:W-:Y:S02]  /*68ee0*/  MOV R21, R18 ;  /* 0x0000001200157202 */ /* 0x001fe40000000f00 */
[----:B-1----:R-:W-:Y:S01]  /*68ef0*/  MOV R8, R2 ;  /* 0x0000000200087202 */ /* 0x002fe20000000f00 */
[----:B--2---:R-:W-:Y:S01]  /*68f00*/  IMAD.MOV.U32 R23, RZ, RZ, R4 ;  /* 0x000000ffff177224 */ /* 0x004fe200078e0004 */
[----:B---3--:R-:W-:Y:S01]  /*68f10*/  STL [R1+0x1414], R9 ;  /* 0x0014140901007387 */ /* 0x008fe20000100800 */
[----:B------:R-:W-:Y:S02]  /*68f20*/  STL [R1+0x1418], R3 ;  /* 0x0014180301007387 */ /* 0x000fe40000100800 */
[----:B------:R-:W-:Y:S02]  /*68f30*/  @!P0 STL [R1+0x748], R22 ;  /* 0x0007481601008387 */ /* 0x000fe40000100800 */
[----:B------:R0:W-:Y:S02]  /*68f40*/  STL [R1+0x141c], R10 ;  /* 0x00141c0a01007387 */ /* 0x0001e40000100800 */
[----:B0-----:R-:W-:-:S05]  /*68f50*/  IMAD.MOV.U32 R10, RZ, RZ, R19 ;  /* 0x000000ffff0a7224 */ /* 0x001fca00078e0013 */
[----:B------:R0:W-:Y:S01]  /*68f60*/  STL [R1+0x1420], R10 ;  /* 0x0014200a01007387 */ /* 0x0001e20000100800 */
[----:B------:R-:W-:Y:S02]  /*68f70*/  MOV R3, R26 ;  /* 0x0000001a00037202 */ /* 0x000fe40000000f00 */
[----:B------:R-:W-:Y:S02]  /*68f80*/  MOV R9, R15 ;  /* 0x0000000f00097202 */ /* 0x000fe40000000f00 */
[----:B0-----:R-:W-:-:S05]  /*68f90*/  MOV R10, R20 ;  /* 0x00000014000a7202 */ /* 0x001fca0000000f00 */
[----:B------:R0:W-:Y:S01]  /*68fa0*/  STL [R1+0x1424], R10 ;  /* 0x0014240a01007387 */ /* 0x0001e20000100800 */
[----:B------:R-:W2:Y:S02]  /*68fb0*/  LDL.LU R26, [R1+0x768] ;  /* 0x00076800011a7983 */ /* 0x000ea40000300800 */
[----:B------:R-:W3:Y:S02]  /*68fc0*/  LDL.LU R15, [R1+0x774] ;  /* 0x00077400010f7983 */ /* 0x000ee40000300800 */
[----:B------:R-:W4:Y:S01]  /*68fd0*/  LDL.LU R4, [R1+0x780] ;  /* 0x0007800001047983 */ /* 0x000f220000300800 */
[----:B------:R-:W2:Y:S01]  /*68fe0*/  LDL.LU R18, [R1+0x78c] ;  /* 0x00078c0001127983 */ /* 0x000ea20000300800 */
[----:B------:R-:W-:Y:S01]  /*68ff0*/  MOV R22, R17 ;  /* 0x0000001100167202 */ /* 0x000fe20000000f00 */
[----:B------:R-:W2:Y:S01]  /*69000*/  LDL.LU R2, [R1+0x794] ;  /* 0x0007940001027983 */ /* 0x000ea20000300800 */
[----:B------:R-:W-:Y:S01]  /*69010*/  MOV R19, R7 ;  /* 0x0000000700137202 */ /* 0x000fe20000000f00 */
[----:B------:R-:W2:Y:S01]  /*69020*/  LDL.LU R17, [R1+0x79c] ;  /* 0x00079c0001117983 */ /* 0x000ea20000300800 */
[----:B------:R-:W2:Y:S01]  /*69030*/  LDL.LU R7, [R1+0x7a4] ;  /* 0x0007a40001077983 */ /* 0x000ea20000300800 */
[----:B0-----:R-:W-:Y:S01]  /*69040*/  MOV R10, R11 ;  /* 0x0000000b000a7202 */ /* 0x001fe20000000f00 */
[----:B------:R-:W-:-:S02]  /*69050*/  MOV R11, R14 ;  /* 0x0000000e000b7202 */ /* 0x000fc40000000f00 */
[----:B------:R-:W-:Y:S01]  /*69060*/  IMAD.MOV.U32 R20, RZ, RZ, R16 ;  /* 0x000000ffff147224 */ /* 0x000fe200078e0010 */
[----:B------:R-:W2:Y:S01]  /*69070*/  LDL.LU R14, [R1+0x7e0] ;  /* 0x0007e000010e7983 */ /* 0x000ea20000300800 */
[----:B------:R-:W2:Y:S02]  /*69080*/  LDL.LU R16, [R1+0x34] ;  /* 0x0000340001107983 */ /* 0x000ea40000300800 */
[----:B------:R-:W-:-:S05]  /*69090*/  @!P0 FMUL R10, R10, 16777216 ;  /* 0x4b8000000a0a8820 */ /* 0x000fca0000400000 */
[----:B------:R0:W-:Y:S04]  /*690a0*/  @!P0 STL [R1+0x74c], R10 ;  /* 0x00074c0a01008387 */ /* 0x0001e80000100800 */
[----:B0-----:R-:W2:Y:S02]  /*690b0*/  LDL.LU R10, [R1+0x1424] ;  /* 0x00142400010a7983 */ /* 0x001ea40000300800 */
[----:B--2---:R-:W-:-:S05]  /*690c0*/  @!P0 FMUL R10, R10, 16777216 ;  /* 0x4b8000000a0a8820 */ /* 0x004fca0000400000 */
[----:B------:R0:W-:Y:S04]  /*690d0*/  @!P0 STL [R1+0x75c], R10 ;  /* 0x00075c0a01008387 */ /* 0x0001e80000100800 */
[----:B0-----:R-:W2:Y:S01]  /*690e0*/  LDL.LU R10, [R1+0x1420] ;  /* 0x00142000010a7983 */ /* 0x001ea20000300800 */
[----:B------:R-:W-:Y:S02]  /*690f0*/  @!P0 FMUL R3, R3, 16777216 ;  /* 0x4b80000003038820 */ /* 0x000fe40000400000 */
[----:B------:R-:W-:Y:S02]  /*69100*/  @!P0 FMUL R9, R9, 16777216 ;  /* 0x4b80000009098820 */ /* 0x000fe40000400000 */
[----:B------:R-:W-:Y:S02]  /*69110*/  @!P0 FMUL R23, R23, 16777216 ;  /* 0x4b80000017178820 */ /* 0x000fe40000400000 */
[----:B------:R-:W-:-:S02]  /*69120*/  @!P0 FMUL R8, R8, 16777216 ;  /* 0x4b80000008088820 */ /* 0x000fc40000400000 */
[----:B------:R-:W-:Y:S02]  /*69130*/  @!P0 FMUL R21, R21, 16777216 ;  /* 0x4b80000015158820 */ /* 0x000fe40000400000 */
[----:B------:R-:W-:Y:S02]  /*69140*/  @!P0 FMUL R22, R22, 16777216 ;  /* 0x4b80000016168820 */ /* 0x000fe40000400000 */
[----:B------:R-:W-:Y:S02]  /*69150*/  @!P0 FMUL R19, R19, 16777216 ;  /* 0x4b80000013138820 */ /* 0x000fe40000400000 */
[----:B------:R-:W-:Y:S02]  /*69160*/  @!P0 FMUL R20, R20, 16777216 ;  /* 0x4b80000014148820 */ /* 0x000fe40000400000 */
[----:B------:R-:W-:Y:S02]  /*69170*/  @!P0 FMUL R11, R11, 16777216 ;  /* 0x4b8000000b0b8820 */ /* 0x000fe40000400000 */
[----:B--2---:R-:W-:-:S05]  /*69180*/  @!P0 FMUL R10, R10, 16777216 ;  /* 0x4b8000000a0a8820 */ /* 0x004fca0000400000 */
[----:B------:R0:W-:Y:S04]  /*69190*/  @!P0 STL [R1+0x770], R10 ;  /* 0x0007700a01008387 */ /* 0x0001e80000100800 */
[----:B0-----:R-:W2:Y:S01]  /*691a0*/  LDL.LU R10, [R1+0x141c] ;  /* 0x00141c00010a7983 */ /* 0x001ea20000300800 */
[----:B------:R0:W-:Y:S03]  /*691b0*/  @!P0 STL [R1+0x77c], R3 ;  /* 0x00077c0301008387 */ /* 0x0001e60000100800 */
        /* <DEDUP_REMOVED lines=17> */
[----:B------:R0:W-:Y:S03]  /*692d0*/  STL [R1+0x13f4], R12 ;  /* 0x0013f40c01007387 */ /* 0x0001e60000100800 */
[----:B0-----:R-:W2:Y:S01]  /*692e0*/  LDL.LU R12, [R1+0x750] ;  /* 0x00075000010c7983 */ /* 0x001ea20000300800 */
[----:B------:R-:W-:-:S02]  /*692f0*/  @P1 FMUL R26, R26, 0.25 ;  /* 0x3e8000001a1a1820 */ /* 0x000fc40000400000 */
[----:B---3--:R-:W-:Y:S02]  /*69300*/  @P1 FMUL R15, R15, 0.25 ;  /* 0x3e8000000f0f1820 */ /* 0x008fe40000400000 */
[----:B------:R-:W-:Y:S02]  /*69310*/  @P1 FMUL R18, R18, 0.25 ;  /* 0x3e80000012121820 */ /* 0x000fe40000400000 */
[----:B----4-:R-:W-:Y:S02]  /*69320*/  @P1 FMUL R4, R4, 0.25 ;  /* 0x3e80000004041820 */ /* 0x010fe40000400000 */
[----:B------:R-:W-:Y:S02]  /*69330*/  @P1 FMUL R2, R2, 0.25 ;  /* 0x3e80000002021820 */ /* 0x000fe40000400000 */
[----:B------:R-:W-:Y:S02]  /*69340*/  @P1 FMUL R17, R17, 0.25 ;  /* 0x3e80000011111820 */ /* 0x000fe40000400000 */
[----:B------:R-:W-:-:S02]  /*69350*/  @P1 FMUL R7, R7, 0.25 ;  /* 0x3e80000007071820 */ /* 0x000fc40000400000 */
[----:B------:R-:W-:Y:S02]  /*69360*/  @P1 FMUL R14, R14, 0.25 ;  /* 0x3e8000000e0e1820 */ /* 0x000fe40000400000 */
[----:B--2---:R-:W-:Y:S02]  /*69370*/  @P1 FMUL R9, R9, 0.25 ;  /* 0x3e80000009091820 */ /* 0x004fe40000400000 */
[----:B------:R-:W-:Y:S02]  /*69380*/  @P1 FMUL R23, R23, 0.25 ;  /* 0x3e80000017171820 */ /* 0x000fe40000400000 */
[----:B------:R-:W-:Y:S02]  /*69390*/  @P1 FMUL R8, R8, 0.25 ;  /* 0x3e80000008081820 */ /* 0x000fe40000400000 */
[----:B------:R-:W-:Y:S02]  /*693a0*/  @P1 FMUL R21, R21, 0.25 ;  /* 0x3e80000015151820 */ /* 0x000fe40000400000 */
[----:B------:R-:W-:Y:S01]  /*693b0*/  @P1 FMUL R22, R22, 0.25 ;  /* 0x3e80000016161820 */ /* 0x000fe20000400000 */
[----:B------:R-:W-:Y:S01]  /*693c0*/  FSETP.GEU.AND P0, PT, |R11|, 1.175494350822287508e-38, PT ;  /* 0x008000000b00780b */ /* 0x000fe20003f0e200 */
[----:B------:R-:W-:-:S12]  /*693d0*/  @P1 FMUL R12, R12, 0.25 ;  /* 0x3e8000000c0c1820 */ /* 0x000fd80000400000 */
[----:B------:R-:W-:Y:S02]  /*693e0*/  @!P0 FMUL R26, R26, 16777216 ;  /* 0x4b8000001a1a8820 */ /* 0x000fe40000400000 */
[----:B------:R-:W-:Y:S02]  /*693f0*/  @!P0 FMUL R12, R12, 16777216 ;  /* 0x4b8000000c0c8820 */ /* 0x000fe40000400000 */
[----:B------:R-:W-:Y:S02]  /*69400*/  @!P0 FMUL R15, R15, 16777216 ;  /* 0x4b8000000f0f8820 */ /* 0x000fe40000400000 */
[----:B------:R-:W-:Y:S02]  /*69410*/  @!P0 FMUL R18, R18, 16777216 ;  /* 0x4b80000012128820 */ /* 0x000fe40000400000 */
[----:B------:R-:W-:Y:S01]  /*69420*/  @!P0 FMUL R4, R4, 16777216 ;  /* 0x4b80000004048820 */ /* 0x000fe20000400000 */
[----:B------:R0:W-:Y:S01]  /*69430*/  STL [R1+0x750], R12 ;  /* 0x0007500c01007387 */ /* 0x0001e20000100800 */
[----:B------:R-:W-:-:S02]  /*69440*/  @!P0 FMUL R2, R2, 16777216 ;  /* 0x4b80000002028820 */ /* 0x000fc40000400000 */
[----:B------:R-:W-:Y:S02]  /*69450*/  @P1 FMUL R20, R20, 0.25 ;  /* 0x3e80000014141820 */ /* 0x000fe40000400000 */
[----:B------:R-:W-:Y:S02]  /*69460*/  @!P0 FMUL R17, R17, 16777216 ;  /* 0x4b80000011118820 */ /* 0x000fe40000400000 */
[----:B------:R-:W-:Y:S02]  /*69470*/  @!P0 FMUL R7, R7, 16777216 ;  /* 0x4b80000007078820 */ /* 0x000fe40000400000 */
[----:B------:R-:W-:Y:S01]  /*69480*/  @P1 FMUL R19, R19, 0.25 ;  /* 0x3e80000013131820 */ /* 0x000fe20000400000 */
[----:B0-----:R-:W2:Y:S01]  /*69490*/  LDL.LU R12, [R1+0x13f4] ;  /* 0x0013f400010c7983 */ /* 0x001ea20000300800 */
[----:B------:R-:W-:Y:S02]  /*694a0*/  STL [R1+0x768], R26 ;  /* 0x0007681a01007387 */ /* 0x000fe40000100800 */
[----:B------:R-:W-:Y:S02]  /*694b0*/  STL [R1+0x774], R15 ;  /* 0x0007740f01007387 */ /* 0x000fe40000100800 */
[----:B------:R0:W-:Y:S01]  /*694c0*/  STL [R1+0x78c], R18 ;  /* 0x00078c1201007387 */ /* 0x0001e20000100800 */
[----:B------:R-:W-:Y:S01]  /*694d0*/  STL [R1+0x780], R4 ;  /* 0x0007800401007387 */ /* 0x000fe20000100800 */
[----:B------:R-:W-:-:S02]  /*694e0*/  @!P0 FMUL R20, R20, 16777216 ;  /* 0x4b80000014148820 */ /* 0x000fc40000400000 */
[----:B------:R-:W-:Y:S02]  /*694f0*/  @!P0 FMUL R19, R19, 16777216 ;  /* 0x4b80000013138820 */ /* 0x000fe40000400000 */
[----:B------:R-:W-:Y:S02]  /*69500*/  @!P0 FMUL R22, R22, 16777216 ;  /* 0x4b80000016168820 */ /* 0x000fe40000400000 */
[----:B------:R-:W-:Y:S01]  /*69510*/  @!P0 FMUL R21, R21, 16777216 ;  /* 0x4b80000015158820 */ /* 0x000fe20000400000 */
[----:B0-----:R-:W3:Y:S01]  /*69520*/  LDL.LU R18, [R1+0x38] ;  /* 0x0000380001127983 */ /* 0x001ee20000300800 */
[----:B------:R-:W-:Y:S02]  /*69530*/  STL [R1+0x794], R2 ;  /* 0x0007940201007387 */ /* 0x000fe40000100800 */
[----:B------:R0:W-:Y:S02]  /*69540*/  STL [R1+0x79c], R17 ;  /* 0x00079c1101007387 */ /* 0x0001e40000100800 */
[----:B------:R1:W-:Y:S02]  /*69550*/  STL [R1+0x7a4], R7 ;  /* 0x0007a40701007387 */ /* 0x0003e40000100800 */
[----:B------:R-:W-:-:S02]  /*69560*/  @!P0 FMUL R8, R8, 16777216 ;  /* 0x4b80000008088820 */ /* 0x000fc40000400000 */
[----:B------:R-:W-:Y:S02]  /*69570*/  @P1 FMUL R11, R11, 0.25 ;  /* 0x3e8000000b0b1820 */ /* 0x000fe40000400000 */
[----:B------:R-:W-:Y:S02]  /*69580*/  @!P0 FMUL R23, R23, 16777216 ;  /* 0x4b80000017178820 */ /* 0x000fe40000400000 */
[----:B------:R-:W-:Y:S01]  /*69590*/  @!P0 FMUL R14, R14, 16777216 ;  /* 0x4b8000000e0e8820 */ /* 0x000fe20000400000 */
[----:B0-----:R-:W4:Y:S01]  /*695a0*/  LDL.LU R17, [R1+0x858] ;  /* 0x0008580001117983 */ /* 0x001f220000300800 */
[----:B-1----:R-:W2:Y:S02]  /*695b0*/  LDL.LU R7, [R1+0x860] ;  /* 0x0008600001077983 */ /* 0x002ea40000300800 */
[----:B------:R0:W-:Y:S02]  /*695c0*/  STL [R1+0x7ac], R20 ;  /* 0x0007ac1401007387 */ /* 0x0001e40000100800 */
[----:B------:R-:W-:-:S02]  /*695d0*/  @!P0 FMUL R9, R9, 16777216 ;  /* 0x4b80000009098820 */ /* 0x000fc40000400000 */
[----:B------:R-:W-:Y:S01]  /*695e0*/  @!P0 FMUL R11, R11, 16777216 ;  /* 0x4b8000000b0b8820 */ /* 0x000fe20000400000 */
[----:B0-----:R-:W2:Y:S01]  /*695f0*/  LDL.LU R20, [R1+0x868] ;  /* 0x0008680001147983 */ /* 0x001ea20000300800 */
[----:B------:R-:W-:Y:S02]  /*69600*/  STL [R1+0x7b4], R19 ;  /* 0x0007b41301007387 */ /* 0x000fe40000100800 */
[----:B------:R-:W-:Y:S02]  /*69610*/  STL [R1+0x7c0], R22 ;  /* 0x0007c01601007387 */ /* 0x000fe40000100800 */
[----:B------:R-:W-:Y:S01]  /*69620*/  STL [R1+0x7cc], R21 ;  /* 0x0007cc1501007387 */ /* 0x000fe20000100800 */
[----:B------:R-:W-:Y:S01]  /*69630*/  STL [R1+0x7d4], R8 ;  /* 0x0007d40801007387 */ /* 0x000fe20000100800 */
[----:B------:R-:W-:Y:S02]  /*69640*/  STL [R1+0x7d8], R23 ;  /* 0x0007d81701007387 */ /* 0x000fe40000100800 */
[----:B------:R0:W-:Y:S02]  /*69650*/  STL [R1+0x7e0], R14 ;  /* 0x0007e00e01007387 */ /* 0x0001e40000100800 */
[----:B------:R-:W-:Y:S01]  /*69660*/  STL [R1+0x7dc], R9 ;  /* 0x0007dc0901007387 */ /* 0x000fe20000100800 */
[----:B0-----:R-:W2:Y:S01]  /*69670*/  LDL.LU R14, [R1+0x800] ;  /* 0x00080000010e7983 */ /* 0x001ea20000300800 */
[----:B------:R-:W-:Y:S02]  /*69680*/  STL [R1+0x30], R11 ;  /* 0x0000300b01007387 */ /* 0x000fe40000100800 */
[----:B------:R0:W-:Y:S01]  /*69690*/  STL [R1+0x13dc], R24 ;  /* 0x0013dc1801007387 */ /* 0x0001e20000100800 */
[----:B------:R-:W-:Y:S01]  /*696a0*/  MOV R21, R27 ;  /* 0x0000001b00157202 */ /* 0x000fe20000000f00 */
[----:B0-----:R-:W2:Y:S01]  /*696b0*/  LDL.LU R24, [R1+0x83c] ;  /* 0x00083c0001187983 */ /* 0x001ea20000300800 */
[----:B------:R0:W-:Y:S01]  /*696c0*/  STL [R1+0x13e0], R28 ;  /* 0x0013e01c01007387 */ /* 0x0001e20000100800 */
[----:B------:R-:W-:Y:S01]  /*696d0*/  MOV R8, R13 ;  /* 0x0000000d00087202 */ /* 0x000fe20000000f00 */
[----:B------:R-:W-:Y:S01]  /*696e0*/  IMAD.MOV.U32 R13, RZ, RZ, R29 ;  /* 0x000000ffff0d7224 */ /* 0x000fe200078e001d */
[----:B0-----:R-:W2:Y:S01]  /*696f0*/  LDL.LU R28, [R1+0x830] ;  /* 0x00083000011c7983 */ /* 0x001ea20000300800 */
[----:B------:R-:W2:Y:S02]  /*69700*/  LDL.LU R4, [R1+0x7e4] ;  /* 0x0007e40001047983 */ /* 0x000ea40000300800 */
[----:B------:R-:W2:Y:S02]  /*69710*/  LDL.LU R2, [R1+0x7ec] ;  /* 0x0007ec0001027983 */ /* 0x000ea40000300800 */
[----:B------:R-:W2:Y:S01]  /*69720*/  LDL.LU R19, [R1+0x7f4] ;  /* 0x0007f40001137983 */ /* 0x000ea20000300800 */
[----:B------:R-:W2:Y:S01]  /*69730*/  LDL.LU R22, [R1+0x7f8] ;  /* 0x0007f80001167983 */ /* 0x000ea20000300800 */
[----:B------:R0:W-:Y:S03]  /*69740*/  STL [R1+0x13e8], R21 ;  /* 0x0013e81501007387 */ /* 0x0001e60000100800 */
[----:B0-----:R-:W2:Y:S01]  /*69750*/  LDL.LU R21, [R1+0x820] ;  /* 0x0008200001157983 */ /* 0x001ea20000300800 */
[----:B------:R0:W-:Y:S03]  /*69760*/  STL [R1+0x13e4], R0 ;  /* 0x0013e40001007387 */ /* 0x0001e60000100800 */
[----:B0-----:R-:W2:Y:S01]  /*69770*/  LDL.LU R0, [R1+0x828] ;  /* 0x0008280001007983 */ /* 0x001ea20000300800 */
[----:B------:R-:W2:Y:S01]  /*69780*/  LDL.LU R29, [R1+0x814] ;  /* 0x00081400011d7983 */ /* 0x000ea20000300800 */
[----:B------:R-:W-:Y:S01]  /*69790*/  MOV R23, R25 ;  /* 0x0000001900177202 */ /* 0x000fe20000000f00 */
[----:B------:R-:W-:Y:S01]  /*697a0*/  MOV R25, R3 ;  /* 0x0000000300197202 */ /* 0x000fe20000000f00 */
[----:B--2---:R0:W-:Y:S04]  /*697b0*/  STL [R1+0x13d4], R29 ;  /* 0x0013d41d01007387 */ /* 0x0041e80000100800 */
[----:B0-----:R-:W2:Y:S01]  /*697c0*/  LDL.LU R29, [R1+0x850] ;  /* 0x00085000011d7983 */ /* 0x001ea20000300800 */
[----:B------:R-:W2:Y:S03]  /*697d0*/  LDL.LU R3, [R1+0x81c] ;  /* 0x00081c0001037983 */ /* 0x000ea60000300800 */
[----:B--2---:R0:W-:Y:S04]  /*697e0*/  STL [R1+0x13d8], R3 ;  /* 0x0013d80301007387 */ /* 0x0041e80000100800 */
[----:B0-----:R-:W2:Y:S01]  /*697f0*/  LDL.LU R3, [R1+0x844] ;  /* 0x0008440001037983 */ /* 0x001ea20000300800 */
[----:B------:R-:W2:Y:S03]  /*69800*/  LDL.LU R9, [R1+0x824] ;  /* 0x0008240001097983 */ /* 0x000ea60000300800 */
[----:B--2---:R0:W-:Y:S04]  /*69810*/  STL [R1+0x13ec], R9 ;  /* 0x0013ec0901007387 */ /* 0x0041e80000100800 */
[----:B0-----:R-:W2:Y:S01]  /*69820*/  LDL.LU R9, [R1+0x818] ;  /* 0x0008180001097983 */ /* 0x001ea20000300800 */
[----:B------:R-:W2:Y:S01]  /*69830*/  LDL.LU R11, [R1+0x82c] ;  /* 0x00082c00010b7983 */ /* 0x000ea20000300800 */
[----:B------:R-:W-:-:S02]  /*69840*/  FSETP.GT.AND P1, PT, |R16|, 8.50705917302346158658e+37, PT ;  /* 0x7e8000001000780b */ /* 0x000fc40003f24200 */
[----:B------:R-:W-:Y:S01]  /*69850*/  FSETP.GEU.AND P0, PT, |R16|, 1.175494350822287508e-38, PT ;  /* 0x008000001000780b */ /* 0x000fe20003f0e200 */
[----:B--2---:R0:W-:Y:S04]  /*69860*/  STL [R1+0x13f0], R11 ;  /* 0x0013f00b01007387 */ /* 0x0041e80000100800 */
[----:B0-----:R-:W2:Y:S06]  /*69870*/  LDL.LU R11, [R1+0x810] ;  /* 0x00081000010b7983 */ /* 0x001eac0000300800 */
[----:B------:R-:W-:-:S02]  /*69880*/  @P1 FMUL R4, R4, 0.25 ;  /* 0x3e80000004041820 */ /* 0x000fc40000400000 */
[----:B------:R-:W-:Y:S02]  /*69890*/  @P1 FMUL R2, R2, 0.25 ;  /* 0x3e80000002021820 */ /* 0x000fe40000400000 */
[----:B------:R-:W-:Y:S02]  /*698a0*/  @P1 FMUL R19, R19, 0.25 ;  /* 0x3e80000013131820 */ /* 0x000fe40000400000 */
[----:B------:R-:W-:Y:S02]  /*698b0*/  @P1 FMUL R22, R22, 0.25 ;  /* 0x3e80000016161820 */ /* 0x000fe40000400000 */
[----:B------:R-:W-:Y:S02]  /*698c0*/  @!P0 FMUL R4, R4, 16777216 ;  /* 0x4b80000004048820 */ /* 0x000fe40000400000 */
[----:B------:R-:W-:Y:S02]  /*698d0*/  @!P0 FMUL R2, R2, 16777216 ;  /* 0x4b80000002028820 */ /* 0x000fe40000400000 */
[----:B------:R-:W-:-:S02]  /*698e0*/  @!P0 FMUL R19, R19, 16777216 ;  /* 0x4b80000013138820 */ /* 0x000fc40000400000 */
[----:B------:R-:W-:Y:S01]  /*698f0*/  @!P0 FMUL R22, R22, 16777216 ;  /* 0x4b80000016168820 */ /* 0x000fe20000400000 */
[----:B------:R-:W3:Y:S01]  /*69900*/  LDL.LU R27, [R1+0x834] ;  /* 0x00083400011b7983 */ /* 0x000ee20000300800 */
[----:B------:R0:W-:Y:S02]  /*69910*/  STL [R1+0x7e4], R4 ;  /* 0x0007e40401007387 */ /* 0x0001e40000100800 */
[----:B------:R-:W-:Y:S02]  /*69920*/  @P1 FMUL R14, R14, 0.25 ;  /* 0x3e8000000e0e1820 */ /* 0x000fe40000400000 */
[----:B------:R1:W-:Y:S01]  /*69930*/  STL [R1+0x7ec], R2 ;  /* 0x0007ec0201007387 */ /* 0x0003e20000100800 */
[----:B------:R4:W-:Y:S01]  /*69940*/  STL [R1+0x7f4], R19 ;  /* 0x0007f41301007387 */ /* 0x0009e20000100800 */
[----:B------:R4:W-:Y:S02]  /*69950*/  STL [R1+0x7f8], R22 ;  /* 0x0007f81601007387 */ /* 0x0009e40000100800 */
[----:B------:R-:W3:Y:S02]  /*69960*/  LDL.LU R26, [R1+0x85c] ;  /* 0x00085c00011a7983 */ /* 0x000ee40000300800 */
[----:B------:R-:W-:Y:S01]  /*69970*/  @P1 FMUL R9, R9, 0.25 ;  /* 0x3e80000009091820 */ /* 0x000fe20000400000 */
[----:B------:R-:W3:Y:S01]  /*69980*/  LDL.LU R15, [R1+0x864] ;  /* 0x00086400010f7983 */ /* 0x000ee20000300800 */
[----:B------:R-:W-:-:S02]  /*69990*/  @!P0 FMUL R14, R14, 16777216 ;  /* 0x4b8000000e0e8820 */ /* 0x000fc40000400000 */
[----:B0-----:R-:W3:Y:S02]  /*699a0*/  LDL.LU R4, [R1+0x86c] ;  /* 0x00086c0001047983 */ /* 0x001ee40000300800 */
[----:B------:R-:W-:Y:S01]  /*699b0*/  @P1 FMUL R21, R21, 0.25 ;  /* 0x3e80000015151820 */ /* 0x000fe20000400000 */
[----:B-1----:R-:W3:Y:S01]  /*699c0*/  LDL.LU R2, [R1+0x870] ;  /* 0x0008700001027983 */ /* 0x002ee20000300800 */
[----:B----4-:R-:W4:Y:S02]  /*699d0*/  LDL.LU R19, [R1+0x874] ;  /* 0x0008740001137983 */ /* 0x010f240000300800 */
[----:B------:R-:W3:Y:S02]  /*699e0*/  LDL.LU R22, [R1+0x878] ;  /* 0x0008780001167983 */ /* 0x000ee40000300800 */
[----:B------:R-:W-:Y:S01]  /*699f0*/  @!P0 FMUL R9, R9, 16777216 ;  /* 0x4b80000009098820 */ /* 0x000fe20000400000 */
[----:B------:R0:W-:Y:S01]  /*69a00*/  STL [R1+0x800], R14 ;  /* 0x0008000e01007387 */ /* 0x0001e20000100800 */
[----:B------:R-:W-:-:S02]  /*69a10*/  @!P0 FMUL R21, R21, 16777216 ;  /* 0x4b80000015158820 */ /* 0x000fc40000400000 */
[----:B------:R-:W-:Y:S01]  /*69a20*/  @P1 FMUL R0, R0, 0.25 ;  /* 0x3e80000000001820 */ /* 0x000fe20000400000 */
[----:B0-----:R-:W3:Y:S01]  /*69a30*/  LDL.LU R14, [R1+0x3c] ;  /* 0x00003c00010e7983 */ /* 0x001ee20000300800 */
[----:B------:R-:W-:Y:S02]  /*69a40*/  @P1 FMUL R28, R28, 0.25 ;  /* 0x3e8000001c1c1820 */ /* 0x000fe40000400000 */
[----:B------:R-:W-:Y:S02]  /*69a50*/  @P1 FMUL R24, R24, 0.25 ;  /* 0x3e80000018181820 */ /* 0x000fe40000400000 */
[----:B------:R-:W-:Y:S02]  /*69a60*/  @!P0 FMUL R0, R0, 16777216 ;  /* 0x4b80000000008820 */ /* 0x000fe40000400000 */
[----:B------:R-:W-:Y:S02]  /*69a70*/  @P1 FMUL R3, R3, 0.25 ;  /* 0x3e80000003031820 */ /* 0x000fe40000400000 */
[----:B------:R-:W-:-:S02]  /*69a80*/  @!P0 FMUL R28, R28, 16777216 ;  /* 0x4b8000001c1c8820 */ /* 0x000fc40000400000 */
[----:B------:R-:W-:Y:S02]  /*69a90*/  @P1 FMUL R29, R29, 0.25 ;  /* 0x3e8000001d1d1820 */ /* 0x000fe40000400000 */
[----:B------:R-:W-:Y:S02]  /*69aa0*/  @!P0 FMUL R24, R24, 16777216 ;  /* 0x4b80000018188820 */ /* 0x000fe40000400000 */
[----:B------:R-:W-:Y:S02]  /*69ab0*/  @!P0 FMUL R3, R3, 16777216 ;  /* 0x4b80000003038820 */ /* 0x000fe40000400000 */
[----:B------:R-:W-:Y:S02]  /*69ac0*/  @!P0 FMUL R29, R29, 16777216 ;  /* 0x4b8000001d1d8820 */ /* 0x000fe40000400000 */
[----:B--2---:R-:W-:-:S04]  /*69ad0*/  @P1 FMUL R11, R11, 0.25 ;  /* 0x3e8000000b0b1820 */ /* 0x004fc80000400000 */
[----:B------:R-:W-:-:S05]  /*69ae0*/  @!P0 FMUL R11, R11, 16777216 ;  /* 0x4b8000000b0b8820 */ /* 0x000fca0000400000 */
[----:B------:R0:W-:Y:S04]  /*69af0*/  STL [R1+0x810], R11 ;  /* 0x0008100b01007387 */ /* 0x0001e80000100800 */
[----:B0-----:R-:W2:Y:S01]  /*69b00*/  LDL.LU R11, [R1+0x13f0] ;  /* 0x0013f000010b7983 */ /* 0x001ea20000300800 */
[----:B------:R0:W-:Y:S03]  /*69b10*/  STL [R1+0x818], R9 ;  /* 0x0008180901007387 */ /* 0x0001e60000100800 */
[----:B0-----:R-:W2:Y:S01]  /*69b20*/  LDL.LU R9, [R1+0x13ec] ;  /* 0x0013ec0001097983 */ /* 0x001ea20000300800 */
[----:B------:R0:W-:Y:S03]  /*69b30*/  STL [R1+0x820], R21 ;  /* 0x0008201501007387 */ /* 0x0001e60000100800 */
[----:B0-----:R-:W2:Y:S01]  /*69b40*/  LDL.LU R21, [R1+0x13e8] ;  /* 0x0013e80001157983 */ /* 0x001ea20000300800 */
[----:B------:R0:W-:Y:S03]  /*69b50*/  STL [R1+0x828], R0 ;  /* 0x0008280001007387 */ /* 0x0001e60000100800 */
[----:B0-----:R-:W4:Y:S01]  /*69b60*/  LDL.LU R0, [R1+0x13e4] ;  /* 0x0013e40001007983 */ /* 0x001f220000300800 */
        /* <DEDUP_REMOVED lines=8> */
[----:B------:R-:W-:-:S02]  /*69bf0*/  @P1 FMUL R17, R17, 0.25 ;  /* 0x3e80000011111820 */ /* 0x000fc40000400000 */
[----:B------:R-:W-:Y:S02]  /*69c00*/  @P1 FMUL R7, R7, 0.25 ;  /* 0x3e80000007071820 */ /* 0x000fe40000400000 */
[----:B------:R-:W-:Y:S02]  /*69c10*/  @P1 FMUL R16, R16, 0.25 ;  /* 0x3e80000010101820 */ /* 0x000fe40000400000 */
[----:B------:R-:W-:Y:S01]  /*69c20*/  @P1 FMUL R20, R20, 0.25 ;  /* 0x3e80000014141820 */ /* 0x000fe20000400000 */
[----:B---3--:R-:W-:Y:S01]  /*69c30*/  FSETP.GT.AND P1, PT, |R18|, 8.50705917302346158658e+37, PT ;  /* 0x7e8000001200780b */ /* 0x008fe20003f24200 */
[----:B------:R-:W-:Y:S02]  /*69c40*/  @!P0 FMUL R17, R17, 16777216 ;  /* 0x4b80000011118820 */ /* 0x000fe40000400000 */
[----:B------:R-:W-:Y:S02]  /*69c50*/  @!P0 FMUL R7, R7, 16777216 ;  /* 0x4b80000007078820 */ /* 0x000fe40000400000 */
[----:B------:R-:W-:-:S02]  /*69c60*/  @!P0 FMUL R16, R16, 16777216 ;  /* 0x4b80000010108820 */ /* 0x000fc40000400000 */
[----:B------:R-:W-:Y:S01]  /*69c70*/  @!P0 FMUL R20, R20, 16777216 ;  /* 0x4b80000014148820 */ /* 0x000fe20000400000 */
[----:B------:R-:W-:Y:S01]  /*69c80*/  STL [R1+0x858], R17 ;  /* 0x0008581101007387 */ /* 0x000fe20000100800 */
[----:B------:R-:W-:Y:S02]  /*69c90*/  STL [R1+0x860], R7 ;  /* 0x0008600701007387 */ /* 0x000fe40000100800 */
[----:B------:R-:W-:Y:S02]  /*69ca0*/  STL [R1+0x34], R16 ;  /* 0x0000341001007387 */ /* 0x000fe40000100800 */
[----:B------:R-:W-:Y:S02]  /*69cb0*/  STL [R1+0x868], R20 ;  /* 0x0008681401007387 */ /* 0x000fe40000100800 */
[----:B------:R-:W-:Y:S02]  /*69cc0*/  @P1 FMUL R25, R25, 0.25 ;  /* 0x3e80000019191820 */ /* 0x000fe40000400000 */
[----:B------:R-:W-:-:S02]  /*69cd0*/  @P1 FMUL R13, R13, 0.25 ;  /* 0x3e8000000d0d1820 */ /* 0x000fc40000400000 */
[----:B------:R-:W-:Y:S02]  /*69ce0*/  @P1 FMUL R23, R23, 0.25 ;  /* 0x3e80000017171820 */ /* 0x000fe40000400000 */
[----:B------:R-:W-:Y:S02]  /*69cf0*/  @P1 FMUL R8, R8, 0.25 ;  /* 0x3e80000008081820 */ /* 0x000fe40000400000 */
[----:B------:R-:W-:Y:S01]  /*69d00*/  @P1 FMUL R26, R26, 0.25 ;  /* 0x3e8000001a1a1820 */ /* 0x000fe20000400000 */
[----:B------:R-:W-:Y:S01]  /*69d10*/  @P1 STL [R1+0x838], R25 ;  /* 0x0008381901001387 */ /* 0x000fe20000100800 */
[----:B------:R-:W-:Y:S02]  /*69d20*/  @P1 STL [R1+0x840], R13 ;  /* 0x0008400d01001387 */ /* 0x000fe40000100800 */
[----:B------:R-:W-:Y:S02]  /*69d30*/  @P1 STL [R1+0x848], R23 ;  /* 0x0008481701001387 */ /* 0x000fe40000100800 */
[----:B------:R-:W-:Y:S01]  /*69d40*/  @P1 STL [R1+0x84c], R8 ;  /* 0x00084c0801001387 */ /* 0x000fe20000100800 */
[----:B------:R0:W-:Y:S01]  /*69d50*/  STL [R1+0x13c0], R26 ;  /* 0x0013c01a01007387 */ /* 0x0001e20000100800 */
[----:B------:R-:W-:Y:S01]  /*69d60*/  FSETP.GEU.AND P0, PT, |R18|, 1.175494350822287508e-38, PT ;  /* 0x008000001200780b */ /* 0x000fe20003f0e200 */
[----:B------:R-:W-:-:S12]  /*69d70*/  @P1 FMUL R27, R27, 0.25 ;  /* 0x3e8000001b1b1820 */ /* 0x000fd80000400000 */
[----:B------:R-:W-:Y:S02]  /*69d80*/  @!P0 FMUL R27, R27, 16777216 ;  /* 0x4b8000001b1b8820 */ /* 0x000fe40000400000 */
[----:B--2---:R-:W-:-:S05]  /*69d90*/  @P1 FMUL R21, R21, 0.25 ;  /* 0x3e80000015151820 */ /* 0x004fca0000400000 */
[----:B0-----:R-:W-:Y:S01]  /*69da0*/  MOV R26, R21 ;  /* 0x00000015001a7202 */ /* 0x001fe20000000f00 */
[----:B------:R-:W-:Y:S04]  /*69db0*/  @P1 STL [R1+0x854], R21 ;  /* 0x0008541501001387 */ /* 0x000fe80000100800 */
[----:B------:R0:W-:Y:S02]  /*69dc0*/  STL [R1+0x13c4], R26 ;  /* 0x0013c41a01007387 */ /* 0x0001e40000100800 */
[----:B0-----:R-:W-:-:S05]  /*69dd0*/  MOV R26, R8 ;  /* 0x00000008001a7202 */ /* 0x001fca0000000f00 */
[----:B------:R0:W-:Y:S02]  /*69de0*/  STL [R1+0x13c8], R26 ;  /* 0x0013c81a01007387 */ /* 0x0001e40000100800 */
[----:B0-----:R-:W-:-:S05]  /*69df0*/  MOV R26, R23 ;  /* 0x00000017001a7202 */ /* 0x001fca0000000f00 */
[----:B------:R0:W-:Y:S01]  /*69e00*/  STL [R1+0x13cc], R26 ;  /* 0x0013cc1a01007387 */ /* 0x0001e20000100800 */
[----:B----4-:R-:W-:Y:S02]  /*69e10*/  @P1 FMUL R3, R3, 0.25 ;  /* 0x3e80000003031820 */ /* 0x010fe40000400000 */
[----:B------:R-:W-:Y:S02]  /*69e20*/  @P1 FMUL R9, R9, 0.25 ;  /* 0x3e80000009091820 */ /* 0x000fe40000400000 */
[----:B0-----:R-:W-:Y:S02]  /*69e30*/  IMAD.MOV.U32 R26, RZ, RZ, R13 ;  /* 0x000000ffff1a7224 */ /* 0x001fe400078e000d */
[----:B------:R-:W-:Y:S02]  /*69e40*/  @P1 FMUL R29, R29, 0.25 ;  /* 0x3e8000001d1d1820 */ /* 0x000fe40000400000 */
[----:B------:R-:W-:Y:S02]  /*69e50*/  @!P0 FMUL R3, R3, 16777216 ;  /* 0x4b80000003038820 */ /* 0x000fe40000400000 */
[----:B------:R-:W-:Y:S01]  /*69e60*/  @!P0 FMUL R29, R29, 16777216 ;  /* 0x4b8000001d1d8820 */ /* 0x000fe20000400000 */
[----:B------:R0:W-:Y:S01]  /*69e70*/  STL [R1+0x13d0], R26 ;  /* 0x0013d01a01007387 */ /* 0x0001e20000100800 */
[----:B------:R-:W-:-:S03]  /*69e80*/  @P1 FMUL R11, R11, 0.25 ;  /* 0x3e8000000b0b1820 */ /* 0x000fc60000400000 */
[----:B------:R1:W-:Y:S01]  /*69e90*/  STL [R1+0x814], R29 ;  /* 0x0008141d01007387 */ /* 0x0003e20000100800 */
[----:B------:R-:W-:Y:S02]  /*69ea0*/  @!P0 FMUL R9, R9, 16777216 ;  /* 0x4b80000009098820 */ /* 0x000fe40000400000 */
[----:B------:R-:W-:Y:S01]  /*69eb0*/  @!P0 FMUL R11, R11, 16777216 ;  /* 0x4b8000000b0b8820 */ /* 0x000fe20000400000 */
[----:B0-----:R-:W-:Y:S01]  /*69ec0*/  MOV R26, R25 ;  /* 0x00000019001a7202 */ /* 0x001fe20000000f00 */
[----:B------:R-:W-:Y:S01]  /*69ed0*/  MOV R25, R6 ;  /* 0x0000000600197202 */ /* 0x000fe20000000f00 */
[----:B-1----:R-:W2:Y:S01]  /*69ee0*/  LDL.LU R29, [R1+0x88c] ;  /* 0x00088c00011d7983 */ /* 0x002ea20000300800 */
[----:B------:R0:W-:Y:S02]  /*69ef0*/  STL [R1+0x81c], R3 ;  /* 0x00081c0301007387 */ /* 0x0001e40000100800 */
[----:B0-----:R-:W-:Y:S02]  /*69f00*/  MOV R3, R5 ;  /* 0x0000000500037202 */ /* 0x001fe40000000f00 */
[----:B------:R-:W3:Y:S01]  /*69f10*/  LDL.LU R5, [R1+0x87c] ;  /* 0x00087c0001057983 */ /* 0x000ee20000300800 */
[----:B------:R-:W4:Y:S02]  /*69f20*/  LDL.LU R6, [R1+0x880] ;  /* 0x0008800001067983 */ /* 0x000f240000300800 */
[----:B------:R-:W2:Y:S02]  /*69f30*/  LDL.LU R17, [R1+0x884] ;  /* 0x0008840001117983 */ /* 0x000ea40000300800 */
[----:B------:R-:W2:Y:S01]  /*69f40*/  LDL.LU R13, [R1+0x888] ;  /* 0x00088800010d7983 */ /* 0x000ea20000300800 */
[----:B------:R0:W-:Y:S01]  /*69f50*/  STL [R1+0x824], R9 ;  /* 0x0008240901007387 */ /* 0x0001e20000100800 */
[----:B------:R1:W-:Y:S02]  /*69f60*/  STL [R1+0x82c], R11 ;  /* 0x00082c0b01007387 */ /* 0x0003e40000100800 */
[----:B------:R-:W2:Y:S02]  /*69f70*/  LDL.LU R16, [R1+0x8a8] ;  /* 0x0008a80001107983 */ /* 0x000ea40000300800 */
[----:B------:R-:W2:Y:S01]  /*69f80*/  LDL.LU R20, [R1+0x8b0] ;  /* 0x0008b00001147983 */ /* 0x000ea20000300800 */
[----:B------:R-:W2:Y:S01]  /*69f90*/  LDL.LU R21, [R1+0x8bc] ;  /* 0x0008bc0001157983 */ /* 0x000ea20000300800 */
[----:B------:R-:W2:Y:S02]  /*69fa0*/  LDL.LU R8, [R1+0x8c4] ;  /* 0x0008c40001087983 */ /* 0x000ea40000300800 */
[----:B------:R-:W2:Y:S02]  /*69fb0*/  LDL.LU R23, [R1+0x8d0] ;  /* 0x0008d00001177983 */ /* 0x000ea40000300800 */
[----:B------:R-:W-:Y:S01]  /*69fc0*/  @!P0 FMUL R26, R26, 16777216 ;  /* 0x4b8000001a1a8820 */ /* 0x000fe20000400000 */
[----:B0-----:R-:W2:Y:S01]  /*69fd0*/  LDL.LU R9, [R1+0x8d8] ;  /* 0x0008d80001097983 */ /* 0x001ea20000300800 */
[----:B-1----:R-:W2:Y:S02]  /*69fe0*/  LDL.LU R11, [R1+0x8e0] ;  /* 0x0008e000010b7983 */ /* 0x002ea40000300800 */
[----:B------:R0:W-:Y:S02]  /*69ff0*/  STL [R1+0x834], R27 ;  /* 0x0008341b01007387 */ /* 0x0001e40000100800 */
[----:B0-----:R-:W2:Y:S01]  /*6a000*/  LDL.LU R27, [R1+0x8e8] ;  /* 0x0008e800011b7983 */ /* 0x001ea20000300800 */
[----:B------:R-:W2:Y:S02]  /*6a010*/  LDL.LU R7, [R1+0x40] ;  /* 0x0000400001077983 */ /* 0x000ea40000300800 */
[----:B------:R0:W-:Y:S02]  /*6a020*/  @!P0 STL [R1+0x838], R26 ;  /* 0x0008381a01008387 */ /* 0x0001e40000100800 */
[----:B0-----:R-:W2:Y:S02]  /*6a030*/  LDL.LU R26, [R1+0x13d0] ;  /* 0x0013d000011a7983 */ /* 0x001ea40000300800 */
[----:B--2---:R-:W-:-:S05]  /*6a040*/  @!P0 FMUL R26, R26, 16777216 ;  /* 0x4b8000001a1a8820 */ /* 0x004fca0000400000 */
[----:B------:R0:W-:Y:S04]  /*6a050*/  @!P0 STL [R1+0x840], R26 ;  /* 0x0008401a01008387 */ /* 0x0001e80000100800 */
[----:B0-----:R-:W2:Y:S02]  /*6a060*/  LDL.LU R26, [R1+0x13cc] ;  /* 0x0013cc00011a7983 */ /* 0x001ea40000300800 */
[----:B--2---:R-:W-:-:S05]  /*6a070*/  @!P0 FMUL R26, R26, 16777216 ;  /* 0x4b8000001a1a8820 */ /* 0x004fca0000400000 */
[----:B------:R0:W-:Y:S04]  /*6a080*/  @!P0 STL [R1+0x848], R26 ;  /* 0x0008481a01008387 */ /* 0x0001e80000100800 */
[----:B0-----:R-:W2:Y:S02]  /*6a090*/  LDL.LU R26, [R1+0x13c8] ;  /* 0x0013c800011a7983 */ /* 0x001ea40000300800 */
[----:B--2---:R-:W-:-:S05]  /*6a0a0*/  @!P0 FMUL R26, R26, 16777216 ;  /* 0x4b8000001a1a8820 */ /* 0x004fca0000400000 */
[----:B------:R0:W-:Y:S04]  /*6a0b0*/  @!P0 STL [R1+0x84c], R26 ;  /* 0x00084c1a01008387 */ /* 0x0001e80000100800 */
[----:B0-----:R-:W2:Y:S01]  /*6a0c0*/  LDL.LU R26, [R1+0x13c4] ;  /* 0x0013c400011a7983 */ /* 0x001ea20000300800 */
[----:B------:R-:W-:Y:S02]  /*6a0d0*/  @P1 FMUL R15, R15, 0.25 ;  /* 0x3e8000000f0f1820 */ /* 0x000fe40000400000 */
[----:B--2---:R-:W-:-:S05]  /*6a0e0*/  @!P0 FMUL R26, R26, 16777216 ;  /* 0x4b8000001a1a8820 */ /* 0x004fca0000400000 */
[----:B------:R0:W-:Y:S04]  /*6a0f0*/  @!P0 STL [R1+0x854], R26 ;  /* 0x0008541a01008387 */ /* 0x0001e80000100800 */
[----:B0-----:R-:W2:Y:S01]  /*6a100*/  LDL.LU R26, [R1+0x13c0] ;  /* 0x0013c000011a7983 */ /* 0x001ea20000300800 */
[----:B------:R-:W-:Y:S02]  /*6a110*/  @P1 FMUL R4, R4, 0.25 ;  /* 0x3e80000004041820 */ /* 0x000fe40000400000 */
[----:B------:R-:W-:Y:S02]  /*6a120*/  @P1 FMUL R2, R2, 0.25 ;  /* 0x3e80000002021820 */ /* 0x000fe40000400000 */
[----:B------:R-:W-:Y:S02]  /*6a130*/  @P1 FMUL R19, R19, 0.25 ;  /* 0x3e80000013131820 */ /* 0x000fe40000400000 */
[----:B------:R-:W-:-:S02]  /*6a140*/  @P1 FMUL R18, R18, 0.25 ;  /* 0x3e80000012121820 */ /* 0x000fc40000400000 */
[----:B------:R-:W-:Y:S01]  /*6a150*/  @P1 FMUL R22, R22, 0.25 ;  /* 0x3e80000016161820 */ /* 0x000fe20000400000 */
[----:B------:R-:W-:Y:S01]  /*6a160*/  FSETP.GT.AND P1, PT, |R14|, 8.50705917302346158658e+37, PT ;  /* 0x7e8000000e00780b */ /* 0x000fe20003f24200 */
[----:B------:R-:W-:Y:S02]  /*6a170*/  @!P0 FMUL R15, R15, 16777216 ;  /* 0x4b8000000f0f8820 */ /* 0x000fe40000400000 */
[----:B------:R-:W-:Y:S02]  /*6a180*/  @!P0 FMUL R4, R4, 16777216 ;  /* 0x4b80000004048820 */ /* 0x000fe40000400000 */
[----:B------:R-:W-:Y:S02]  /*6a190*/  @!P0 FMUL R2, R2, 16777216 ;  /* 0x4b80000002028820 */ /* 0x000fe40000400000 */
[----:B------:R-:W-:Y:S02]  /*6a1a0*/  @!P0 FMUL R19, R19, 16777216 ;  /* 0x4b80000013138820 */ /* 0x000fe40000400000 */
[----:B------:R-:W-:-:S02]  /*6a1b0*/  @!P0 FMUL R18, R18, 16777216 ;  /* 0x4b80000012128820 */ /* 0x000fc40000400000 */
[----:B------:R-:W-:Y:S02]  /*6a1c0*/  @!P0 FMUL R22, R22, 16777216 ;  /* 0x4b80000016168820 */ /* 0x000fe40000400000 */
[----:B------:R-:W-:Y:S02]  /*6a1d0*/  @P1 FMUL R0, R0, 0.25 ;  /* 0x3e80000000001820 */ /* 0x000fe40000400000 */
[----:B------:R-:W-:Y:S02]  /*6a1e0*/  @P1 FMUL R28, R28, 0.25 ;  /* 0x3e8000001c1c1820 */ /* 0x000fe40000400000 */
[----:B------:R-:W-:Y:S02]  /*6a1f0*/  @P1 FMUL R24, R24, 0.25 ;  /* 0x3e80000018181820 */ /* 0x000fe40000400000 */
[----:B------:R-:W-:Y:S02]  /*6a200*/  @P1 FMUL R16, R16, 0.25 ;  /* 0x3e80000010101820 */ /* 0x000fe40000400000 */
[----:B---3--:R-:W-:-:S02]  /*6a210*/  @P1 FMUL R5, R5, 0.25 ;  /* 0x3e80000005051820 */ /* 0x008fc40000400000 */
[----:B----4-:R-:W-:Y:S02]  /*6a220*/  @P1 FMUL R6, R6, 0.25 ;  /* 0x3e80000006061820 */ /* 0x010fe40000400000 */
[----:B------:R-:W-:Y:S02]  /*6a230*/  @P1 FMUL R13, R13, 0.25 ;  /* 0x3e8000000d0d1820 */ /* 0x000fe40000400000 */
[----:B------:R-:W-:Y:S02]  /*6a240*/  @P1 FMUL R17, R17, 0.25 ;  /* 0x3e80000011111820 */ /* 0x000fe40000400000 */
[----:B------:R-:W-:Y:S02]  /*6a250*/  @P1 FMUL R29, R29, 0.25 ;  /* 0x3e8000001d1d1820 */ /* 0x000fe40000400000 */
[----:B--2---:R-:W-:-:S05]  /*6a260*/  @!P0 FMUL R26, R26, 16777216 ;  /* 0x4b8000001a1a8820 */ /* 0x004fca0000400000 */
[----:B------:R-:W-:Y:S01]  /*6a270*/  STL [R1+0x85c], R26 ;  /* 0x00085c1a01007387 */ /* 0x000fe20000100800 */
[----:B------:R-:W-:Y:S02]  /*6a280*/  STL [R1+0x864], R15 ;  /* 0x0008640f01007387 */ /* 0x000fe40000100800 */
[----:B------:R-:W-:Y:S02]  /*6a290*/  STL [R1+0x86c], R4 ;  /* 0x00086c0401007387 */ /* 0x000fe40000100800 */
[----:B------:R-:W-:Y:S01]  /*6a2a0*/  STL [R1+0x870], R2 ;  /* 0x0008700201007387 */ /* 0x000fe20000100800 */
[----:B------:R-:W-:Y:S01]  /*6a2b0*/  STL [R1+0x874], R19 ;  /* 0x0008741301007387 */ /* 0x000fe20000100800 */
[----:B------:R-:W-:Y:S01]  /*6a2c0*/  STL [R1+0x38], R18 ;  /* 0x0000381201007387 */ /* 0x000fe20000100800 */
[----:B------:R-:W-:Y:S01]  /*6a2d0*/  FSETP.GEU.AND P0, PT, |R14|, 1.175494350822287508e-38, PT ;  /* 0x008000000e00780b */ /* 0x000fe20003f0e200 */
[----:B------:R-:W-:Y:S01]  /*6a2e0*/  STL [R1+0x878], R22 ;  /* 0x0008781601007387 */ /* 0x000fe20000100800 */
[----:B------:R-:W-:Y:S01]  /*6a2f0*/  @P1 STL [R1+0x890], R0 ;  /* 0x0008900001001387 */ /* 0x000fe20000100800 */
[----:B------:R-:W-:Y:S02]  /*6a300*/  @P1 STL [R1+0x898], R28 ;  /* 0x0008981c01001387 */ /* 0x000fe40000100800 */
[----:B------:R-:W-:Y:S02]  /*6a310*/  @P1 STL [R1+0x8a0], R24 ;  /* 0x0008a01801001387 */ /* 0x000fe40000100800 */
[----:B------:R0:W-:Y:S02]  /*6a320*/  STL [R1+0x13b4], R16 ;  /* 0x0013b41001007387 */ /* 0x0001e40000100800 */
[----:B0-----:R-:W-:-:S04]  /*6a330*/  MOV R16, R24 ;  /* 0x0000001800107202 */ /* 0x001fc80000000f00 */
[----:B------:R-:W-:Y:S01]  /*6a340*/  @!P0 FMUL R5, R5, 16777216 ;  /* 0x4b80000005058820 */ /* 0x000fe20000400000 */
[----:B------:R0:W-:Y:S01]  /*6a350*/  STL [R1+0x13b8], R16 ;  /* 0x0013b81001007387 */ /* 0x0001e20000100800 */
[----:B------:R-:W-:Y:S02]  /*6a360*/  @!P0 FMUL R6, R6, 16777216 ;  /* 0x4b80000006068820 */ /* 0x000fe40000400000 */
[----:B------:R-:W-:Y:S02]  /*6a370*/  @!P0 FMUL R13, R13, 16777216 ;  /* 0x4b8000000d0d8820 */ /* 0x000fe40000400000 */
[----:B0-----:R-:W-:Y:S02]  /*6a380*/  IMAD.MOV.U32 R16, RZ, RZ, R28 ;  /* 0x000000ffff107224 */ /* 0x001fe400078e001c */
[----:B------:R-:W-:-:S03]  /*6a390*/  @!P0 FMUL R17, R17, 16777216 ;  /* 0x4b80000011118820 */ /* 0x000fc60000400000 */
[----:B------:R0:W-:Y:S01]  /*6a3a0*/  STL [R1+0x13bc], R16 ;  /* 0x0013bc1001007387 */ /* 0x0001e20000100800 */
[----:B------:R1:W-:Y:S01]  /*6a3b0*/  STL [R1+0x87c], R5 ;  /* 0x00087c0501007387 */ /* 0x0003e20000100800 */
[----:B0-----:R-:W-:Y:S02]  /*6a3c0*/  MOV R16, R0 ;  /* 0x0000000000107202 */ /* 0x001fe40000000f00 */
[----:B-1----:R-:W2:Y:S01]  /*6a3d0*/  LDL.LU R5, [R1+0x894] ;  /* 0x0008940001057983 */ /* 0x002ea20000300800 */
[----:B------:R0:W-:Y:S01]  /*6a3e0*/  STL [R1+0x880], R6 ;  /* 0x0008800601007387 */ /* 0x0001e20000100800 */
[----:B------:R-:W-:Y:S02]  /*6a3f0*/  MOV R0, R12 ;  /* 0x0000000c00007202 */ /* 0x000fe40000000f00 */
[----:B0-----:R-:W3:Y:S01]  /*6a400*/  LDL.LU R6, [R1+0x89c] ;  /* 0x00089c0001067983 */ /* 0x001ee20000300800 */
[----:B------:R-:W4:Y:S02]  /*6a410*/  LDL.LU R12, [R1+0x8a4] ;  /* 0x0008a400010c7983 */ /* 0x000f240000300800 */
[----:B------:R-:W2:Y:S02]  /*6a420*/  LDL.LU R24, [R1+0x8ac] ;  /* 0x0008ac0001187983 */ /* 0x000ea40000300800 */
[----:B------:R-:W2:Y:S01]  /*6a430*/  LDL.LU R28, [R1+0x8b4] ;  /* 0x0008b400011c7983 */ /* 0x000ea20000300800 */
[----:B------:R-:W-:Y:S01]  /*6a440*/  STL [R1+0x888], R13 ;  /* 0x0008880d01007387 */ /* 0x000fe20000100800 */
[----:B------:R0:W-:Y:S02]  /*6a450*/  STL [R1+0x884], R17 ;  /* 0x0008841101007387 */ /* 0x0001e40000100800 */
[----:B------:R-:W2:Y:S02]  /*6a460*/  LDL.LU R26, [R1+0x8c8] ;  /* 0x0008c800011a7983 */ /* 0x000ea40000300800 */
[----:B------:R-:W2:Y:S01]  /*6a470*/  LDL.LU R15, [R1+0x8cc] ;  /* 0x0008cc00010f7983 */ /* 0x000ea20000300800 */
[----:B------:R-:W2:Y:S01]  /*6a480*/  LDL.LU R4, [R1+0x8d4] ;  /* 0x0008d40001047983 */ /* 0x000ea20000300800 */
[----:B------:R-:W2:Y:S02]  /*6a490*/  LDL.LU R2, [R1+0x8dc] ;  /* 0x0008dc0001027983 */ /* 0x000ea40000300800 */
[----:B------:R-:W-:-:S02]  /*6a4a0*/  @!P0 FMUL R29, R29, 16777216 ;  /* 0x4b8000001d1d8820 */ /* 0x000fc40000400000 */
[----:B------:R-:W2:Y:S01]  /*6a4b0*/  LDL.LU R19, [R1+0x8e4] ;  /* 0x0008e40001137983 */ /* 0x000ea20000300800 */
[----:B------:R-:W2:Y:S01]  /*6a4c0*/  LDL.LU R18, [R1+0x8ec] ;  /* 0x0008ec0001127983 */ /* 0x000ea20000300800 */
[----:B------:R-:W2:Y:S02]  /*6a4d0*/  LDL.LU R22, [R1+0x8f0] ;  /* 0x0008f00001167983 */ /* 0x000ea40000300800 */
[----:B------:R-:W-:Y:S02]  /*6a4e0*/  @!P0 FMUL R16, R16, 16777216 ;  /* 0x4b80000010108820 */ /* 0x000fe40000400000 */
[----:B0-----:R-:W2:Y:S01]  /*6a4f0*/  LDL.LU R17, [R1+0x8f4] ;  /* 0x0008f40001117983 */ /* 0x001ea20000300800 */
[----:B------:R0:W-:Y:S01]  /*6a500*/  STL [R1+0x88c], R29 ;  /* 0x00088c1d01007387 */ /* 0x0001e20000100800 */
[----:B------:R-:W-:-:S03]  /*6a510*/  MOV R13, R25 ;  /* 0x00000019000d7202 */ /* 0x000fc60000000f00 */
        /* <DEDUP_REMOVED lines=11> */
[----:B------:R-:W-:Y:S02]  /*6a5d0*/  @P1 FMUL R21, R21, 0.25 ;  /* 0x3e80000015151820 */ /* 0x000fe40000400000 */
[----:B------:R-:W-:Y:S02]  /*6a5e0*/  @P1 FMUL R8, R8, 0.25 ;  /* 0x3e80000008081820 */ /* 0x000fe40000400000 */
[----:B------:R-:W-:-:S02]  /*6a5f0*/  @P1 FMUL R23, R23, 0.25 ;  /* 0x3e80000017171820 */ /* 0x000fc40000400000 */
[----:B------:R-:W-:Y:S02]  /*6a600*/  @P1 FMUL R9, R9, 0.25 ;  /* 0x3e80000009091820 */ /* 0x000fe40000400000 */
[----:B------:R-:W-:Y:S02]  /*6a610*/  @P1 FMUL R11, R11, 0.25 ;  /* 0x3e8000000b0b1820 */ /* 0x000fe40000400000 */
[----:B------:R-:W-:Y:S02]  /*6a620*/  @P1 FMUL R14, R14, 0.25 ;  /* 0x3e8000000e0e1820 */ /* 0x000fe40000400000 */
[----:B------:R-:W-:Y:S01]  /*6a630*/  @P1 FMUL R27, R27, 0.25 ;  /* 0x3e8000001b1b1820 */ /* 0x000fe20000400000 */
[----:B------:R-:W-:Y:S01]  /*6a640*/  FSETP.GT.AND P1, PT, |R7|, 8.50705917302346158658e+37, PT ;  /* 0x7e8000000700780b */ /* 0x000fe20003f24200 */
[----:B------:R-:W-:Y:S02]  /*6a650*/  @!P0 FMUL R20, R20, 16777216 ;  /* 0x4b80000014148820 */ /* 0x000fe40000400000 */
[----:B------:R-:W-:-:S02]  /*6a660*/  @!P0 FMUL R21, R21, 16777216 ;  /* 0x4b80000015158820 */ /* 0x000fc40000400000 */
[----:B------:R-:W-:Y:S02]  /*6a670*/  @!P0 FMUL R8, R8, 16777216 ;  /* 0x4b80000008088820 */ /* 0x000fe40000400000 */
[----:B------:R-:W-:Y:S02]  /*6a680*/  @!P0 FMUL R23, R23, 16777216 ;  /* 0x4b80000017178820 */ /* 0x000fe40000400000 */
[----:B------:R-:W-:Y:S02]  /*6a690*/  @!P0 FMUL R9, R9, 16777216 ;  /* 0x4b80000009098820 */ /* 0x000fe40000400000 */
[----:B------:R-:W-:Y:S02]  /*6a6a0*/  @!P0 FMUL R11, R11, 16777216 ;  /* 0x4b8000000b0b8820 */ /* 0x000fe40000400000 */
[----:B------:R-:W-:Y:S02]  /*6a6b0*/  @!P0 FMUL R14, R14, 16777216 ;  /* 0x4b8000000e0e8820 */ /* 0x000fe40000400000 */
[----:B------:R-:W-:-:S02]  /*6a6c0*/  @!P0 FMUL R27, R27, 16777216 ;  /* 0x4b8000001b1b8820 */ /* 0x000fc40000400000 */
[----:B------:R-:W-:Y:S02]  /*6a6d0*/  @P1 FMUL R26, R26, 0.25 ;  /* 0x3e8000001a1a1820 */ /* 0x000fe40000400000 */
[----:B------:R-:W-:Y:S02]  /*6a6e0*/  @P1 FMUL R13, R13, 0.25 ;  /* 0x3e8000000d0d1820 */ /* 0x000fe40000400000 */
[----:B------:R-:W-:Y:S02]  /*6a6f0*/  @P1 FMUL R5, R5, 0.25 ;  /* 0x3e80000005051820 */ /* 0x000fe40000400000 */
[----:B---3--:R-:W-:Y:S02]  /*6a700*/  @P1 FMUL R6, R6, 0.25 ;  /* 0x3e80000006061820 */ /* 0x008fe40000400000 */
[----:B------:R-:W-:Y:S02]  /*6a710*/  @P1 FMUL R3, R3, 0.25 ;  /* 0x3e80000003031820 */ /* 0x000fe40000400000 */
[----:B----4-:R-:W-:-:S02]  /*6a720*/  @P1 FMUL R12, R12, 0.25 ;  /* 0x3e8000000c0c1820 */ /* 0x010fc40000400000 */
[----:B------:R-:W-:Y:S02]  /*6a730*/  @P1 FMUL R24, R24, 0.25 ;  /* 0x3e80000018181820 */ /* 0x000fe40000400000 */
[----:B------:R-:W-:Y:S02]  /*6a740*/  @P1 FMUL R28, R28, 0.25 ;  /* 0x3e8000001c1c1820 */ /* 0x000fe40000400000 */
[----:B--2---:R-:W-:Y:S01]  /*6a750*/  @!P0 FMUL R16, R16, 16777216 ;  /* 0x4b80000010108820 */ /* 0x004fe20000400000 */
[----:B------:R-:W-:-:S04]  /*6a760*/  FSETP.GEU.AND P0, PT, |R7|, 1.175494350822287508e-38, PT ;  /* 0x008000000700780b */ /* 0x000fc80003f0e200 */
        /* <DEDUP_REMOVED lines=9> */
[----:B------:R0:W-:Y:S02]  /*6a800*/  STL [R1+0x13ac], R26 ;  /* 0x0013ac1a01007387 */ /* 0x0001e40000100800 */
[----:B------:R-:W-:-:S02]  /*6a810*/  @!P0 FMUL R5, R5, 16777216 ;  /* 0x4b80000005058820 */ /* 0x000fc40000400000 */
[----:B------:R-:W-:Y:S01]  /*6a820*/  @!P0 FMUL R6, R6, 16777216 ;  /* 0x4b80000006068820 */ /* 0x000fe20000400000 */
[----:B------:R-:W-:Y:S01]  /*6a830*/  @P1 STL [R1+0x8b8], R3 ;  /* 0x0008b80301001387 */ /* 0x000fe20000100800 */
[----:B------:R-:W-:Y:S02]  /*6a840*/  @P1 STL [R1+0x8c0], R13 ;  /* 0x0008c00d01001387 */ /* 0x000fe40000100800 */
[----:B------:R-:W-:Y:S01]  /*6a850*/  @!P0 FMUL R12, R12, 16777216 ;  /* 0x4b8000000c0c8820 */ /* 0x000fe20000400000 */
[----:B0-----:R-:W-:-:S05]  /*6a860*/  MOV R26, R13 ;  /* 0x0000000d001a7202 */ /* 0x001fca0000000f00 */
[----:B------:R0:W-:Y:S01]  /*6a870*/  STL [R1+0x13b0], R26 ;  /* 0x0013b01a01007387 */ /* 0x0001e20000100800 */
[----:B------:R-:W-:Y:S02]  /*6a880*/  STL [R1+0x894], R5 ;  /* 0x0008940501007387 */ /* 0x000fe40000100800 */
[----:B------:R1:W-:Y:S02]  /*6a890*/  STL [R1+0x89c], R6 ;  /* 0x00089c0601007387 */ /* 0x0003e40000100800 */
[----:B------:R-:W-:Y:S02]  /*6a8a0*/  @!P0 FMUL R24, R24, 16777216 ;  /* 0x4b80000018188820 */ /* 0x000fe40000400000 */
[----:B0-----:R-:W-:Y:S01]  /*6a8b0*/  IMAD.MOV.U32 R26, RZ, RZ, R3 ;  /* 0x000000ffff1a7224 */ /* 0x001fe200078e0003 */
[----:B-1----:R-:W2:Y:S01]  /*6a8c0*/  LDL.LU R6, [R1+0x8fc] ;  /* 0x0008fc0001067983 */ /* 0x002ea20000300800 */
[----:B------:R0:W-:Y:S01]  /*6a8d0*/  STL [R1+0x8a4], R12 ;  /* 0x0008a40c01007387 */ /* 0x0001e20000100800 */
[----:B------:R-:W-:-:S02]  /*6a8e0*/  MOV R3, R10 ;  /* 0x0000000a00037202 */ /* 0x000fc40000000f00 */
[----:B0-----:R-:W3:Y:S01]  /*6a8f0*/  LDL.LU R12, [R1+0x900] ;  /* 0x00090000010c7983 */ /* 0x001ee20000300800 */
[----:B------:R-:W4:Y:S02]  /*6a900*/  LDL.LU R10, [R1+0x904] ;  /* 0x00090400010a7983 */ /* 0x000f240000300800 */
[----:B------:R-:W2:Y:S02]  /*6a910*/  LDL.LU R20, [R1+0x908] ;  /* 0x0009080001147983 */ /* 0x000ea40000300800 */
[----:B------:R-:W2:Y:S01]  /*6a920*/  LDL.LU R5, [R1+0x90c] ;  /* 0x00090c0001057983 */ /* 0x000ea20000300800 */
[----:B------:R-:W2:Y:S01]  /*6a930*/  LDL.LU R21, [R1+0x918] ;  /* 0x0009180001157983 */ /* 0x000ea20000300800 */
[----:B------:R-:W2:Y:S02]  /*6a940*/  LDL.LU R8, [R1+0x920] ;  /* 0x0009200001087983 */ /* 0x000ea40000300800 */
[----:B------:R0:W-:Y:S02]  /*6a950*/  STL [R1+0x8ac], R24 ;  /* 0x0008ac1801007387 */ /* 0x0001e40000100800 */
[----:B------:R-:W2:Y:S01]  /*6a960*/  LDL.LU R23, [R1+0x928] ;  /* 0x0009280001177983 */ /* 0x000ea20000300800 */
[----:B------:R-:W2:Y:S01]  /*6a970*/  LDL.LU R9, [R1+0x930] ;  /* 0x0009300001097983 */ /* 0x000ea20000300800 */
[----:B------:R-:W2:Y:S02]  /*6a980*/  LDL.LU R11, [R1+0x93c] ;  /* 0x00093c00010b7983 */ /* 0x000ea40000300800 */
[----:B------:R-:W-:-:S02]  /*6a990*/  @!P0 FMUL R28, R28, 16777216 ;  /* 0x4b8000001c1c8820 */ /* 0x000fc40000400000 */
[----:B------:R-:W2:Y:S01]  /*6a9a0*/  LDL.LU R14, [R1+0x944] ;  /* 0x00094400010e7983 */ /* 0x000ea20000300800 */
[----:B------:R-:W2:Y:S01]  /*6a9b0*/  LDL.LU R27, [R1+0x980] ;  /* 0x00098000011b7983 */ /* 0x000ea20000300800 */
[----:B------:R-:W2:Y:S02]  /*6a9c0*/  LDL.LU R13, [R1+0x984] ;  /* 0x00098400010d7983 */ /* 0x000ea40000300800 */
[----:B------:R-:W-:Y:S01]  /*6a9d0*/  @!P0 FMUL R26, R26, 16777216 ;  /* 0x4b8000001a1a8820 */ /* 0x000fe20000400000 */
[----:B0-----:R-:W2:Y:S01]  /*6a9e0*/  LDL.LU R24, [R1+0xa90] ;  /* 0x000a900001187983 */ /* 0x001ea20000300800 */
[----:B------:R0:W-:Y:S03]  /*6a9f0*/  STL [R1+0x8b4], R28 ;  /* 0x0008b41c01007387 */ /* 0x0001e60000100800 */
[----:B0-----:R-:W2:Y:S01]  /*6aa00*/  LDL.LU R28, [R1+0xabc] ;  /* 0x000abc00011c7983 */ /* 0x001ea20000300800 */
[----:B------:R-:W2:Y:S02]  /*6aa10*/  LDL.LU R16, [R1+0x48] ;  /* 0x0000480001107983 */ /* 0x000ea40000300800 */
[----:B------:R0:W-:Y:S02]  /*6aa20*/  @!P0 STL [R1+0x8b8], R26 ;  /* 0x0008b81a01008387 */ /* 0x0001e40000100800 */
        /* <DEDUP_REMOVED lines=11> */
[----:B------:R-:W-:Y:S02]  /*6aae0*/  @P1 FMUL R7, R7, 0.25 ;  /* 0x3e80000007071820 */ /* 0x000fe40000400000 */
[----:B------:R-:W-:Y:S01]  /*6aaf0*/  @P1 FMUL R29, R29, 0.25 ;  /* 0x3e8000001d1d1820 */ /* 0x000fe20000400000 */
[----:B------:R-:W-:Y:S01]  /*6ab00*/  FSETP.GT.AND P1, PT, |R25|, 8.50705917302346158658e+37, PT ;  /* 0x7e8000001900780b */ /* 0x000fe20003f24200 */
[----:B------:R-:W-:-:S02]  /*6ab10*/  @!P0 FMUL R15, R15, 16777216 ;  /* 0x4b8000000f0f8820 */ /* 0x000fc40000400000 */
[----:B------:R-:W-:Y:S02]  /*6ab20*/  @!P0 FMUL R4, R4, 16777216 ;  /* 0x4b80000004048820 */ /* 0x000fe40000400000 */
        /* <DEDUP_REMOVED lines=8> */
[----:B------:R-:W-:Y:S02]  /*6abb0*/  @P1 FMUL R21, R21, 0.25 ;  /* 0x3e80000015151820 */ /* 0x000fe40000400000 */
[----:B---3--:R-:W-:Y:S02]  /*6abc0*/  @P1 FMUL R12, R12, 0.25 ;  /* 0x3e8000000c0c1820 */ /* 0x008fe40000400000 */
[----:B------:R-:W-:-:S02]  /*6abd0*/  @P1 FMUL R0, R0, 0.25 ;  /* 0x3e80000000001820 */ /* 0x000fc40000400000 */
[----:B----4-:R-:W-:Y:S02]  /*6abe0*/  @P1 FMUL R10, R10, 0.25 ;  /* 0x3e8000000a0a1820 */ /* 0x010fe40000400000 */
        /* <DEDUP_REMOVED lines=12> */
[----:B------:R-:W-:Y:S01]  /*6acb0*/  STL [R1+0x8f4], R17 ;  /* 0x0008f41101007387 */ /* 0x000fe20000100800 */
[----:B------:R-:W-:-:S02]  /*6acc0*/  @!P0 FMUL R6, R6, 16777216 ;  /* 0x4b80000006068820 */ /* 0x000fc40000400000 */
[----:B------:R-:W-:Y:S02]  /*6acd0*/  STL [R1+0x40], R7 ;  /* 0x0000400701007387 */ /* 0x000fe40000100800 */
[----:B------:R1:W-:Y:S02]  /*6ace0*/  STL [R1+0x13a8], R21 ;  /* 0x0013a81501007387 */ /* 0x0003e40000100800 */
[----:B------:R-:W-:Y:S01]  /*6acf0*/  @!P0 FMUL R12, R12, 16777216 ;  /* 0x4b8000000c0c8820 */ /* 0x000fe20000400000 */
[----:B------:R2:W-:Y:S01]  /*6ad00*/  @P1 STL [R1+0x910], R0 ;  /* 0x0009100001001387 */ /* 0x0005e20000100800 */
[----:B------:R-:W-:Y:S01]  /*6ad10*/  @!P0 FMUL R10, R10, 16777216 ;  /* 0x4b8000000a0a8820 */ /* 0x000fe20000400000 */
[----:B0-----:R-:W-:Y:S02]  /*6ad20*/  MOV R29, R3 ;  /* 0x00000003001d7202 */ /* 0x001fe40000000f00 */
[----:B------:R-:W3:Y:S01]  /*6ad30*/  LDL.LU R3, [R1+0x914] ;  /* 0x0009140001037983 */ /* 0x000ee20000300800 */
[----:B------:R-:W-:Y:S01]  /*6ad40*/  STL [R1+0x8fc], R6 ;  /* 0x0008fc0601007387 */ /* 0x000fe20000100800 */
[----:B-1----:R-:W-:-:S02]  /*6ad50*/  MOV R21, R0 ;  /* 0x0000000000157202 */ /* 0x002fc40000000f00 */
[----:B--2---:R-:W2:Y:S01]  /*6ad60*/  LDL.LU R0, [R1+0x91c] ;  /* 0x00091c0001007983 */ /* 0x004ea20000300800 */
[----:B------:R0:W-:Y:S02]  /*6ad70*/  STL [R1+0x900], R12 ;  /* 0x0009000c01007387 */ /* 0x0001e40000100800 */
[----:B------:R-:W-:Y:S01]  /*6ad80*/  @!P0 FMUL R20, R20, 16777216 ;  /* 0x4b80000014148820 */ /* 0x000fe20000400000 */
[----:B0-----:R-:W4:Y:S01]  /*6ad90*/  LDL.LU R12, [R1+0x924] ;  /* 0x00092400010c7983 */ /* 0x001f220000300800 */
[----:B------:R0:W-:Y:S02]  /*6ada0*/  STL [R1+0x904], R10 ;  /* 0x0009040a01007387 */ /* 0x0001e40000100800 */
[----:B------:R-:W-:Y:S01]  /*6adb0*/  @!P0 FMUL R5, R5, 16777216 ;  /* 0x4b80000005058820 */ /* 0x000fe20000400000 */
[----:B0-----:R-:W4:Y:S01]  /*6adc0*/  LDL.LU R10, [R1+0x92c] ;  /* 0x00092c00010a7983 */ /* 0x001f220000300800 */
[----:B------:R-:W4:Y:S02]  /*6add0*/  LDL.LU R6, [R1+0x934] ;  /* 0x0009340001067983 */ /* 0x000f240000300800 */
[----:B------:R-:W4:Y:S02]  /*6ade0*/  LDL.LU R26, [R1+0x940] ;  /* 0x00094000011a7983 */ /* 0x000f240000300800 */
[----:B------:R-:W4:Y:S01]  /*6adf0*/  LDL.LU R15, [R1+0x948] ;  /* 0x00094800010f7983 */ /* 0x000f220000300800 */
[----:B------:R0:W-:Y:S01]  /*6ae00*/  STL [R1+0x908], R20 ;  /* 0x0009081401007387 */ /* 0x0001e20000100800 */
[----:B------:R-:W4:Y:S02]  /*6ae10*/  LDL.LU R4, [R1+0x94c] ;  /* 0x00094c0001047983 */ /* 0x000f240000300800 */
[----:B------:R-:W4:Y:S02]  /*6ae20*/  LDL.LU R2, [R1+0x960] ;  /* 0x0009600001027983 */ /* 0x000f240000300800 */
[----:B------:R-:W4:Y:S01]  /*6ae30*/  LDL.LU R19, [R1+0x970] ;  /* 0x0009700001137983 */ /* 0x000f220000300800 */
[----:B------:R-:W4:Y:S01]  /*6ae40*/  LDL.LU R18, [R1+0x988] ;  /* 0x0009880001127983 */ /* 0x000f220000300800 */
[----:B------:R-:W4:Y:S02]  /*6ae50*/  LDL.LU R22, [R1+0xac0] ;  /* 0x000ac00001167983 */ /* 0x000f240000300800 */
[----:B------:R-:W4:Y:S02]  /*6ae60*/  LDL.LU R17, [R1+0xac4] ;  /* 0x000ac40001117983 */ /* 0x000f240000300800 */
[----:B------:R-:W-:Y:S01]  /*6ae70*/  @!P0 FMUL R21, R21, 16777216 ;  /* 0x4b80000015158820 */ /* 0x000fe20000400000 */
[----:B------:R-:W4:Y:S01]  /*6ae80*/  LDL.LU R7, [R1+0xac8] ;  /* 0x000ac80001077983 */ /* 0x000f220000300800 */
[----:B0-----:R-:W4:Y:S02]  /*6ae90*/  LDL.LU R20, [R1+0xacc] ;  /* 0x000acc0001147983 */ /* 0x001f240000300800 */
[----:B------:R0:W-:Y:S02]  /*6aea0*/  STL [R1+0x90c], R5 ;  /* 0x00090c0501007387 */ /* 0x0001e40000100800 */
[----:B0-----:R-:W4:Y:S01]  /*6aeb0*/  LDL.LU R5, [R1+0x4c] ;  /* 0x00004c0001057983 */ /* 0x001f220000300800 */
[----:B------:R0:W-:Y:S03]  /*6aec0*/  @!P0 STL [R1+0x910], R21 ;  /* 0x0009101501008387 */ /* 0x0001e60000100800 */
[----:B0-----:R-:W4:Y:S01]  /*6aed0*/  LDL.LU R21, [R1+0x13a8] ;  /* 0x0013a80001157983 */ /* 0x001f220000300800 */
[----:B------:R-:W-:-:S02]  /*6aee0*/  @P1 FMUL R8, R8, 0.25 ;  /* 0x3e80000008081820 */ /* 0x000fc40000400000 */
[----:B------:R-:W-:Y:S02]  /*6aef0*/  @P1 FMUL R23, R23, 0.25 ;  /* 0x3e80000017171820 */ /* 0x000fe40000400000 */
[----:B------:R-:W-:Y:S02]  /*6af00*/  @P1 FMUL R9, R9, 0.25 ;  /* 0x3e80000009091820 */ /* 0x000fe40000400000 */
[----:B------:R-:W-:Y:S02]  /*6af10*/  @P1 FMUL R11, R11, 0.25 ;  /* 0x3e8000000b0b1820 */ /* 0x000fe40000400000 */
[----:B------:R-:W-:Y:S02]  /*6af20*/  @P1 FMUL R14, R14, 0.25 ;  /* 0x3e8000000e0e1820 */ /* 0x000fe40000400000 */
[----:B------:R-:W-:Y:S02]  /*6af30*/  @P1 FMUL R27, R27, 0.25 ;  /* 0x3e8000001b1b1820 */ /* 0x000fe40000400000 */
[----:B------:R-:W-:-:S02]  /*6af40*/  @P1 FMUL R13, R13, 0.25 ;  /* 0x3e8000000d0d1820 */ /* 0x000fc40000400000 */
[----:B------:R-:W-:Y:S02]  /*6af50*/  @P1 FMUL R24, R24, 0.25 ;  /* 0x3e80000018181820 */ /* 0x000fe40000400000 */
[----:B------:R-:W-:Y:S02]  /*6af60*/  @P1 FMUL R25, R25, 0.25 ;  /* 0x3e80000019191820 */ /* 0x000fe40000400000 */
[----:B------:R-:W-:Y:S01]  /*6af70*/  @P1 FMUL R28, R28, 0.25 ;  /* 0x3e8000001c1c1820 */ /* 0x000fe20000400000 */
[----:B------:R-:W-:Y:S01]  /*6af80*/  FSETP.GT.AND P1, PT, |R16|, 8.50705917302346158658e+37, PT ;  /* 0x7e8000001000780b */ /* 0x000fe20003f24200 */
        /* <DEDUP_REMOVED lines=10> */
[----:B------:R-:W-:Y:S02]  /*6b030*/  @P1 FMUL R29, R29, 0.25 ;  /* 0x3e8000001d1d1820 */ /* 0x000fe40000400000 */
[----:B---3--:R-:W-:Y:S02]  /*6b040*/  @P1 FMUL R3, R3, 0.25 ;  /* 0x3e80000003031820 */ /* 0x008fe40000400000 */
[----:B--2---:R-:W-:Y:S02]  /*6b050*/  @P1 FMUL R0, R0, 0.25 ;  /* 0x3e80000000001820 */ /* 0x004fe40000400000 */
[----:B----4-:R-:W-:Y:S02]  /*6b060*/  @P1 FMUL R12, R12, 0.25 ;  /* 0x3e8000000c0c1820 */ /* 0x010fe40000400000 */
[----:B------:R-:W-:-:S02]  /*6b070*/  @P1 FMUL R26, R26, 0.25 ;  /* 0x3e8000001a1a1820 */ /* 0x000fc40000400000 */
[----:B------:R-:W-:Y:S02]  /*6b080*/  @P1 FMUL R10, R10, 0.25 ;  /* 0x3e8000000a0a1820 */ /* 0x000fe40000400000 */
[----:B------:R-:W-:Y:S02]  /*6b090*/  @P1 FMUL R6, R6, 0.25 ;  /* 0x3e80000006061820 */ /* 0x000fe40000400000 */
[----:B------:R-:W-:Y:S01]  /*6b0a0*/  @!P0 FMUL R21, R21, 16777216 ;  /* 0x4b80000015158820 */ /* 0x000fe20000400000 */
[----:B------:R-:W-:-:S04]  /*6b0b0*/  FSETP.GEU.AND P0, PT, |R16|, 1.175494350822287508e-38, PT ;  /* 0x008000001000780b */ /* 0x000fc80003f0e200 */
[----:B------:R-:W-:Y:S01]  /*6b0c0*/  STL [R1+0x918], R21 ;  /* 0x0009181501007387 */ /* 0x000fe20000100800 */
[----:B------:R0:W-:Y:S02]  /*6b0d0*/  STL [R1+0x920], R8 ;  /* 0x0009200801007387 */ /* 0x0001e40000100800 */
[----:B------:R1:W-:Y:S02]  /*6b0e0*/  STL [R1+0x928], R23 ;  /* 0x0009281701007387 */ /* 0x0003e40000100800 */
[----:B------:R2:W-:Y:S01]  /*6b0f0*/  STL [R1+0x930], R9 ;  /* 0x0009300901007387 */ /* 0x0005e20000100800 */
[----:B------:R3:W-:Y:S01]  /*6b100*/  STL [R1+0x93c], R11 ;  /* 0x00093c0b01007387 */ /* 0x0007e20000100800 */
[----:B------:R-:W-:Y:S02]  /*6b110*/  STL [R1+0x944], R14 ;  /* 0x0009440e01007387 */ /* 0x000fe40000100800 */
[----:B------:R-:W-:Y:S02]  /*6b120*/  STL [R1+0x980], R27 ;  /* 0x0009801b01007387 */ /* 0x000fe40000100800 */
[----:B------:R-:W-:Y:S01]  /*6b130*/  STL [R1+0x984], R13 ;  /* 0x0009840d01007387 */ /* 0x000fe20000100800 */
[----:B------:R-:W-:Y:S01]  /*6b140*/  STL [R1+0xa90], R24 ;  /* 0x000a901801007387 */ /* 0x000fe20000100800 */
[----:B------:R-:W-:-:S02]  /*6b150*/  @!P0 FMUL R3, R3, 16777216 ;  /* 0x4b80000003038820 */ /* 0x000fc40000400000 */
[----:B------:R-:W-:Y:S02]  /*6b160*/  STL [R1+0x44], R25 ;  /* 0x0000441901007387 */ /* 0x000fe40000100800 */
[----:B------:R-:W-:Y:S02]  /*6b170*/  STL [R1+0xabc], R28 ;  /* 0x000abc1c01007387 */ /* 0x000fe40000100800 */
[----:B------:R-:W-:Y:S01]  /*6b180*/  @!P0 FMUL R0, R0, 16777216 ;  /* 0x4b80000000008820 */ /* 0x000fe20000400000 */
[----:B------:R3:W-:Y:S01]  /*6b190*/  STL [R1+0x13a4], R26 ;  /* 0x0013a41a01007387 */ /* 0x0007e20000100800 */
[----:B------:R-:W-:Y:S02]  /*6b1a0*/  @P1 STL [R1+0x938], R29 ;  /* 0x0009381d01001387 */ /* 0x000fe40000100800 */
[----:B------:R-:W-:Y:S02]  /*6b1b0*/  @!P0 FMUL R12, R12, 16777216 ;  /* 0x4b8000000c0c8820 */ /* 0x000fe40000400000 */
[----:B------:R-:W-:Y:S02]  /*6b1c0*/  STL [R1+0x914], R3 ;  /* 0x0009140301007387 */ /* 0x000fe40000100800 */
[----:B------:R-:W-:Y:S01]  /*6b1d0*/  @!P0 FMUL R10, R10, 16777216 ;  /* 0x4b8000000a0a8820 */ /* 0x000fe20000400000 */
[----:B0-----:R-:W4:Y:S01]  /*6b1e0*/  LDL.LU R8, [R1+0xad0] ;  /* 0x000ad00001087983 */ /* 0x001f220000300800 */
[----:B------:R-:W-:Y:S02]  /*6b1f0*/  STL [R1+0x91c], R0 ;  /* 0x00091c0001007387 */ /* 0x000fe40000100800 */
[----:B-1----:R-:W4:Y:S02]  /*6b200*/  LDL.LU R23, [R1+0xad4] ;  /* 0x000ad40001177983 */ /* 0x002f240000300800 */
[----:B------:R0:W-:Y:S01]  /*6b210*/  STL [R1+0x924], R12 ;  /* 0x0009240c01007387 */ /* 0x0001e20000100800 */
[----:B--2---:R-:W2:Y:S01]  /*6b220*/  LDL.LU R9, [R1+0xad8] ;  /* 0x000ad80001097983 */ /* 0x004ea20000300800 */
[----:B------:R1:W-:Y:S02]  /*6b230*/  STL [R1+0x92c], R10 ;  /* 0x00092c0a01007387 */ /* 0x0003e40000100800 */
[----:B---3--:R-:W3:Y:S01]  /*6b240*/  LDL.LU R11, [R1+0xadc] ;  /* 0x000adc00010b7983 */ /* 0x008ee20000300800 */
[----:B------:R-:W-:Y:S01]  /*6b250*/  MOV R26, R29 ;  /* 0x0000001d001a7202 */ /* 0x000fe20000000f00 */
[----:B0-----:R-:W3:Y:S01]  /*6b260*/  LDL.LU R12, [R1+0xae0] ;  /* 0x000ae000010c7983 */ /* 0x001ee20000300800 */
[----:B------:R-:W3:Y:S02]  /*6b270*/  LDL.LU R14, [R1+0xae4] ;  /* 0x000ae400010e7983 */ /* 0x000ee40000300800 */
[----:B------:R-:W3:Y:S02]  /*6b280*/  LDL.LU R27, [R1+0xaec] ;  /* 0x000aec00011b7983 */ /* 0x000ee40000300800 */
[----:B------:R-:W3:Y:S01]  /*6b290*/  LDL.LU R13, [R1+0xaf4] ;  /* 0x000af400010d7983 */ /* 0x000ee20000300800 */
[----:B------:R-:W3:Y:S01]  /*6b2a0*/  LDL.LU R24, [R1+0xafc] ;  /* 0x000afc0001187983 */ /* 0x000ee20000300800 */
[----:B------:R-:W3:Y:S02]  /*6b2b0*/  LDL.LU R25, [R1+0xb04] ;  /* 0x000b040001197983 */ /* 0x000ee40000300800 */
[----:B------:R-:W3:Y:S02]  /*6b2c0*/  LDL.LU R28, [R1+0xb10] ;  /* 0x000b1000011c7983 */ /* 0x000ee40000300800 */
[----:B------:R-:W-:Y:S01]  /*6b2d0*/  @!P0 FMUL R6, R6, 16777216 ;  /* 0x4b80000006068820 */ /* 0x000fe20000400000 */
[----:B------:R-:W3:Y:S01]  /*6b2e0*/  LDL.LU R29, [R1+0xb18] ;  /* 0x000b1800011d7983 */ /* 0x000ee20000300800 */
[----:B-1----:R-:W3:Y:S02]  /*6b2f0*/  LDL.LU R10, [R1+0xb24] ;  /* 0x000b2400010a7983 */ /* 0x002ee40000300800 */
[----:B------:R-:W3:Y:S02]  /*6b300*/  LDL.LU R3, [R1+0xb2c] ;  /* 0x000b2c0001037983 */ /* 0x000ee40000300800 */
[----:B------:R-:W-:Y:S01]  /*6b310*/  @!P0 FMUL R26, R26, 16777216 ;  /* 0x4b8000001a1a8820 */ /* 0x000fe20000400000 */
[----:B------:R-:W3:Y:S01]  /*6b320*/  LDL.LU R0, [R1+0xb34] ;  /* 0x000b340001007983 */ /* 0x000ee20000300800 */
[----:B------:R0:W-:Y:S03]  /*6b330*/  STL [R1+0x934], R6 ;  /* 0x0009340601007387 */ /* 0x0001e60000100800 */
[----:B0-----:R-:W3:Y:S01]  /*6b340*/  LDL.LU R6, [R1+0xb3c] ;  /* 0x000b3c0001067983 */ /* 0x001ee20000300800 */
[----:B------:R-:W3:Y:S02]  /*6b350*/  LDL.LU R21, [R1+0x50] ;  /* 0x0000500001157983 */ /* 0x000ee40000300800 */
[----:B------:R0:W-:Y:S02]  /*6b360*/  @!P0 STL [R1+0x938], R26 ;  /* 0x0009381a01008387 */ /* 0x0001e40000100800 */
[----:B0-----:R-:W3:Y:S01]  /*6b370*/  LDL.LU R26, [R1+0x13a4] ;  /* 0x0013a400011a7983 */ /* 0x001ee20000300800 */
        /* <DEDUP_REMOVED lines=21> */
[----:B----4-:R-:W-:Y:S02]  /*6b4d0*/  @P1 FMUL R8, R8, 0.25 ;  /* 0x3e80000008081820 */ /* 0x010fe40000400000 */
[----:B------:R-:W-:Y:S02]  /*6b4e0*/  @P1 FMUL R23, R23, 0.25 ;  /* 0x3e80000017171820 */ /* 0x000fe40000400000 */
[----:B--2---:R-:W-:Y:S02]  /*6b4f0*/  @P1 FMUL R9, R9, 0.25 ;  /* 0x3e80000009091820 */ /* 0x004fe40000400000 */
[----:B---3--:R-:W-:Y:S02]  /*6b500*/  @P1 FMUL R11, R11, 0.25 ;  /* 0x3e8000000b0b1820 */ /* 0x008fe40000400000 */
        /* <DEDUP_REMOVED lines=9> */
[----:B------:R-:W-:Y:S01]  /*6b5a0*/  @!P0 FMUL R26, R26, 16777216 ;  /* 0x4b8000001a1a8820 */ /* 0x000fe20000400000 */
[----:B------:R-:W-:-:S04]  /*6b5b0*/  FSETP.GEU.AND P0, PT, |R5|, 1.175494350822287508e-38, PT ;  /* 0x008000000500780b */ /* 0x000fc80003f0e200 */
[----:B------:R0:W-:Y:S04]  /*6b5c0*/  STL [R1+0x940], R26 ;  /* 0x0009401a01007387 */ /* 0x0001e80000100800 */
[----:B0-----:R-:W2:Y:S01]  /*6b5d0*/  LDL.LU R26, [R1+0x13a0] ;  /* 0x0013a000011a7983 */ /* 0x001ea20000300800 */
[----:B------:R-:W-:Y:S02]  /*6b5e0*/  STL [R1+0x948], R15 ;  /* 0x0009480f01007387 */ /* 0x000fe40000100800 */
[----:B------:R-:W-:Y:S02]  /*6b5f0*/  STL [R1+0x94c], R4 ;  /* 0x00094c0401007387 */ /* 0x000fe40000100800 */
[----:B------:R-:W-:Y:S01]  /*6b600*/  STL [R1+0x960], R2 ;  /* 0x0009600201007387 */ /* 0x000fe20000100800 */
[----:B------:R-:W-:Y:S01]  /*6b610*/  STL [R1+0x970], R19 ;  /* 0x0009701301007387 */ /* 0x000fe20000100800 */
[----:B------:R-:W-:Y:S02]  /*6b620*/  STL [R1+0x988], R18 ;  /* 0x0009881201007387 */ /* 0x000fe40000100800 */
[----:B------:R-:W-:Y:S02]  /*6b630*/  STL [R1+0xac0], R22 ;  /* 0x000ac01601007387 */ /* 0x000fe40000100800 */
[----:B------:R-:W-:Y:S01]  /*6b640*/  @!P0 FMUL R8, R8, 16777216 ;  /* 0x4b80000008088820 */ /* 0x000fe20000400000 */
[----:B------:R-:W-:Y:S01]  /*6b650*/  STL [R1+0xac4], R17 ;  /* 0x000ac41101007387 */ /* 0x000fe20000100800 */
[----:B------:R-:W-:-:S02]  /*6b660*/  @!P0 FMUL R23, R23, 16777216 ;  /* 0x4b80000017178820 */ /* 0x000fc40000400000 */
[----:B------:R-:W-:Y:S02]  /*6b670*/  STL [R1+0xac8], R7 ;  /* 0x000ac80701007387 */ /* 0x000fe40000100800 */
[----:B------:R-:W-:Y:S01]  /*6b680*/  @!P0 FMUL R12, R12, 16777216 ;  /* 0x4b8000000c0c8820 */ /* 0x000fe20000400000 */
[----:B------:R-:W-:Y:S01]  /*6b690*/  STL [R1+0x48], R16 ;  /* 0x0000481001007387 */ /* 0x000fe20000100800 */
[----:B------:R-:W-:Y:S02]  /*6b6a0*/  @!P0 FMUL R9, R9, 16777216 ;  /* 0x4b80000009098820 */ /* 0x000fe40000400000 */
[----:B------:R-:W-:Y:S02]  /*6b6b0*/  STL [R1+0xacc], R20 ;  /* 0x000acc1401007387 */ /* 0x000fe40000100800 */
[----:B------:R-:W-:Y:S01]  /*6b6c0*/  @!P0 FMUL R11, R11, 16777216 ;  /* 0x4b8000000b0b8820 */ /* 0x000fe20000400000 */
[----:B------:R-:W-:Y:S01]  /*6b6d0*/  STL [R1+0xad0], R8 ;  /* 0x000ad00801007387 */ /* 0x000fe20000100800 */
[----:B------:R-:W-:Y:S02]  /*6b6e0*/  STL [R1+0xad4], R23 ;  /* 0x000ad41701007387 */ /* 0x000fe40000100800 */
[----:B------:R-:W-:-:S02]  /*6b6f0*/  @!P0 FMUL R14, R14, 16777216 ;  /* 0x4b8000000e0e8820 */ /* 0x000fc40000400000 */
[----:B------:R0:W-:Y:S02]  /*6b700*/  STL [R1+0xae0], R12 ;  /* 0x000ae00c01007387 */ /* 0x0001e40000100800 */
[----:B------:R-:W-:Y:S01]  /*6b710*/  @!P0 FMUL R27, R27, 16777216 ;  /* 0x4b8000001b1b8820 */ /* 0x000fe20000400000 */
[----:B------:R-:W-:Y:S01]  /*6b720*/  STL [R1+0xad8], R9 ;  /* 0x000ad80901007387 */ /* 0x000fe20000100800 */
[----:B------:R-:W-:Y:S02]  /*6b730*/  @!P0 FMUL R13, R13, 16777216 ;  /* 0x4b8000000d0d8820 */ /* 0x000fe40000400000 */
[----:B------:R-:W-:Y:S02]  /*6b740*/  @!P0 FMUL R24, R24, 16777216 ;  /* 0x4b80000018188820 */ /* 0x000fe40000400000 */
[----:B------:R-:W-:Y:S02]  /*6b750*/  @!P0 FMUL R25, R25, 16777216 ;  /* 0x4b80000019198820 */ /* 0x000fe40000400000 */
[----:B------:R-:W-:Y:S01]  /*6b760*/  @!P0 FMUL R28, R28, 16777216 ;  /* 0x4b8000001c1c8820 */ /* 0x000fe20000400000 */
[----:B0-----:R-:W3:Y:S01]  /*6b770*/  LDL.LU R12, [R1+0x5c] ;  /* 0x00005c00010c7983 */ /* 0x001ee20000300800 */
[----:B------:R-:W-:Y:S02]  /*6b780*/  STL [R1+0xadc], R11 ;  /* 0x000adc0b01007387 */ /* 0x000fe40000100800 */
[----:B------:R-:W-:Y:S02]  /*6b790*/  STL [R1+0xae4], R14 ;  /* 0x000ae40e01007387 */ /* 0x000fe40000100800 */
[----:B------:R0:W-:Y:S01]  /*6b7a0*/  STL [R1+0xaec], R27 ;  /* 0x000aec1b01007387 */ /* 0x0001e20000100800 */
[----:B------:R-:W-:Y:S01]  /*6b7b0*/  STL [R1+0xaf4], R13 ;  /* 0x000af40d01007387 */ /* 0x000fe20000100800 */
[----:B------:R-:W-:-:S02]  /*6b7c0*/  @!P0 FMUL R29, R29, 16777216 ;  /* 0x4b8000001d1d8820 */ /* 0x000fc40000400000 */
[----:B------:R-:W-:Y:S02]  /*6b7d0*/  STL [R1+0xafc], R24 ;  /* 0x000afc1801007387 */ /* 0x000fe40000100800 */
[----:B------:R-:W-:Y:S02]  /*6b7e0*/  STL [R1+0xb04], R25 ;  /* 0x000b041901007387 */ /* 0x000fe40000100800 */
[----:B------:R-:W-:Y:S01]  /*6b7f0*/  @!P0 FMUL R10, R10, 16777216 ;  /* 0x4b8000000a0a8820 */ /* 0x000fe20000400000 */
[----:B------:R-:W4:Y:S01]  /*6b800*/  LDL.LU R15, [R1+0xae8] ;  /* 0x000ae800010f7983 */ /* 0x000f220000300800 */
[----:B------:R-:W-:Y:S02]  /*6b810*/  STL [R1+0xb10], R28 ;  /* 0x000b101c01007387 */ /* 0x000fe40000100800 */
[----:B------:R-:W2:Y:S02]  /*6b820*/  LDL.LU R4, [R1+0xaf0] ;  /* 0x000af00001047983 */ /* 0x000ea40000300800 */
[----:B------:R-:W-:Y:S01]  /*6b830*/  STL [R1+0xb18], R29 ;  /* 0x000b181d01007387 */ /* 0x000fe20000100800 */
[----:B------:R-:W3:Y:S01]  /*6b840*/  LDL.LU R2, [R1+0xaf8] ;  /* 0x000af80001027983 */ /* 0x000ee20000300800 */
[----:B------:R1:W-:Y:S02]  /*6b850*/  STL [R1+0xb24], R10 ;  /* 0x000b240a01007387 */ /* 0x0003e40000100800 */
[----:B0-----:R-:W3:Y:S01]  /*6b860*/  LDL.LU R27, [R1+0xb00] ;  /* 0x000b0000011b7983 */ /* 0x001ee20000300800 */
[----:B-1----:R-:W3:Y:S01]  /*6b870*/  LDL.LU R10, [R1+0xb08] ;  /* 0x000b0800010a7983 */ /* 0x002ee20000300800 */
        /* <DEDUP_REMOVED lines=17> */
[----:B------:R-:W-:Y:S01]  /*6b990*/  @!P0 FMUL R6, R6, 16777216 ;  /* 0x4b80000006068820 */ /* 0x000fe20000400000 */
[----:B------:R-:W-:Y:S01]  /*6b9a0*/  FSETP.GEU.AND P0, PT, |R21|, 1.175494350822287508e-38, PT ;  /* 0x008000001500780b */ /* 0x000fe20003f0e200 */
[----:B------:R-:W3:Y:S01]  /*6b9b0*/  LDL.LU R20, [R1+0xb48] ;  /* 0x000b480001147983 */ /* 0x000ee20000300800 */
[----:B------:R-:W3:Y:S02]  /*6b9c0*/  LDL.LU R8, [R1+0xb4c] ;  /* 0x000b4c0001087983 */ /* 0x000ee40000300800 */
[----:B------:R-:W-:Y:S02]  /*6b9d0*/  STL [R1+0xb2c], R3 ;  /* 0x000b2c0301007387 */ /* 0x000fe40000100800 */
[----:B------:R-:W3:Y:S01]  /*6b9e0*/  LDL.LU R23, [R1+0xb50] ;  /* 0x000b500001177983 */ /* 0x000ee20000300800 */
[----:B------:R0:W-:Y:S01]  /*6b9f0*/  STL [R1+0xb34], R0 ;  /* 0x000b340001007387 */ /* 0x0001e20000100800 */
[----:B------:R-:W3:Y:S02]  /*6ba00*/  LDL.LU R9, [R1+0xb54] ;  /* 0x000b540001097983 */ /* 0x000ee40000300800 */
[----:B------:R1:W-:Y:S01]  /*6ba10*/  STL [R1+0x4c], R5 ;  /* 0x00004c0501007387 */ /* 0x0003e20000100800 */
[----:B0-----:R-:W3:Y:S01]  /*6ba20*/  LDL.LU R0, [R1+0xb58] ;  /* 0x000b580001007983 */ /* 0x001ee20000300800 */
[----:B------:R0:W-:Y:S02]  /*6ba30*/  STL [R1+0xb3c], R6 ;  /* 0x000b3c0601007387 */ /* 0x0001e40000100800 */
[----:B-1----:R-:W3:Y:S01]  /*6ba40*/  LDL.LU R5, [R1+0xb5c] ;  /* 0x000b5c0001057983 */ /* 0x002ee20000300800 */
[----:B0-----:R-:W3:Y:S01]  /*6ba50*/  LDL.LU R6, [R1+0xb60] ;  /* 0x000b600001067983 */ /* 0x001ee20000300800 */
[----:B------:R-:W3:Y:S02]  /*6ba60*/  LDL.LU R7, [R1+0xb64] ;  /* 0x000b640001077983 */ /* 0x000ee40000300800 */
[----:B------:R-:W3:Y:S02]  /*6ba70*/  LDL.LU R16, [R1+0xb6c] ;  /* 0x000b6c0001107983 */ /* 0x000ee40000300800 */
[----:B------:R-:W3:Y:S01]  /*6ba80*/  LDL.LU R11, [R1+0xb74] ;  /* 0x000b7400010b7983 */ /* 0x000ee20000300800 */
[----:B------:R-:W3:Y:S01]  /*6ba90*/  LDL.LU R3, [R1+0xb7c] ;  /* 0x000b7c0001037983 */ /* 0x000ee20000300800 */
[----:B------:R-:W3:Y:S02]  /*6baa0*/  LDL.LU R14, [R1+0xb84] ;  /* 0x000b8400010e7983 */ /* 0x000ee40000300800 */
[----:B----4-:R-:W-:-:S02]  /*6bab0*/  @P1 FMUL R15, R15, 0.25 ;  /* 0x3e8000000f0f1820 */ /* 0x010fc40000400000 */
[----:B--2---:R-:W-:Y:S02]  /*6bac0*/  @P1 FMUL R4, R4, 0.25 ;  /* 0x3e80000004041820 */ /* 0x004fe40000400000 */
[----:B---3--:R-:W-:Y:S02]  /*6bad0*/  @P1 FMUL R2, R2, 0.25 ;  /* 0x3e80000002021820 */ /* 0x008fe40000400000 */
[----:B------:R-:W-:Y:S02]  /*6bae0*/  @!P0 FMUL R15, R15, 16777216 ;  /* 0x4b8000000f0f8820 */ /* 0x000fe40000400000 */
[----:B------:R-:W-:Y:S02]  /*6baf0*/  @P1 FMUL R27, R27, 0.25 ;  /* 0x3e8000001b1b1820 */ /* 0x000fe40000400000 */
[----:B------:R-:W-:Y:S02]  /*6bb00*/  @!P0 FMUL R4, R4, 16777216 ;  /* 0x4b80000004048820 */ /* 0x000fe40000400000 */
[----:B------:R-:W-:Y:S01]  /*6bb10*/  @!P0 FMUL R2, R2, 16777216 ;  /* 0x4b80000002028820 */ /* 0x000fe20000400000 */
[----:B------:R0:W-:Y:S01]  /*6bb20*/  STL [R1+0xae8], R15 ;  /* 0x000ae80f01007387 */ /* 0x0001e20000100800 */
[----:B------:R-:W-:-:S02]  /*6bb30*/  @!P0 FMUL R27, R27, 16777216 ;  /* 0x4b8000001b1b8820 */ /* 0x000fc40000400000 */
[----:B------:R-:W-:Y:S02]  /*6bb40*/  @P1 FMUL R10, R10, 0.25 ;  /* 0x3e8000000a0a1820 */ /* 0x000fe40000400000 */
[----:B------:R-:W-:Y:S02]  /*6bb50*/  @P1 FMUL R19, R19, 0.25 ;  /* 0x3e80000013131820 */ /* 0x000fe40000400000 */
[----:B------:R-:W-:Y:S01]  /*6bb60*/  @P1 FMUL R18, R18, 0.25 ;  /* 0x3e80000012121820 */ /* 0x000fe20000400000 */
[----:B0-----:R-:W2:Y:S01]  /*6bb70*/  LDL.LU R15, [R1+0x139c] ;  /* 0x00139c00010f7983 */ /* 0x001ea20000300800 */
[----:B------:R0:W-:Y:S02]  /*6bb80*/  STL [R1+0xaf0], R4 ;  /* 0x000af00401007387 */ /* 0x0001e40000100800 */
[----:B------:R-:W-:Y:S02]  /*6bb90*/  @!P0 FMUL R10, R10, 16777216 ;  /* 0x4b8000000a0a8820 */ /* 0x000fe40000400000 */
[----:B------:R-:W-:-:S02]  /*6bba0*/  @P1 FMUL R22, R22, 0.25 ;  /* 0x3e80000016161820 */ /* 0x000fc40000400000 */
[----:B------:R-:W-:Y:S02]  /*6bbb0*/  @!P0 FMUL R19, R19, 16777216 ;  /* 0x4b80000013138820 */ /* 0x000fe40000400000 */
[----:B------:R-:W-:Y:S02]  /*6bbc0*/  @P1 FMUL R17, R17, 0.25 ;  /* 0x3e80000011111820 */ /* 0x000fe40000400000 */
[----:B------:R-:W-:Y:S01]  /*6bbd0*/  @!P0 FMUL R18, R18, 16777216 ;  /* 0x4b80000012128820 */ /* 0x000fe20000400000 */
[----:B0-----:R-:W3:Y:S01]  /*6bbe0*/  LDL.LU R4, [R1+0x1398] ;  /* 0x0013980001047983 */ /* 0x001ee20000300800 */
[----:B------:R0:W-:Y:S02]  /*6bbf0*/  STL [R1+0xaf8], R2 ;  /* 0x000af80201007387 */ /* 0x0001e40000100800 */
[----:B------:R-:W-:Y:S02]  /*6bc00*/  @P1 FMUL R13, R13, 0.25 ;  /* 0x3e8000000d0d1820 */ /* 0x000fe40000400000 */
[----:B------:R-:W-:-:S02]  /*6bc10*/  @!P0 FMUL R22, R22, 16777216 ;  /* 0x4b80000016168820 */ /* 0x000fc40000400000 */
[----:B------:R-:W-:Y:S02]  /*6bc20*/  @P1 FMUL R24, R24, 0.25 ;  /* 0x3e80000018181820 */ /* 0x000fe40000400000 */
[----:B------:R-:W-:Y:S01]  /*6bc30*/  @!P0 FMUL R17, R17, 16777216 ;  /* 0x4b80000011118820 */ /* 0x000fe20000400000 */
[----:B0-----:R-:W4:Y:S01]  /*6bc40*/  LDL.LU R2, [R1+0x1394] ;  /* 0x0013940001027983 */ /* 0x001f220000300800 */
[----:B------:R0:W-:Y:S02]  /*6bc50*/  STL [R1+0xb00], R27 ;  /* 0x000b001b01007387 */ /* 0x0001e40000100800 */
[----:B------:R-:W-:Y:S02]  /*6bc60*/  @P1 FMUL R25, R25, 0.25 ;  /* 0x3e80000019191820 */ /* 0x000fe40000400000 */
[----:B------:R-:W-:Y:S01]  /*6bc70*/  @!P0 FMUL R13, R13, 16777216 ;  /* 0x4b8000000d0d8820 */ /* 0x000fe20000400000 */
[----:B0-----:R-:W2:Y:S01]  /*6bc80*/  LDL.LU R27, [R1+0xbbc] ;  /* 0x000bbc00011b7983 */ /* 0x001ea20000300800 */
[----:B------:R0:W-:Y:S02]  /*6bc90*/  STL [R1+0xb08], R10 ;  /* 0x000b080a01007387 */ /* 0x0001e40000100800 */
[----:B------:R-:W-:-:S02]  /*6bca0*/  @P1 FMUL R28, R28, 0.25 ;  /* 0x3e8000001c1c1820 */ /* 0x000fc40000400000 */
[----:B------:R-:W-:Y:S01]  /*6bcb0*/  @!P0 FMUL R24, R24, 16777216 ;  /* 0x4b80000018188820 */ /* 0x000fe20000400000 */
[----:B0-----:R-:W3:Y:S01]  /*6bcc0*/  LDL.LU R10, [R1+0x64] ;  /* 0x00006400010a7983 */ /* 0x001ee20000300800 */
[----:B------:R0:W-:Y:S02]  /*6bcd0*/  STL [R1+0xb0c], R19 ;  /* 0x000b0c1301007387 */ /* 0x0001e40000100800 */
[----:B------:R-:W-:Y:S02]  /*6bce0*/  @P1 FMUL R29, R29, 0.25 ;  /* 0x3e8000001d1d1820 */ /* 0x000fe40000400000 */
[----:B------:R-:W-:Y:S01]  /*6bcf0*/  @!P0 FMUL R25, R25, 16777216 ;  /* 0x4b80000019198820 */ /* 0x000fe20000400000 */
[----:B0-----:R-:W3:Y:S01]  /*6bd00*/  LDL.LU R19, [R1+0x1390] ;  /* 0x0013900001137983 */ /* 0x001ee20000300800 */
[----:B------:R0:W-:Y:S02]  /*6bd10*/  STL [R1+0xb14], R18 ;  /* 0x000b141201007387 */ /* 0x0001e40000100800 */
[----:B------:R-:W-:-:S02]  /*6bd20*/  @!P0 FMUL R28, R28, 16777216 ;  /* 0x4b8000001c1c8820 */ /* 0x000fc40000400000 */
[----:B------:R-:W-:Y:S01]  /*6bd30*/  @!P0 FMUL R29, R29, 16777216 ;  /* 0x4b8000001d1d8820 */ /* 0x000fe20000400000 */
[----:B0-----:R-:W3:Y:S01]  /*6bd40*/  LDL.LU R18, [R1+0x138c] ;  /* 0x00138c0001127983 */ /* 0x001ee20000300800 */
[----:B------:R0:W-:Y:S03]  /*6bd50*/  STL [R1+0xb1c], R22 ;  /* 0x000b1c1601007387 */ /* 0x0001e60000100800 */
[----:B0-----:R-:W3:Y:S01]  /*6bd60*/  LDL.LU R22, [R1+0x1388] ;  /* 0x0013880001167983 */ /* 0x001ee20000300800 */
[----:B------:R0:W-:Y:S03]  /*6bd70*/  STL [R1+0xb20], R17 ;  /* 0x000b201101007387 */ /* 0x0001e60000100800 */
[----:B0-----:R-:W3:Y:S01]  /*6bd80*/  LDL.LU R17, [R1+0x1384] ;  /* 0x0013840001117983 */ /* 0x001ee20000300800 */
[----:B------:R0:W-:Y:S03]  /*6bd90*/  STL [R1+0xb28], R13 ;  /* 0x000b280d01007387 */ /* 0x0001e60000100800 */
[----:B0-----:R-:W3:Y:S01]  /*6bda0*/  LDL.LU R13, [R1+0x1380] ;  /* 0x00138000010d7983 */ /* 0x001ee20000300800 */
        /* <DEDUP_REMOVED lines=10> */
[----:B------:R-:W-:Y:S01]  /*6be50*/  @P1 FMUL R8, R8, 0.25 ;  /* 0x3e80000008081820 */ /* 0x000fe20000400000 */
[----:B------:R-:W-:Y:S01]  /*6be60*/  FSETP.GT.AND P1, PT, |R12|, 8.50705917302346158658e+37, PT ;  /* 0x7e8000000c00780b */ /* 0x000fe20003f24200 */
[----:B------:R-:W-:Y:S02]  /*6be70*/  @!P0 FMUL R20, R20, 16777216 ;  /* 0x4b80000014148820 */ /* 0x000fe40000400000 */
[----:B------:R-:W-:Y:S02]  /*6be80*/  @!P0 FMUL R21, R21, 16777216 ;  /* 0x4b80000015158820 */ /* 0x000fe40000400000 */
[----:B------:R-:W-:Y:S01]  /*6be90*/  @!P0 FMUL R8, R8, 16777216 ;  /* 0x4b80000008088820 */ /* 0x000fe20000400000 */
[----:B------:R-:W-:Y:S01]  /*6bea0*/  FSETP.GEU.AND P0, PT, |R12|, 1.175494350822287508e-38, PT ;  /* 0x008000000c00780b */ /* 0x000fe20003f0e200 */
[----:B------:R0:W-:Y:S06]  /*6beb0*/  STL [R1+0xb48], R20 ;  /* 0x000b481401007387 */ /* 0x0001ec0000100800 */
[----:B------:R-:W-:-:S02]  /*6bec0*/  @P1 FMUL R23, R23, 0.25 ;  /* 0x3e80000017171820 */ /* 0x000fc40000400000 */
[----:B------:R-:W-:Y:S02]  /*6bed0*/  @P1 FMUL R9, R9, 0.25 ;  /* 0x3e80000009091820 */ /* 0x000fe40000400000 */
[----:B------:R-:W-:Y:S02]  /*6bee0*/  @P1 FMUL R0, R0, 0.25 ;  /* 0x3e80000000001820 */ /* 0x000fe40000400000 */
[----:B------:R-:W-:Y:S02]  /*6bef0*/  @P1 FMUL R5, R5, 0.25 ;  /* 0x3e80000005051820 */ /* 0x000fe40000400000 */
[----:B------:R-:W-:Y:S02]  /*6bf00*/  @!P0 FMUL R23, R23, 16777216 ;  /* 0x4b80000017178820 */ /* 0x000fe40000400000 */
[----:B------:R-:W-:Y:S01]  /*6bf10*/  @!P0 FMUL R9, R9, 16777216 ;  /* 0x4b80000009098820 */ /* 0x000fe20000400000 */
[----:B------:R-:W-:Y:S01]  /*6bf20*/  STL [R1+0x50], R21 ;  /* 0x0000501501007387 */ /* 0x000fe20000100800 */
[----:B------:R-:W-:-:S02]  /*6bf30*/  @P1 FMUL R6, R6, 0.25 ;  /* 0x3e80000006061820 */ /* 0x000fc40000400000 */
[----:B------:R-:W-:Y:S02]  /*6bf40*/  @!P0 FMUL R0, R0, 16777216 ;  /* 0x4b80000000008820 */ /* 0x000fe40000400000 */
[----:B------:R-:W-:Y:S02]  /*6bf50*/  STL [R1+0xb4c], R8 ;  /* 0x000b4c0801007387 */ /* 0x000fe40000100800 */
[----:B------:R-:W-:Y:S01]  /*6bf60*/  @!P0 FMUL R5, R5, 16777216 ;  /* 0x4b80000005058820 */ /* 0x000fe20000400000 */
[----:B------:R-:W-:Y:S01]  /*6bf70*/  STL [R1+0xb50], R23 ;  /* 0x000b501701007387 */ /* 0x000fe20000100800 */
[----:B------:R-:W-:Y:S02]  /*6bf80*/  STL [R1+0xb54], R9 ;  /* 0x000b540901007387 */ /* 0x000fe40000100800 */
[----:B------:R-:W-:Y:S02]  /*6bf90*/  @!P0 FMUL R6, R6, 16777216 ;  /* 0x4b80000006068820 */ /* 0x000fe40000400000 */
[----:B0-----:R-:W4:Y:S01]  /*6bfa0*/  LDL.LU R20, [R1+0xb68] ;  /* 0x000b680001147983 */ /* 0x001f220000300800 */
[----:B------:R-:W-:Y:S01]  /*6bfb0*/  STL [R1+0xb58], R0 ;  /* 0x000b580001007387 */ /* 0x000fe20000100800 */
[----:B------:R-:W-:-:S02]  /*6bfc0*/  @P1 FMUL R7, R7, 0.25 ;  /* 0x3e80000007071820 */ /* 0x000fc40000400000 */
[----:B------:R0:W-:Y:S02]  /*6bfd0*/  STL [R1+0xb5c], R5 ;  /* 0x000b5c0501007387 */ /* 0x0001e40000100800 */
[----:B------:R-:W-:Y:S02]  /*6bfe0*/  @P1 FMUL R16, R16, 0.25 ;  /* 0x3e80000010101820 */ /* 0x000fe40000400000 */
[----:B------:R-:W-:Y:S02]  /*6bff0*/  @P1 FMUL R11, R11, 0.25 ;  /* 0x3e8000000b0b1820 */ /* 0x000fe40000400000 */
[----:B------:R-:W-:Y:S02]  /*6c000*/  @!P0 FMUL R7, R7, 16777216 ;  /* 0x4b80000007078820 */ /* 0x000fe40000400000 */
[----:B------:R-:W-:Y:S02]  /*6c010*/  @P1 FMUL R3, R3, 0.25 ;  /* 0x3e80000003031820 */ /* 0x000fe40000400000 */
[----:B------:R-:W-:Y:S01]  /*6c020*/  @!P0 FMUL R16, R16, 16777216 ;  /* 0x4b80000010108820 */ /* 0x000fe20000400000 */
[----:B0-----:R-:W4:Y:S01]  /*6c030*/  LDL.LU R5, [R1+0xb80] ;  /* 0x000b800001057983 */ /* 0x001f220000300800 */
[----:B------:R-:W4:Y:S02]  /*6c040*/  LDL.LU R21, [R1+0xb88] ;  /* 0x000b880001157983 */ /* 0x000f240000300800 */
[----:B------:R0:W-:Y:S02]  /*6c050*/  STL [R1+0xb60], R6 ;  /* 0x000b600601007387 */ /* 0x0001e40000100800 */
[----:B------:R-:W4:Y:S01]  /*6c060*/  LDL.LU R8, [R1+0xb8c] ;  /* 0x000b8c0001087983 */ /* 0x000f220000300800 */
[----:B------:R-:W4:Y:S01]  /*6c070*/  LDL.LU R23, [R1+0xb94] ;  /* 0x000b940001177983 */ /* 0x000f220000300800 */
[----:B------:R-:W4:Y:S02]  /*6c080*/  LDL.LU R9, [R1+0xb9c] ;  /* 0x000b9c0001097983 */ /* 0x000f240000300800 */
[----:B------:R-:W4:Y:S02]  /*6c090*/  LDL.LU R0, [R1+0xba0] ;  /* 0x000ba00001007983 */ /* 0x000f240000300800 */
[----:B------:R-:W-:-:S02]  /*6c0a0*/  @P1 FMUL R14, R14, 0.25 ;  /* 0x3e8000000e0e1820 */ /* 0x000fc40000400000 */
[----:B------:R-:W-:Y:S02]  /*6c0b0*/  @!P0 FMUL R11, R11, 16777216 ;  /* 0x4b8000000b0b8820 */ /* 0x000fe40000400000 */
[----:B------:R-:W-:Y:S01]  /*6c0c0*/  @!P0 FMUL R3, R3, 16777216 ;  /* 0x4b80000003038820 */ /* 0x000fe20000400000 */
[----:B0-----:R-:W4:Y:S01]  /*6c0d0*/  LDL.LU R6, [R1+0x6c] ;  /* 0x00006c0001067983 */ /* 0x001f220000300800 */
[----:B------:R0:W-:Y:S02]  /*6c0e0*/  STL [R1+0xb64], R7 ;  /* 0x000b640701007387 */ /* 0x0001e40000100800 */
[----:B------:R-:W-:Y:S01]  /*6c0f0*/  @!P0 FMUL R14, R14, 16777216 ;  /* 0x4b8000000e0e8820 */ /* 0x000fe20000400000 */
        /* <DEDUP_REMOVED lines=9> */
[----:B--2---:R-:W-:-:S04]  /*6c190*/  @P1 FMUL R27, R27, 0.25 ;  /* 0x3e8000001b1b1820 */ /* 0x004fc80000400000 */
[----:B------:R-:W-:Y:S02]  /*6c1a0*/  @!P0 FMUL R27, R27, 16777216 ;  /* 0x4b8000001b1b8820 */ /* 0x000fe40000400000 */
[----:B---3--:R-:W-:-:S04]  /*6c1b0*/  @P1 FMUL R13, R13, 0.25 ;  /* 0x3e8000000d0d1820 */ /* 0x008fc80000400000 */
[----:B------:R-:W-:Y:S02]  /*6c1c0*/  @!P0 FMUL R13, R13, 16777216 ;  /* 0x4b8000000d0d8820 */ /* 0x000fe40000400000 */
[----:B----4-:R-:W-:-:S04]  /*6c1d0*/  @P1 FMUL R24, R24, 0.25 ;  /* 0x3e80000018181820 */ /* 0x010fc80000400000 */
[----:B------:R-:W-:Y:S02]  /*6c1e0*/  @!P0 FMUL R24, R24, 16777216 ;  /* 0x4b80000018188820 */ /* 0x000fe40000400000 */
[----:B------:R-:W-:-:S04]  /*6c1f0*/  @P1 FMUL R25, R25, 0.25 ;  /* 0x3e80000019191820 */ /* 0x000fc80000400000 */
[----:B------:R-:W-:Y:S02]  /*6c200*/  @!P0 FMUL R25, R25, 16777216 ;  /* 0x4b80000019198820 */ /* 0x000fe40000400000 */
[----:B------:R-:W-:-:S04]  /*6c210*/  @P1 FMUL R28, R28, 0.25 ;  /* 0x3e8000001c1c1820 */ /* 0x000fc80000400000 */
[----:B------:R-:W-:Y:S02]  /*6c220*/  @!P0 FMUL R28, R28, 16777216 ;  /* 0x4b8000001c1c8820 */ /* 0x000fe40000400000 */
[----:B------:R-:W-:-:S04]  /*6c230*/  @P1 FMUL R29, R29, 0.25 ;  /* 0x3e8000001d1d1820 */ /* 0x000fc80000400000 */
[----:B------:R-:W-:-:S05]  /*6c240*/  @!P0 FMUL R29, R29, 16777216 ;  /* 0x4b8000001d1d8820 */ /* 0x000fca0000400000 */
[----:B------:R0:W-:Y:S02]  /*6c250*/  STL [R1+0x1314], R29 ;  /* 0x0013141d01007387 */ /* 0x0001e40000100800 */
[----:B0-----:R-:W-:Y:S02]  /*6c260*/  IMAD.MOV.U32 R29, RZ, RZ, R15 ;  /* 0x000000ffff1d7224 */ /* 0x001fe400078e000f */
[----:B------:R-:W2:Y:S01]  /*6c270*/  LDL.LU R15, [R1+0x135c] ;  /* 0x00135c00010f7983 */ /* 0x000ea20000300800 */
[----:B------:R0:W-:Y:S02]  /*6c280*/  STL [R1+0x1318], R28 ;  /* 0x0013181c01007387 */ /* 0x0001e40000100800 */
[----:B0-----:R-:W-:Y:S02]  /*6c290*/  MOV R28, R26 ;  /* 0x0000001a001c7202 */ /* 0x001fe40000000f00 */
[----:B------:R-:W3:Y:S01]  /*6c2a0*/  LDL.LU R26, [R1+0x1358] ;  /* 0x00135800011a7983 */ /* 0x000ee20000300800 */
[----:B------:R0:W-:Y:S03]  /*6c2b0*/  STL [R1+0x131c], R25 ;  /* 0x00131c1901007387 */ /* 0x0001e60000100800 */
[----:B0-----:R-:W4:Y:S01]  /*6c2c0*/  LDL.LU R25, [R1+0xb78] ;  /* 0x000b780001197983 */ /* 0x001f220000300800 */
[----:B------:R0:W-:Y:S03]  /*6c2d0*/  STL [R1+0x1320], R24 ;  /* 0x0013201801007387 */ /* 0x0001e60000100800 */
[----:B0-----:R-:W3:Y:S01]  /*6c2e0*/  LDL.LU R24, [R1+0xba8] ;  /* 0x000ba80001187983 */ /* 0x001ee20000300800 */
[----:B------:R0:W-:Y:S03]  /*6c2f0*/  STL [R1+0x1324], R13 ;  /* 0x0013240d01007387 */ /* 0x0001e60000100800 */
[----:B0-----:R-:W3:Y:S01]  /*6c300*/  LDL.LU R13, [R1+0xb70] ;  /* 0x000b7000010d7983 */ /* 0x001ee20000300800 */
[----:B------:R0:W-:Y:S03]  /*6c310*/  STL [R1+0xbbc], R27 ;  /* 0x000bbc1b01007387 */ /* 0x0001e60000100800 */
[----:B0-----:R-:W3:Y:S01]  /*6c320*/  LDL.LU R27, [R1+0x1354] ;  /* 0x00135400011b7983 */ /* 0x001ee20000300800 */
[----:B------:R-:W-:Y:S01]  /*6c330*/  @P1 FMUL R12, R12, 0.25 ;  /* 0x3e8000000c0c1820 */ /* 0x000fe20000400000 */
[----:B------:R-:W-:-:S03]  /*6c340*/  FSETP.GT.AND P1, PT, |R10|, 8.50705917302346158658e+37, PT ;  /* 0x7e8000000a00780b */ /* 0x000fc60003f24200 */
[----:B------:R-:W-:Y:S01]  /*6c350*/  @!P0 FMUL R12, R12, 16777216 ;  /* 0x4b8000000c0c8820 */ /* 0x000fe20000400000 */
[----:B------:R-:W-:-:S09]  /*6c360*/  FSETP.GEU.AND P0, PT, |R10|, 1.175494350822287508e-38, PT ;  /* 0x008000000a00780b */ /* 0x000fd20003f0e200 */
[----:B------:R-:W-:Y:S02]  /*6c370*/  @P1 FMUL R20, R20, 0.25 ;  /* 0x3e80000014141820 */ /* 0x000fe40000400000 */
[----:B------:R-:W-:Y:S02]  /*6c380*/  @P1 FMUL R5, R5, 0.25 ;  /* 0x3e80000005051820 */ /* 0x000fe40000400000 */
[----:B------:R-:W-:Y:S02]  /*6c390*/  @!P0 FMUL R20, R20, 16777216 ;  /* 0x4b80000014148820 */ /* 0x000fe40000400000 */
[----:B------:R-:W-:Y:S02]  /*6c3a0*/  @!P0 FMUL R5, R5, 16777216 ;  /* 0x4b80000005058820 */ /* 0x000fe40000400000 */
[----:B------:R-:W-:Y:S02]  /*6c3b0*/  @P1 FMUL R21, R21, 0.25 ;  /* 0x3e80000015151820 */ /* 0x000fe40000400000 */
[----:B------:R-:W-:Y:S01]  /*6c3c0*/  @P1 FMUL R8, R8, 0.25 ;  /* 0x3e80000008081820 */ /* 0x000fe20000400000 */
[----:B------:R0:W-:Y:S01]  /*6c3d0*/  STL [R1+0xb68], R20 ;  /* 0x000b681401007387 */ /* 0x0001e20000100800 */
        /* <DEDUP_REMOVED lines=8> */
[----:B------:R-:W-:Y:S02]  /*6c460*/  @!P0 FMUL R9, R9, 16777216 ;  /* 0x4b80000009098820 */ /* 0x000fe40000400000 */
[----:B------:R-:W-:Y:S02]  /*6c470*/  @!P0 FMUL R0, R0, 16777216 ;  /* 0x4b80000000008820 */ /* 0x000fe40000400000 */
[----:B------:R-:W-:Y:S02]  /*6c480*/  @P1 FMUL R14, R14, 0.25 ;  /* 0x3e8000000e0e1820 */ /* 0x000fe40000400000 */
[----:B------:R-:W-:Y:S02]  /*6c490*/  @P1 FMUL R11, R11, 0.25 ;  /* 0x3e8000000b0b1820 */ /* 0x000fe40000400000 */
[----:B------:R-:W-:Y:S02]  /*6c4a0*/  @P1 FMUL R10, R10, 0.25 ;  /* 0x3e8000000a0a1820 */ /* 0x000fe40000400000 */
[----:B------:R-:W-:-:S02]  /*6c4b0*/  @!P0 FMUL R14, R14, 16777216 ;  /* 0x4b8000000e0e8820 */ /* 0x000fc40000400000 */
[----:B------:R-:W-:Y:S02]  /*6c4c0*/  @!P0 FMUL R11, R11, 16777216 ;  /* 0x4b8000000b0b8820 */ /* 0x000fe40000400000 */
[----:B------:R-:W-:Y:S02]  /*6c4d0*/  @!P0 FMUL R10, R10, 16777216 ;  /* 0x4b8000000a0a8820 */ /* 0x000fe40000400000 */
[----:B--2---:R-:W-:Y:S02]  /*6c4e0*/  @P1 FMUL R15, R15, 0.25 ;  /* 0x3e8000000f0f1820 */ /* 0x004fe40000400000 */
[----:B----4-:R-:W-:-:S04]  /*6c4f0*/  @P1 FMUL R25, R25, 0.25 ;  /* 0x3e80000019191820 */ /* 0x010fc80000400000 */
[----:B------:R-:W-:Y:S02]  /*6c500*/  @!P0 FMUL R25, R25, 16777216 ;  /* 0x4b80000019198820 */ /* 0x000fe40000400000 */
[----:B---3--:R-:W-:-:S04]  /*6c510*/  @P1 FMUL R13, R13, 0.25 ;  /* 0x3e8000000d0d1820 */ /* 0x008fc80000400000 */
[----:B------:R-:W-:-:S05]  /*6c520*/  @!P0 FMUL R13, R13, 16777216 ;  /* 0x4b8000000d0d8820 */ /* 0x000fca0000400000 */
[----:B------:R1:W-:Y:S01]  /*6c530*/  STL [R1+0xb70], R13 ;  /* 0x000b700d01007387 */ /* 0x0003e20000100800 */
[----:B0-----:R-:W2:Y:S02]  /*6c540*/  LDL.LU R5, [R1+0xbd0] ;  /* 0x000bd00001057983 */ /* 0x001ea40000300800 */
[----:B------:R0:W-:Y:S02]  /*6c550*/  STL [R1+0xb78], R25 ;  /* 0x000b781901007387 */ /* 0x0001e40000100800 */
[----:B------:R-:W-:Y:S02]  /*6c560*/  @P1 FMUL R24, R24, 0.25 ;  /* 0x3e80000018181820 */ /* 0x000fe40000400000 */
[----:B------:R-:W-:Y:S01]  /*6c570*/  @P1 FMUL R27, R27, 0.25 ;  /* 0x3e8000001b1b1820 */ /* 0x000fe20000400000 */
[----:B-1----:R-:W3:Y:S01]  /*6c580*/  LDL.LU R13, [R1+0xbe8] ;  /* 0x000be800010d7983 */ /* 0x002ee20000300800 */
[----:B0-----:R-:W4:Y:S02]  /*6c590*/  LDL.LU R25, [R1+0xbec] ;  /* 0x000bec0001197983 */ /* 0x001f240000300800 */
[----:B------:R0:W-:Y:S02]  /*6c5a0*/  STL [R1+0xb88], R21 ;  /* 0x000b881501007387 */ /* 0x0001e40000100800 */
[----:B------:R-:W-:-:S02]  /*6c5b0*/  @P1 FMUL R26, R26, 0.25 ;  /* 0x3e8000001a1a1820 */ /* 0x000fc40000400000 */
[----:B------:R-:W-:Y:S02]  /*6c5c0*/  @!P0 FMUL R24, R24, 16777216 ;  /* 0x4b80000018188820 */ /* 0x000fe40000400000 */
[----:B------:R-:W-:Y:S01]  /*6c5d0*/  @!P0 FMUL R27, R27, 16777216 ;  /* 0x4b8000001b1b8820 */ /* 0x000fe20000400000 */
[----:B0-----:R-:W4:Y:S01]  /*6c5e0*/  LDL.LU R21, [R1+0x134c] ;  /* 0x00134c0001157983 */ /* 0x001f220000300800 */
[----:B------:R0:W-:Y:S02]  /*6c5f0*/  STL [R1+0xb8c], R8 ;  /* 0x000b8c0801007387 */ /* 0x0001e40000100800 */
[----:B------:R-:W-:Y:S02]  /*6c600*/  @!P0 FMUL R26, R26, 16777216 ;  /* 0x4b8000001a1a8820 */ /* 0x000fe40000400000 */
        /* <DEDUP_REMOVED lines=22> */
[----:B------:R-:W-:Y:S01]  /*6c770*/  @P1 FMUL R3, R3, 0.25 ;  /* 0x3e80000003031820 */ /* 0x000fe20000400000 */
[----:B------:R-:W-:-:S03]  /*6c780*/  FSETP.GT.AND P1, PT, |R6|, 8.50705917302346158658e+37, PT ;  /* 0x7e8000000600780b */ /* 0x000fc60003f24200 */
[----:B------:R-:W-:Y:S01]  /*6c790*/  @!P0 FMUL R3, R3, 16777216 ;  /* 0x4b80000003038820 */ /* 0x000fe20000400000 */
[----:B------:R-:W-:-:S04]  /*6c7a0*/  FSETP.GEU.AND P0, PT, |R6|, 1.175494350822287508e-38, PT ;  /* 0x008000000600780b */ /* 0x000fc80003f0e200 */
[----:B------:R0:W-:Y:S04]  /*6c7b0*/  STL [R1+0xbcc], R3 ;  /* 0x000bcc0301007387 */ /* 0x0001e80000100800 */
[----:B0-----:R-:W4:Y:S01]  /*6c7c0*/  LDL.LU R3, [R1+0x133c] ;  /* 0x00133c0001037983 */ /* 0x001f220000300800 */
[----:B------:R-:W-:-:S04]  /*6c7d0*/  @P1 FMUL R22, R22, 0.25 ;  /* 0x3e80000016161820 */ /* 0x000fc80000400000 */
[----:B------:R-:W-:Y:S02]  /*6c7e0*/  @!P0 FMUL R22, R22, 16777216 ;  /* 0x4b80000016168820 */ /* 0x000fe40000400000 */
[----:B--2---:R-:W-:-:S04]  /*6c7f0*/  @P1 FMUL R5, R5, 0.25 ;  /* 0x3e80000005051820 */ /* 0x004fc80000400000 */
[----:B------:R-:W-:-:S05]  /*6c800*/  @!P0 FMUL R5, R5, 16777216 ;  /* 0x4b80000005058820 */ /* 0x000fca0000400000 */
[----:B------:R0:W-:Y:S01]  /*6c810*/  STL [R1+0xbd0], R5 ;  /* 0x000bd00501007387 */ /* 0x0001e20000100800 */
[----:B---3--:R-:W-:Y:S02]  /*6c820*/  @P1 FMUL R13, R13, 0.25 ;  /* 0x3e8000000d0d1820 */ /* 0x008fe40000400000 */
[----:B----4-:R-:W-:Y:S01]  /*6c830*/  @P1 FMUL R25, R25, 0.25 ;  /* 0x3e80000019191820 */ /* 0x010fe20000400000 */
[----:B0-----:R-:W2:Y:S01]  /*6c840*/  LDL.LU R5, [R1+0x1338] ;  /* 0x0013380001057983 */ /* 0x001ea20000300800 */
[----:B------:R-:W-:Y:S02]  /*6c850*/  @!P0 FMUL R13, R13, 16777216 ;  /* 0x4b8000000d0d8820 */ /* 0x000fe40000400000 */
[----:B------:R-:W-:Y:S02]  /*6c860*/  @!P0 FMUL R25, R25, 16777216 ;  /* 0x4b80000019198820 */ /* 0x000fe40000400000 */
[----:B------:R-:W-:-:S04]  /*6c870*/  @P1 FMUL R8, R8, 0.25 ;  /* 0x3e80000008081820 */ /* 0x000fc80000400000 */
        /* <DEDUP_REMOVED lines=14> */
[----:B------:R-:W-:-:S05]  /*6c960*/  @!P0 FMUL R10, R10, 16777216 ;  /* 0x4b8000000a0a8820 */ /* 0x000fca0000400000 */
[----:B------:R0:W-:Y:S01]  /*6c970*/  STL [R1+0xbd4], R10 ;  /* 0x000bd40a01007387 */ /* 0x0001e20000100800 */
[----:B------:R1:W-:Y:S02]  /*6c980*/  STL [R1+0xbd8], R11 ;  /* 0x000bd80b01007387 */ /* 0x0003e40000100800 */
[----:B------:R3:W-:Y:S02]  /*6c990*/  STL [R1+0xbdc], R14 ;  /* 0x000bdc0e01007387 */ /* 0x0007e40000100800 */
[----:B------:R4:W-:Y:S01]  /*6c9a0*/  STL [R1+0xbe0], R26 ;  /* 0x000be01a01007387 */ /* 0x0009e20000100800 */
[----:B0-----:R-:W2:Y:S01]  /*6c9b0*/  LDL.LU R10, [R1+0xc98] ;  /* 0x000c9800010a7983 */ /* 0x001ea20000300800 */
[----:B------:R0:W-:Y:S02]  /*6c9c0*/  STL [R1+0xbe4], R27 ;  /* 0x000be41b01007387 */ /* 0x0001e40000100800 */
[----:B-1----:R-:W2:Y:S02]  /*6c9d0*/  LDL.LU R11, [R1+0xca8] ;  /* 0x000ca800010b7983 */ /* 0x002ea40000300800 */
[----:B---3--:R-:W3:Y:S01]  /*6c9e0*/  LDL.LU R14, [R1+0xcbc] ;  /* 0x000cbc00010e7983 */ /* 0x008ee20000300800 */
[----:B----4-:R-:W4:Y:S04]  /*6c9f0*/  LDL.LU R26, [R1+0xcc0] ;  /* 0x000cc000011a7983 */ /* 0x010f280000300800 */
        /* <DEDUP_REMOVED lines=12> */
[----:B0-----:R-:W4:Y:S01]  /*6cac0*/  LDL R22, [R1+0xca0] ;  /* 0x000ca00001167983 */ /* 0x001f220000100800 */
        /* <DEDUP_REMOVED lines=10> */
[----:B------:R-:W-:Y:S01]  /*6cb70*/  @!P0 FMUL R24, R24, 16777216 ;  /* 0x4b80000018188820 */ /* 0x000fe20000400000 */
[----:B------:R-:W-:Y:S01]  /*6cb80*/  FSETP.GEU.AND P0, PT, |R15|, 1.175494350822287508e-38, PT ;  /* 0x008000000f00780b */ /* 0x000fe20003f0e200 */
[----:B------:R-:W-:Y:S01]  /*6cb90*/  STL [R1+0x1304], R21 ;  /* 0x0013041501007387 */ /* 0x000fe20000100800 */
[----:B------:R0:W-:Y:S01]  /*6cba0*/  STL [R1+0xc94], R0 ;  /* 0x000c940001007387 */ /* 0x0001e20000100800 */
[----:B------:R-:W-:Y:S02]  /*6cbb0*/  IADD3 R3, R3, -0x3f3504f3, RZ ;  /* 0xc0cafb0d03037810 */ /* 0x000fe40007ffe0ff */
[----:B0-----:R-:W4:Y:S01]  /*6cbc0*/  LDL.LU R0, [R1+0x1334] ;  /* 0x0013340001007983 */ /* 0x001f220000300800 */
[----:B------:R-:W-:Y:S02]  /*6cbd0*/  STL [R1+0x1308], R20 ;  /* 0x0013081401007387 */ /* 0x000fe40000100800 */
[----:B------:R-:W-:Y:S02]  /*6cbe0*/  STL [R1+0x1328], R6 ;  /* 0x0013280601007387 */ /* 0x000fe40000100800 */
[----:B------:R0:W-:Y:S02]  /*6cbf0*/  STL [R1+0xc8c], R24 ;  /* 0x000c8c1801007387 */ /* 0x0001e40000100800 */
[----:B------:R-:W-:-:S02]  /*6cc00*/  @P1 FMUL R2, R2, 0.25 ;  /* 0x3e80000002021820 */ /* 0x000fc40000400000 */
[----:B------:R-:W-:Y:S01]  /*6cc10*/  @P1 FMUL R19, R19, 0.25 ;  /* 0x3e80000013131820 */ /* 0x000fe20000400000 */
[----:B0-----:R-:W-:Y:S01]  /*6cc20*/  MOV R24, R28 ;  /* 0x0000001c00187202 */ /* 0x001fe20000000f00 */
[----:B------:R-:W-:Y:S02]  /*6cc30*/  @!P0 FMUL R2, R2, 16777216 ;  /* 0x4b80000002028820 */ /* 0x000fe40000400000 */
[----:B------:R-:W-:Y:S02]  /*6cc40*/  @P1 FMUL R18, R18, 0.25 ;  /* 0x3e80000012121820 */ /* 0x000fe40000400000 */
[----:B------:R-:W-:Y:S02]  /*6cc50*/  @!P0 FMUL R19, R19, 16777216 ;  /* 0x4b80000013138820 */ /* 0x000fe40000400000 */
[----:B------:R-:W-:Y:S01]  /*6cc60*/  @!P0 FMUL R18, R18, 16777216 ;  /* 0x4b80000012128820 */ /* 0x000fe20000400000 */
[----:B--2---:R-:W-:Y:S01]  /*6cc70*/  MOV R28, R5 ;  /* 0x00000005001c7202 */ /* 0x004fe20000000f00 */
[----:B------:R-:W-:-:S05]  /*6cc80*/  LOP3.LUT R5, R3, 0xff800000, RZ, 0xc0, !PT ;  /* 0xff80000003057812 */ /* 0x000fca00078ec0ff */
[----:B------:R-:W-:Y:S01]  /*6cc90*/  STL [R1+0x138], R5 ;  /* 0x0001380501007387 */ /* 0x000fe20000100800 */
[----:B------:R-:W-:Y:S02]  /*6cca0*/  @P1 FMUL R10, R10, 0.25 ;  /* 0x3e8000000a0a1820 */ /* 0x000fe40000400000 */
[----:B------:R-:W-:Y:S02]  /*6ccb0*/  @P1 FMUL R11, R11, 0.25 ;  /* 0x3e8000000b0b1820 */ /* 0x000fe40000400000 */
[----:B---3--:R-:W-:Y:S02]  /*6ccc0*/  @P1 FMUL R14, R14, 0.25 ;  /* 0x3e8000000e0e1820 */ /* 0x008fe40000400000 */
[----:B----4-:R-:W-:Y:S02]  /*6ccd0*/  @P1 FMUL R26, R26, 0.25 ;  /* 0x3e8000001a1a1820 */ /* 0x010fe40000400000 */
[----:B------:R-:W-:Y:S02]  /*6cce0*/  @!P0 FMUL R10, R10, 16777216 ;  /* 0x4b8000000a0a8820 */ /* 0x000fe40000400000 */
[----:B------:R-:W-:-:S02]  /*6ccf0*/  @!P0 FMUL R11, R11, 16777216 ;  /* 0x4b8000000b0b8820 */ /* 0x000fc40000400000 */
        /* <DEDUP_REMOVED lines=10> */
[----:B------:R-:W-:-:S05]  /*6cda0*/  @P1 FMUL R22, R22, 0.25 ;  /* 0x3e80000016161820 */ /* 0x000fca0000400000 */
[----:B------:R-:W-:Y:S01]  /*6cdb0*/  @P1 STL [R1+0xca0], R22 ;  /* 0x000ca01601001387 */ /* 0x000fe20000100800 */
        /* <DEDUP_REMOVED lines=10> */
[----:B------:R0:W-:Y:S02]  /*6ce60*/  STL [R1+0x12dc], R18 ;  /* 0x0012dc1201007387 */ /* 0x0001e40000100800 */
[----:B0-----:R-:W2:Y:S01]  /*6ce70*/  LDL.LU R18, [R1+0xca0] ;  /* 0x000ca00001127983 */ /* 0x001ea20000300800 */
[----:B------:R-:W-:Y:S01]  /*6ce80*/  @P1 FMUL R25, R25, 0.25 ;  /* 0x3e80000019191820 */ /* 0x000fe20000400000 */
[----:B------:R0:W-:Y:S03]  /*6ce90*/  MUFU.RCP R3, R29 ;  /* 0x0000001d00037308 */ /* 0x0001e60000001000 */
[----:B------:R-:W-:Y:S01]  /*6cea0*/  @!P0 FMUL R25, R25, 16777216 ;  /* 0x4b80000019198820 */ /* 0x000fe20000400000 */
[----:B0-----:R-:W3:Y:S01]  /*6ceb0*/  LDL.LU R29, [R1+0x11c] ;  /* 0x00011c00011d7983 */ /* 0x001ee20000300800 */
[----:B------:R-:W4:Y:S03]  /*6cec0*/  LDL.LU R19, [R1+0x124] ;  /* 0x0001240001137983 */ /* 0x000f260000300800 */
[----:B------:R0:W-:Y:S02]  /*6ced0*/  STL [R1+0xcb8], R25 ;  /* 0x000cb81901007387 */ /* 0x0001e40000100800 */
[----:B------:R-:W3:Y:S01]  /*6cee0*/  LDL.LU R2, [R1+0x128] ;  /* 0x0001280001027983 */ /* 0x000ee20000300800 */
[----:B------:R-:W3:Y:S01]  /*6cef0*/  LDL.LU R13, [R1+0x12c] ;  /* 0x00012c00010d7983 */ /* 0x000ee20000300800 */
[----:B------:R-:W3:Y:S02]  /*6cf00*/  LDL.LU R6, [R1+0x130] ;  /* 0x0001300001067983 */ /* 0x000ee40000300800 */
[----:B------:R-:W3:Y:S02]  /*6cf10*/  LDL.LU R20, [R1+0x134] ;  /* 0x0001340001147983 */ /* 0x000ee40000300800 */
[----:B------:R-:W3:Y:S01]  /*6cf20*/  LDL.LU R21, [R1+0x13c] ;  /* 0x00013c0001157983 */ /* 0x000ee20000300800 */
[----:B------:R-:W3:Y:S01]  /*6cf30*/  LDL.LU R22, [R1+0x140] ;  /* 0x0001400001167983 */ /* 0x000ee20000300800 */
[----:B------:R-:W-:-:S02]  /*6cf40*/  @P1 FMUL R17, R17, 0.25 ;  /* 0x3e80000011111820 */ /* 0x000fc40000400000 */
[----:B------:R-:W-:Y:S02]  /*6cf50*/  @P1 FMUL R16, R16, 0.25 ;  /* 0x3e80000010101820 */ /* 0x000fe40000400000 */
[----:B------:R-:W-:Y:S02]  /*6cf60*/  @P1 FMUL R15, R15, 0.25 ;  /* 0x3e8000000f0f1820 */ /* 0x000fe40000400000 */
[----:B------:R-:W-:Y:S01]  /*6cf70*/  @P1 FMUL R7, R7, 0.25 ;  /* 0x3e80000007071820 */ /* 0x000fe20000400000 */
[----:B------:R-:W-:Y:S01]  /*6cf80*/  MOV R14, R24 ;  /* 0x00000018000e7202 */ /* 0x000fe20000000f00 */
[----:B------:R-:W3:Y:S01]  /*6cf90*/  LDL.LU R26, [R1+0x144] ;  /* 0x00014400011a7983 */ /* 0x000ee20000300800 */
[----:B------:R-:W-:Y:S01]  /*6cfa0*/  FSETP.NEU.AND P1, PT, R8, RZ, PT ;  /* 0x000000ff0800720b */ /* 0x000fe20003f2d000 */
[----:B------:R-:W3:Y:S02]  /*6cfb0*/  LDL.LU R24, [R1+0x148] ;  /* 0x0001480001187983 */ /* 0x000ee40000300800 */
[----:B------:R-:W3:Y:S01]  /*6cfc0*/  LDL.LU R8, [R1+0x14c] ;  /* 0x00014c0001087983 */ /* 0x000ee20000300800 */
[----:B------:R-:W3:Y:S01]  /*6cfd0*/  LDL.LU R23, [R1+0x150] ;  /* 0x0001500001177983 */ /* 0x000ee20000300800 */
[----:B------:R-:W3:Y:S02]  /*6cfe0*/  LDL.LU R9, [R1+0x154] ;  /* 0x0001540001097983 */ /* 0x000ee40000300800 */
[----:B------:R-:W-:-:S02]  /*6cff0*/  @!P0 FMUL R17, R17, 16777216 ;  /* 0x4b80000011118820 */ /* 0x000fc40000400000 */
[----:B------:R-:W3:Y:S01]  /*6d000*/  LDL.LU R10, [R1+0x158] ;  /* 0x00015800010a7983 */ /* 0x000ee20000300800 */
[----:B------:R-:W3:Y:S01]  /*6d010*/  LDL.LU R11, [R1+0xc] ;  /* 0x00000c00010b7983 */ /* 0x000ee20000300800 */
[----:B------:R-:W3:Y:S02]  /*6d020*/  LDL.LU R27, [R1+0x15c] ;  /* 0x00015c00011b7983 */ /* 0x000ee40000300800 */
[----:B0-----:R-:W3:Y:S02]  /*6d030*/  LDL.LU R25, [R1+0x160] ;  /* 0x0001600001197983 */ /* 0x001ee40000300800 */
[----:B------:R0:W-:Y:S02]  /*6d040*/  STL [R1+0x130c], R17 ;  /* 0x00130c1101007387 */ /* 0x0001e40000100800 */
[----:B0-----:R-:W3:Y:S01]  /*6d050*/  LDL.LU R17, [R1+0x120] ;  /* 0x0001200001117983 */ /* 0x001ee20000300800 */
[----:B------:R-:W-:Y:S02]  /*6d060*/  @!P0 FMUL R16, R16, 16777216 ;  /* 0x4b80000010108820 */ /* 0x000fe40000400000 */
[----:B------:R-:W-:-:S02]  /*6d070*/  @!P0 FMUL R15, R15, 16777216 ;  /* 0x4b8000000f0f8820 */ /* 0x000fc40000400000 */
[----:B------:R-:W-:Y:S02]  /*6d080*/  @!P0 FMUL R7, R7, 16777216 ;  /* 0x4b80000007078820 */ /* 0x000fe40000400000 */
[----:B--2---:R-:W-:-:S05]  /*6d090*/  @!P0 FMUL R18, R18, 16777216 ;  /* 0x4b80000012128820 */ /* 0x004fca0000400000 */
[----:B------:R0:W-:Y:S04]  /*6d0a0*/  STL [R1+0x1310], R18 ;  /* 0x0013101201007387 */ /* 0x0001e80000100800 */
[----:B0-----:R-:W2:Y:S01]  /*6d0b0*/  LDL.LU R18, [R1+0x118] ;  /* 0x0001180001127983 */ /* 0x001ea20000300800 */
[----:B------:R0:W-:Y:S02]  /*6d0c0*/  STL [R1+0x1330], R16 ;  /* 0x0013301001007387 */ /* 0x0001e40000100800 */
[----:B0-----:R-:W-:Y:S02]  /*6d0d0*/  IMAD.MOV.U32 R16, RZ, RZ, R14 ;  /* 0x000000ffff107224 */ /* 0x001fe400078e000e */
[----:B------:R-:W4:Y:S01]  /*6d0e0*/  LDL.LU R14, [R1+0x168] ;  /* 0x00016800010e7983 */ /* 0x000f220000300800 */
[----:B------:R0:W-:Y:S01]  /*6d0f0*/  STL [R1+0x74], R15 ;  /* 0x0000740f01007387 */ /* 0x0001e20000100800 */
[----:B------:R-:W-:-:S02]  /*6d100*/  FSETP.NEU.AND P0, PT, R28, RZ, PT ;  /* 0x000000ff1c00720b */ /* 0x000fc40003f0d000 */
[----:B0-----:R-:W4:Y:S01]  /*6d110*/  LDL.LU R15, [R1+0x170] ;  /* 0x00017000010f7983 */ /* 0x001f220000300800 */
[----:B------:R-:W4:Y:S01]  /*6d120*/  LDL.LU R28, [R1+0x178] ;  /* 0x00017800011c7983 */ /* 0x000f220000300800 */
[----:B------:R-:W0:Y:S08]  /*6d130*/  I2F R5, R5 ;  /* 0x0000000500057306 */ /* 0x000e300000201400 */
[----:B------:R-:W3:Y:S01]  /*6d140*/  MUFU.RCP R4, R4 ;  /* 0x0000000400047308 */ /* 0x000ee20000001000 */
[----:B0-----:R-:W-:-:S07]  /*6d150*/  FFMA.FTZ R5, R5, 1.1920928955078125e-07, R0 ;  /* 0x3400000005057823 */ /* 0x001fce0000010000 */
[----:B------:R2:W0:Y:S01]  /*6d160*/  MUFU.RCP R0, R16 ;  /* 0x0000001000007308 */ /* 0x0004220000001000 */
[----:B------:R1:W-:Y:S01]  /*6d170*/  STL [R1+0x580], R5 ;  /* 0x0005800501007387 */ /* 0x0003e20000100800 */
[C---:B---3--:R-:W-:Y:S02]  /*6d180*/  FMUL R17, R4.reuse, R17 ;  /* 0x0000001104117220 */ /* 0x048fe40000400000 */
[C---:B-1----:R-:W-:Y:S02]  /*6d190*/  FMUL R5, R4.reuse, R29 ;  /* 0x0000001d04057220 */ /* 0x042fe40000400000 */
[----:B------:R-:W3:Y:S01]  /*6d1a0*/  LDL.LU R29, [R1+0x180] ;  /* 0x00018000011d7983 */ /* 0x000ee20000300800 */
[C---:B------:R-:W-:Y:S02]  /*6d1b0*/  FMUL R6, R4.reuse, R6 ;  /* 0x0000000604067220 */ /* 0x040fe40000400000 */
[----:B--2---:R-:W-:-:S05]  /*6d1c0*/  FMUL R16, R4, R18 ;  /* 0x0000001204107220 */ /* 0x004fca0000400000 */
[----:B------:R4:W-:Y:S01]  /*6d1d0*/  STL [R1+0x6f0], R16 ;  /* 0x0006f01001007387 */ /* 0x0009e20000100800 */
[----:B------:R1:W-:Y:S02]  /*6d1e0*/  STL [R1+0x6ec], R5 ;  /* 0x0006ec0501007387 */ /* 0x0003e40000100800 */
[----:B------:R-:W-:Y:S02]  /*6d1f0*/  STL [R1+0x6e8], R17 ;  /* 0x0006e81101007387 */ /* 0x000fe40000100800 */
[C---:B----4-:R-:W-:Y:S02]  /*6d200*/  FMUL R16, R4.reuse, R19 ;  /* 0x0000001304107220 */ /* 0x050fe40000400000 */
[C---:B-1----:R-:W-:Y:S02]  /*6d210*/  FMUL R5, R4.reuse, R2 ;  /* 0x0000000204057220 */ /* 0x042fe40000400000 */
[C---:B------:R-:W-:Y:S01]  /*6d220*/  FMUL R2, R4.reuse, R13 ;  /* 0x0000000d04027220 */ /* 0x040fe20000400000 */
[----:B------:R-:W-:Y:S01]  /*6d230*/  STL [R1+0x6e4], R16 ;  /* 0x0006e41001007387 */ /* 0x000fe20000100800 */
[----:B------:R-:W2:Y:S02]  /*6d240*/  LDL.LU R13, [R1+0x188] ;  /* 0x00018800010d7983 */ /* 0x000ea40000300800 */
[----:B------:R1:W-:Y:S02]  /*6d250*/  STL [R1+0x6e0], R5 ;  /* 0x0006e00501007387 */ /* 0x0003e40000100800 */
[----:B------:R4:W-:Y:S01]  /*6d260*/  STL [R1+0x6dc], R2 ;  /* 0x0006dc0201007387 */ /* 0x0009e20000100800 */
[----:B------:R0:W-:Y:S01]  /*6d270*/  STL [R1+0x6d8], R6 ;  /* 0x0006d80601007387 */ /* 0x0001e20000100800 */
[----:B-1----:R-:W-:-:S02]  /*6d280*/  FMUL R5, R4, R20 ;  /* 0x0000001404057220 */ /* 0x002fc40000400000 */
[C---:B----4-:R-:W-:Y:S02]  /*6d290*/  FMUL R2, R4.reuse, R21 ;  /* 0x0000001504027220 */ /* 0x050fe40000400000 */
[C---:B0-----:R-:W-:Y:S01]  /*6d2a0*/  FMUL R6, R4.reuse, R22 ;  /* 0x0000001604067220 */ /* 0x041fe20000400000 */
[----:B------:R0:W-:Y:S02]  /*6d2b0*/  STL [R1+0x6d4], R5 ;  /* 0x0006d40501007387 */ /* 0x0001e40000100800 */
[----:B------:R1:W-:Y:S02]  /*6d2c0*/  STL [R1+0x538], R2 ;  /* 0x0005380201007387 */ /* 0x0003e40000100800 */
[----:B------:R4:W-:Y:S02]  /*6d2d0*/  STL [R1+0x534], R6 ;  /* 0x0005340601007387 */ /* 0x0009e40000100800 */
[C---:B0-----:R-:W-:Y:S02]  /*6d2e0*/  FMUL R5, R4.reuse, R26 ;  /* 0x0000001a04057220 */ /* 0x041fe40000400000 */
[----:B------:R-:W2:Y:S01]  /*6d2f0*/  LDL.LU R26, [R1+0x190] ;  /* 0x00019000011a7983 */ /* 0x000ea20000300800 */
[----:B-1----:R-:W-:-:S02]  /*6d300*/  FMUL R2, R4, R24 ;  /* 0x0000001804027220 */ /* 0x002fc40000400000 */
[----:B------:R0:W-:Y:S02]  /*6d310*/  STL [R1+0x530], R5 ;  /* 0x0005300501007387 */ /* 0x0001e40000100800 */
[----:B------:R-:W2:Y:S02]  /*6d320*/  LDL.LU R24, [R1+0x198] ;  /* 0x0001980001187983 */ /* 0x000ea40000300800 */
[C---:B----4-:R-:W-:Y:S01]  /*6d330*/  FMUL R6, R4.reuse, R23 ;  /* 0x0000001704067220 */ /* 0x050fe20000400000 */
[----:B------:R1:W-:Y:S01]  /*6d340*/  STL [R1+0x52c], R2 ;  /* 0x00052c0201007387 */ /* 0x0003e20000100800 */
[C---:B0-----:R-:W-:Y:S02]  /*6d350*/  FMUL R5, R4.reuse, R9 ;  /* 0x0000000904057220 */ /* 0x041fe40000400000 */
[----:B-1----:R-:W-:-:S05]  /*6d360*/  FMUL R2, R4, R8 ;  /* 0x0000000804027220 */ /* 0x002fca0000400000 */
[----:B------:R0:W-:Y:S01]  /*6d370*/  STL [R1+0x528], R2 ;  /* 0x0005280201007387 */ /* 0x0001e20000100800 */
[----:B------:R-:W-:Y:S02]  /*6d380*/  STL [R1+0x524], R6 ;  /* 0x0005240601007387 */ /* 0x000fe40000100800 */
[----:B------:R1:W-:Y:S02]  /*6d390*/  STL [R1+0x520], R5 ;  /* 0x0005200501007387 */ /* 0x0003e40000100800 */
[----:B0-----:R-:W-:Y:S02]  /*6d3a0*/  FMUL R2, R4, R10 ;  /* 0x0000000a04027220 */ /* 0x001fe40000400000 */
[C---:B-1----:R-:W-:Y:S01]  /*6d3b0*/  FMUL R5, R3.reuse, R27 ;  /* 0x0000001b03057220 */ /* 0x042fe20000400000 */
[----:B------:R0:W1:Y:S02]  /*6d3c0*/  MUFU.RCP R4, R11 ;  /* 0x0000000b00047308 */ /* 0x0000640000001000 */
[----:B------:R4:W-:Y:S04]  /*6d3d0*/  STL [R1+0x51c], R2 ;  /* 0x00051c0201007387 */ /* 0x0009e80000100800 */
[----:B0-----:R-:W2:Y:S01]  /*6d3e0*/  LDL.LU R11, [R1+0x1a0] ;  /* 0x0001a000010b7983 */ /* 0x001ea20000300800 */
[----:B------:R0:W-:Y:S02]  /*6d3f0*/  STL [R1+0x6d0], R5 ;  /* 0x0006d00501007387 */ /* 0x0001e40000100800 */
[----:B------:R-:W2:Y:S02]  /*6d400*/  LDL.LU R27, [R1+0x1a8] ;  /* 0x0001a800011b7983 */ /* 0x000ea40000300800 */
[----:B----4-:R-:W-:-:S05]  /*6d410*/  FMUL R2, R3, R25 ;  /* 0x0000001903027220 */ /* 0x010fca0000400000 */
[----:B------:R4:W-:Y:S01]  /*6d420*/  STL [R1+0x6cc], R2 ;  /* 0x0006cc0201007387 */ /* 0x0009e20000100800 */
[----:B------:R-:W2:Y:S02]  /*6d430*/  LDL.LU R25, [R1+0x1b0] ;  /* 0x0001b00001197983 */ /* 0x000ea40000300800 */
[C---:B0-----:R-:W-:Y:S02]  /*6d440*/  FMUL R5, R3.reuse, R14 ;  /* 0x0000000e03057220 */ /* 0x041fe40000400000 */
[----:B------:R-:W-:-:S03]  /*6d450*/  FMUL R6, R3, R15 ;  /* 0x0000000f03067220 */ /* 0x000fc60000400000 */
[----:B------:R0:W-:Y:S01]  /*6d460*/  STL [R1+0x6c8], R5 ;  /* 0x0006c80501007387 */ /* 0x0001e20000100800 */
[----:B----4-:R-:W-:-:S03]  /*6d470*/  FMUL R2, R3, R28 ;  /* 0x0000001c03027220 */ /* 0x010fc60000400000 */
[----:B0-----:R-:W4:Y:S01]  /*6d480*/  LDL.LU R5, [R1+0x1b8] ;  /* 0x0001b80001057983 */ /* 0x001f220000300800 */
[----:B------:R-:W-:Y:S02]  /*6d490*/  STL [R1+0x6c4], R6 ;  /* 0x0006c40601007387 */ /* 0x000fe40000100800 */
[----:B------:R-:W4:Y:S02]  /*6d4a0*/  LDL.LU R16, [R1+0x1c0] ;  /* 0x0001c00001107983 */ /* 0x000f240000300800 */
[----:B------:R3:W-:Y:S01]  /*6d4b0*/  STL [R1+0x6c0], R2 ;  /* 0x0006c00201007387 */ /* 0x0007e20000100800 */
[----:B------:R-:W4:Y:S01]  /*6d4c0*/  LDL.LU R18, [R1+0x1c8] ;  /* 0x0001c80001127983 */ /* 0x000f220000300800 */
[----:B------:R-:W4:Y:S02]  /*6d4d0*/  LDL.LU R28, [R1+0x1d0] ;  /* 0x0001d000011c7983 */ /* 0x000f240000300800 */
[----:B------:R-:W4:Y:S02]  /*6d4e0*/  LDL.LU R17, [R1+0x10] ;  /* 0x0000100001117983 */ /* 0x000f240000300800 */
[----:B------:R-:W4:Y:S02]  /*6d4f0*/  LDL.LU R19, [R1+0x164] ;  /* 0x0001640001137983 */ /* 0x000f240000300800 */
[----:B---3--:R-:W-:-:S05]  /*6d500*/  FMUL R2, R3, R29 ;  /* 0x0000001d03027220 */ /* 0x008fca0000400000 */
[----:B------:R0:W-:Y:S04]  /*6d510*/  STL [R1+0x6bc], R2 ;  /* 0x0006bc0201007387 */ /* 0x0001e80000100800 */
[----:B0-----:R-:W3:Y:S01]  /*6d520*/  LDL.LU R2, [R1+0x16c] ;  /* 0x00016c0001027983 */ /* 0x001ee20000300800 */
[----:B------:R-:W3:Y:S02]  /*6d530*/  LDL.LU R29, [R1+0x174] ;  /* 0x00017400011d7983 */ /* 0x000ee40000300800 */
[----:B------:R-:W3:Y:S02]  /*6d540*/  LDL.LU R6, [R1+0x17c] ;  /* 0x00017c0001067983 */ /* 0x000ee40000300800 */
[----:B------:R-:W3:Y:S02]  /*6d550*/  LDL.LU R20, [R1+0x184] ;  /* 0x0001840001147983 */ /* 0x000ee40000300800 */
[----:B--2---:R-:W-:-:S05]  /*6d560*/  FMUL R8, R3, R13 ;  /* 0x0000000d03087220 */ /* 0x004fca0000400000 */
[----:B------:R0:W-:Y:S01]  /*6d570*/  STL [R1+0x6b8], R8 ;  /* 0x0006b80801007387 */ /* 0x0001e20000100800 */
[----:B------:R-:W2:Y:S02]  /*6d580*/  LDL.LU R21, [R1+0x18c] ;  /* 0x00018c0001157983 */ /* 0x000ea40000300800 */
[----:B------:R-:W2:Y:S02]  /*6d590*/  LDL.LU R22, [R1+0x194] ;  /* 0x0001940001167983 */ /* 0x000ea40000300800 */
[----:B------:R-:W2:Y:S01]  /*6d5a0*/  LDL.LU R15, [R1+0x19c] ;  /* 0x00019c00010f7983 */ /* 0x000ea20000300800 */
[----:B------:R-:W2:Y:S04]  /*6d5b0*/  LDL.LU R13, [R1+0x1a4] ;  /* 0x0001a400010d7983 */ /* 0x000ea80000300800 */
[----:B0-----:R-:W2:Y:S01]  /*6d5c0*/  LDL.LU R8, [R1+0x1ac] ;  /* 0x0001ac0001087983 */ /* 0x001ea20000300800 */
[----:B------:R-:W-:-:S02]  /*6d5d0*/  FMUL R10, R3, R26 ;  /* 0x0000001a030a7220 */ /* 0x000fc40000400000 */
[----:B------:R-:W-:-:S03]  /*6d5e0*/  FMUL R9, R3, R24 ;  /* 0x0000001803097220 */ /* 0x000fc60000400000 */
[----:B------:R-:W-:Y:S01]  /*6d5f0*/  STL [R1+0x6b4], R10 ;  /* 0x0006b40a01007387 */ /* 0x000fe20000100800 */
[----:B------:R-:W2:Y:S02]  /*6d600*/  LDL.LU R23, [R1+0x1b4] ;  /* 0x0001b40001177983 */ /* 0x000ea40000300800 */
[----:B------:R0:W-:Y:S02]  /*6d610*/  STL [R1+0x518], R9 ;  /* 0x0005180901007387 */ /* 0x0001e40000100800 */
[----:B0-----:R-:W2:Y:S01]  /*6d620*/  LDL.LU R9, [R1+0x1bc] ;  /* 0x0001bc0001097983 */ /* 0x001ea20000300800 */
[----:B------:R-:W2:Y:S02]  /*6d630*/  LDL.LU R10, [R1+0x1c4] ;  /* 0x0001c400010a7983 */ /* 0x000ea40000300800 */
[----:B------:R-:W2:Y:S02]  /*6d640*/  LDL.LU R14, [R1+0x1cc] ;  /* 0x0001cc00010e7983 */ /* 0x000ea40000300800 */
[----:B------:R-:W2:Y:S01]  /*6d650*/  LDL.LU R26, [R1+0x1d4] ;  /* 0x0001d400011a7983 */ /* 0x000ea20000300800 */
[----:B------:R-:W2:Y:S01]  /*6d660*/  LDL.LU R24, [R1+0x1d8] ;  /* 0x0001d80001187983 */ /* 0x000ea20000300800 */
[----:B------:R-:W-:-:S02]  /*6d670*/  FMUL R11, R3, R11 ;  /* 0x0000000b030b7220 */ /* 0x000fc40000400000 */
[----:B------:R-:W-:-:S03]  /*6d680*/  FMUL R27, R3, R27 ;  /* 0x0000001b031b7220 */ /* 0x000fc60000400000 */
[----:B------:R0:W-:Y:S01]  /*6d690*/  STL [R1+0x514], R11 ;  /* 0x0005140b01007387 */ /* 0x0001e20000100800 */
[----:B------:R-:W-:-:S03]  /*6d6a0*/  FMUL R25, R3, R25 ;  /* 0x0000001903197220 */ /* 0x000fc60000400000 */
[----:B0-----:R-:W2:Y:S01]  /*6d6b0*/  LDL.LU R11, [R1+0x14] ;  /* 0x00001400010b7983 */ /* 0x001ea20000300800 */
[----:B------:R0:W-:Y:S03]  /*6d6c0*/  STL [R1+0x510], R27 ;  /* 0x0005101b01007387 */ /* 0x0001e60000100800 */
[----:B0-----:R-:W1:Y:S01]  /*6d6d0*/  LDL.LU R27, [R1+0x1dc] ;  /* 0x0001dc00011b7983 */ /* 0x001e620000300800 */
[C---:B----4-:R-:W-:Y:S02]  /*6d6e0*/  FMUL R5, R3.reuse, R5 ;  /* 0x0000000503057220 */ /* 0x050fe40000400000 */
[----:B------:R0:W-:Y:S02]  /*6d6f0*/  STL [R1+0x50c], R25 ;  /* 0x00050c1901007387 */ /* 0x0001e40000100800 */
[----:B0-----:R-:W4:Y:S01]  /*6d700*/  LDL.LU R25, [R1+0x1e0] ;  /* 0x0001e00001197983 */ /* 0x001f220000300800 */
[----:B------:R0:W-:Y:S02]  /*6d710*/  STL [R1+0x508], R5 ;  /* 0x0005080501007387 */ /* 0x0001e40000100800 */
[----:B0-----:R-:W-:-:S05]  /*6d720*/  FMUL R5, R3, R16 ;  /* 0x0000001003057220 */ /* 0x001fca0000400000 */
[----:B------:R0:W-:Y:S02]  /*6d730*/  STL [R1+0x504], R5 ;  /* 0x0005040501007387 */ /* 0x0001e40000100800 */
[C---:B0-----:R-:W-:Y:S02]  /*6d740*/  FMUL R5, R3.reuse, R28 ;  /* 0x0000001c03057220 */ /* 0x041fe40000400000 */
[----:B------:R-:W4:Y:S01]  /*6d750*/  LDL.LU R28, [R1+0x1e8] ;  /* 0x0001e800011c7983 */ /* 0x000f220000300800 */
[----:B------:R-:W-:-:S05]  /*6d760*/  FMUL R16, R3, R18 ;  /* 0x0000001203107220 */ /* 0x000fca0000400000 */
[----:B------:R0:W-:Y:S01]  /*6d770*/  STL [R1+0x500], R16 ;  /* 0x0005001001007387 */ /* 0x0001e20000100800 */
[----:B------:R0:W-:Y:S02]  /*6d780*/  STL [R1+0x4fc], R5 ;  /* 0x0004fc0501007387 */ /* 0x0001e40000100800 */
[C---:B---3--:R-:W-:Y:S02]  /*6d790*/  FMUL R6, R0.reuse, R6 ;  /* 0x0000000600067220 */ /* 0x048fe40000400000 */
[C---:B0-----:R-:W-:Y:S02]  /*6d7a0*/  FMUL R16, R0.reuse, R19 ;  /* 0x0000001300107220 */ /* 0x041fe40000400000 */
[C---:B------:R-:W-:Y:S02]  /*6d7b0*/  FMUL R5, R0.reuse, R2 ;  /* 0x0000000200057220 */ /* 0x040fe40000400000 */
[C---:B------:R-:W-:Y:S01]  /*6d7c0*/  FMUL R2, R0.reuse, R29 ;  /* 0x0000001d00027220 */ /* 0x040fe20000400000 */
[----:B------:R-:W-:Y:S01]  /*6d7d0*/  STL [R1+0x6b0], R16 ;  /* 0x0006b01001007387 */ /* 0x000fe20000100800 */
[----:B------:R-:W4:Y:S02]  /*6d7e0*/  LDL.LU R29, [R1+0x1f0] ;  /* 0x0001f000011d7983 */ /* 0x000f240000300800 */
[----:B------:R0:W-:Y:S02]  /*6d7f0*/  STL [R1+0x6ac], R5 ;  /* 0x0006ac0501007387 */ /* 0x0001e40000100800 */
[----:B------:R2:W-:Y:S01]  /*6d800*/  STL [R1+0x6a8], R2 ;  /* 0x0006a80201007387 */ /* 0x0005e20000100800 */
[----:B------:R2:W-:Y:S01]  /*6d810*/  STL [R1+0x6a4], R6 ;  /* 0x0006a40601007387 */ /* 0x0005e20000100800 */
[----:B0-----:R-:W-:-:S05]  /*6d820*/  FMUL R5, R0, R20 ;  /* 0x0000001400057220 */ /* 0x001fca0000400000 */
[----:B------:R0:W-:Y:S01]  /*6d830*/  STL [R1+0x6a0], R5 ;  /* 0x0006a00501007387 */ /* 0x0001e20000100800 */
[----:B------:R0:W0:Y:S01]  /*6d840*/  MUFU.RCP R3, R17 ;  /* 0x0000001100037308 */ /* 0x0000220000001000 */
[C---:B--2---:R-:W-:Y:S02]  /*6d850*/  FMUL R2, R0.reuse, R21 ;  /* 0x0000001500027220 */ /* 0x044fe40000400000 */
[C---:B------:R-:W-:Y:S02]  /*6d860*/  FMUL R6, R0.reuse, R22 ;  /* 0x0000001600067220 */ /* 0x040fe40000400000 */
[C---:B0-----:R-:W-:Y:S01]  /*6d870*/  FMUL R5, R0.reuse, R15 ;  /* 0x0000000f00057220 */ /* 0x041fe20000400000 */
[----:B------:R0:W-:Y:S02]  /*6d880*/  STL [R1+0x69c], R2 ;  /* 0x00069c0201007387 */ /* 0x0001e40000100800 */
[----:B------:R2:W-:Y:S02]  /*6d890*/  STL [R1+0x698], R6 ;  /* 0x0006980601007387 */ /* 0x0005e40000100800 */
[----:B------:R-:W3:Y:S02]  /*6d8a0*/  LDL.LU R15, [R1+0x1f8] ;  /* 0x0001f800010f7983 */ /* 0x000ee40000300800 */
[----:B------:R2:W-:Y:S02]  /*6d8b0*/  STL [R1+0x694], R5 ;  /* 0x0006940501007387 */ /* 0x0005e40000100800 */
[----:B0-----:R-:W-:-:S02]  /*6d8c0*/  FMUL R2, R0, R13 ;  /* 0x0000000d00027220 */ /* 0x001fc40000400000 */
[C---:B--2---:R-:W-:Y:S01]  /*6d8d0*/  FMUL R6, R0.reuse, R8 ;  /* 0x0000000800067220 */ /* 0x044fe20000400000 */
[----:B------:R-:W2:Y:S02]  /*6d8e0*/  LDL.LU R13, [R1+0x200] ;  /* 0x00020000010d7983 */ /* 0x000ea40000300800 */
[----:B------:R0:W-:Y:S02]  /*6d8f0*/  STL [R1+0x4f8], R2 ;  /* 0x0004f80201007387 */ /* 0x0001e40000100800 */
[----:B------:R0:W-:Y:S01]  /*6d900*/  STL [R1+0x4f4], R6 ;  /* 0x0004f40601007387 */ /* 0x0001e20000100800 */
[----:B------:R-:W-:-:S05]  /*6d910*/  FMUL R5, R0, R23 ;  /* 0x0000001700057220 */ /* 0x000fca0000400000 */
[----:B------:R0:W-:Y:S02]  /*6d920*/  STL [R1+0x4f0], R5 ;  /* 0x0004f00501007387 */ /* 0x0001e40000100800 */
[C---:B0-----:R-:W-:Y:S02]  /*6d930*/  FMUL R2, R0.reuse, R9 ;  /* 0x0000000900027220 */ /* 0x041fe40000400000 */
[C---:B------:R-:W-:Y:S02]  /*6d940*/  FMUL R6, R0.reuse, R10 ;  /* 0x0000000a00067220 */ /* 0x040fe40000400000 */
[C---:B------:R-:W-:Y:S01]  /*6d950*/  FMUL R5, R0.reuse, R14 ;  /* 0x0000000e00057220 */ /* 0x040fe20000400000 */
[----:B------:R0:W-:Y:S02]  /*6d960*/  STL [R1+0x4ec], R2 ;  /* 0x0004ec0201007387 */ /* 0x0001e40000100800 */
[----:B------:R-:W-:Y:S02]  /*6d970*/  STL [R1+0x4e8], R6 ;  /* 0x0004e80601007387 */ /* 0x000fe40000100800 */
[----:B------:R0:W-:Y:S01]  /*6d980*/  STL [R1+0x4e4], R5 ;  /* 0x0004e40501007387 */ /* 0x0001e20000100800 */
[----:B------:R-:W2:Y:S02]  /*6d990*/  LDL.LU R14, [R1+0x208] ;  /* 0x00020800010e7983 */ /* 0x000ea40000300800 */
[----:B0-----:R-:W-:-:S02]  /*6d9a0*/  FMUL R2, R0, R26 ;  /* 0x0000001a00027220 */ /* 0x001fc40000400000 */
[----:B------:R-:W-:-:S03]  /*6d9b0*/  FMUL R0, R0, R24 ;  /* 0x0000001800007220 */ /* 0x000fc60000400000 */
[----:B------:R4:W-:Y:S01]  /*6d9c0*/  STL [R1+0x4e0], R2 ;  /* 0x0004e00201007387 */ /* 0x0009e20000100800 */
[----:B------:R-:W2:Y:S02]  /*6d9d0*/  LDL.LU R26, [R1+0x210] ;  /* 0x00021000011a7983 */ /* 0x000ea40000300800 */
[----:B------:R-:W-:Y:S02]  /*6d9e0*/  STL [R1+0x4dc], R0 ;  /* 0x0004dc0001007387 */ /* 0x000fe40000100800 */
[----:B------:R-:W2:Y:S01]  /*6d9f0*/  LDL.LU R24, [R1+0x218] ;  /* 0x0002180001187983 */ /* 0x000ea20000300800 */
[----:B------:R-:W2:Y:S01]  /*6da00*/  LDL.LU R5, [R1+0x220] ;  /* 0x0002200001057983 */ /* 0x000ea20000300800 */
[----:B-1----:R-:W-:-:S05]  /*6da10*/  FMUL R6, R4, R27 ;  /* 0x0000001b04067220 */ /* 0x002fca0000400000 */
[----:B------:R-:W-:Y:S01]  /*6da20*/  STL [R1+0x690], R6 ;  /* 0x0006900601007387 */ /* 0x000fe20000100800 */
[----:B------:R-:W2:Y:S02]  /*6da30*/  LDL.LU R16, [R1+0x228] ;  /* 0x0002280001107983 */ /* 0x000ea40000300800 */
[----:B----4-:R-:W-:-:S05]  /*6da40*/  FMUL R2, R4, R25 ;  /* 0x0000001904027220 */ /* 0x010fca0000400000 */
[----:B------:R0:W-:Y:S01]  /*6da50*/  STL [R1+0x66c], R2 ;  /* 0x00066c0201007387 */ /* 0x0001e20000100800 */
[----:B------:R-:W4:Y:S02]  /*6da60*/  LDL.LU R18, [R1+0x230] ;  /* 0x0002300001127983 */ /* 0x000f240000300800 */
[----:B------:R-:W4:Y:S02]  /*6da70*/  LDL.LU R25, [R1+0x238] ;  /* 0x0002380001197983 */ /* 0x000f240000300800 */
[----:B------:R-:W4:Y:S01]  /*6da80*/  LDL.LU R17, [R1+0x240] ;  /* 0x0002400001117983 */ /* 0x000f220000300800 */
[----:B------:R-:W4:Y:S01]  /*6da90*/  LDL.LU R19, [R1+0x248] ;  /* 0x0002480001137983 */ /* 0x000f220000300800 */
[----:B0-----:R-:W-:-:S05]  /*6daa0*/  FMUL R2, R4, R28 ;  /* 0x0000001c04027220 */ /* 0x001fca0000400000 */
[----:B------:R0:W-:Y:S04]  /*6dab0*/  STL [R1+0x668], R2 ;  /* 0x0006680201007387 */ /* 0x0001e80000100800 */
[----:B0-----:R-:W4:Y:S01]  /*6dac0*/  LDL.LU R2, [R1+0x250] ;  /* 0x0002500001027983 */ /* 0x001f220000300800 */
[----:B------:R-:W4:Y:S02]  /*6dad0*/  LDL.LU R28, [R1+0x18] ;  /* 0x00001800011c7983 */ /* 0x000f240000300800 */
[----:B------:R-:W4:Y:S02]  /*6dae0*/  LDL.LU R6, [R1+0x1e4] ;  /* 0x0001e40001067983 */ /* 0x000f240000300800 */
[----:B------:R-:W4:Y:S02]  /*6daf0*/  LDL.LU R20, [R1+0x1ec] ;  /* 0x0001ec0001147983 */ /* 0x000f240000300800 */
[----:B------:R-:W-:-:S05]  /*6db00*/  FMUL R8, R4, R29 ;  /* 0x0000001d04087220 */ /* 0x000fca0000400000 */
[----:B------:R0:W-:Y:S01]  /*6db10*/  STL [R1+0x664], R8 ;  /* 0x0006640801007387 */ /* 0x0001e20000100800 */
[----:B------:R-:W4:Y:S02]  /*6db20*/  LDL.LU R21, [R1+0x1f4] ;  /* 0x0001f40001157983 */ /* 0x000f240000300800 */
[----:B------:R-:W4:Y:S02]  /*6db30*/  LDL.LU R22, [R1+0x1fc] ;  /* 0x0001fc0001167983 */ /* 0x000f240000300800 */
[----:B------:R-:W4:Y:S01]  /*6db40*/  LDL.LU R27, [R1+0x204] ;  /* 0x00020400011b7983 */ /* 0x000f220000300800 */
[----:B------:R-:W4:Y:S04]  /*6db50*/  LDL.LU R29, [R1+0x20c] ;  /* 0x00020c00011d7983 */ /* 0x000f280000300800 */
[----:B0-----:R-:W4:Y:S01]  /*6db60*/  LDL.LU R8, [R1+0x214] ;  /* 0x0002140001087983 */ /* 0x001f220000300800 */
[----:B------:R0:W1:Y:S01]  /*6db70*/  MUFU.RCP R0, R11 ;  /* 0x0000000b00007308 */ /* 0x0000620000001000 */
[----:B---3--:R-:W-:-:S05]  /*6db80*/  FMUL R10, R4, R15 ;  /* 0x0000000f040a7220 */ /* 0x008fca0000400000 */
[----:B------:R-:W-:Y:S01]  /*6db90*/  STL [R1+0x660], R10 ;  /* 0x0006600a01007387 */ /* 0x000fe20000100800 */
[----:B------:R-:W3:Y:S02]  /*6dba0*/  LDL.LU R23, [R1+0x21c] ;  /* 0x00021c0001177983 */ /* 0x000ee40000300800 */
[----:B--2---:R-:W-:-:S05]  /*6dbb0*/  FMUL R9, R4, R13 ;  /* 0x0000000d04097220 */ /* 0x004fca0000400000 */
[----:B------:R2:W-:Y:S04]  /*6dbc0*/  STL [R1+0x65c], R9 ;  /* 0x00065c0901007387 */ /* 0x0005e80000100800 */
[----:B--2---:R-:W2:Y:S01]  /*6dbd0*/  LDL.LU R9, [R1+0x224] ;  /* 0x0002240001097983 */ /* 0x004ea20000300800 */
[----:B------:R-:W2:Y:S02]  /*6dbe0*/  LDL.LU R10, [R1+0x22c] ;  /* 0x00022c00010a7983 */ /* 0x000ea40000300800 */
[----:B0-----:R-:W2:Y:S02]  /*6dbf0*/  LDL.LU R11, [R1+0x234] ;  /* 0x00023400010b7983 */ /* 0x001ea40000300800 */
[----:B------:R-:W2:Y:S01]  /*6dc00*/  LDL.LU R15, [R1+0x23c] ;  /* 0x00023c00010f7983 */ /* 0x000ea20000300800 */
[----:B------:R-:W2:Y:S01]  /*6dc10*/  LDL.LU R13, [R1+0x244] ;  /* 0x00024400010d7983 */ /* 0x000ea20000300800 */
[----:B------:R-:W-:-:S05]  /*6dc20*/  FMUL R14, R4, R14 ;  /* 0x0000000e040e7220 */ /* 0x000fca0000400000 */
[----:B------:R0:W-:Y:S01]  /*6dc30*/  STL [R1+0x658], R14 ;  /* 0x0006580e01007387 */ /* 0x0001e20000100800 */
[----:B------:R-:W-:-:S03]  /*6dc40*/  FMUL R26, R4, R26 ;  /* 0x0000001a041a7220 */ /* 0x000fc60000400000 */
[----:B0-----:R-:W2:Y:S01]  /*6dc50*/  LDL.LU R14, [R1+0x24c] ;  /* 0x00024c00010e7983 */ /* 0x001ea20000300800 */
[C---:B------:R-:W-:Y:S02]  /*6dc60*/  FMUL R24, R4.reuse, R24 ;  /* 0x0000001804187220 */ /* 0x040fe40000400000 */
[----:B------:R0:W-:Y:S02]  /*6dc70*/  STL [R1+0x654], R26 ;  /* 0x0006541a01007387 */ /* 0x0001e40000100800 */
[----:B0-----:R-:W2:Y:S01]  /*6dc80*/  LDL.LU R26, [R1+0x254] ;  /* 0x00025400011a7983 */ /* 0x001ea20000300800 */
[----:B------:R0:W-:Y:S03]  /*6dc90*/  STL [R1+0x4d8], R24 ;  /* 0x0004d81801007387 */ /* 0x0001e60000100800 */
[----:B0-----:R-:W2:Y:S01]  /*6dca0*/  LDL.LU R24, [R1+0x258] ;  /* 0x0002580001187983 */ /* 0x001ea20000300800 */
[----:B------:R-:W-:-:S05]  /*6dcb0*/  FMUL R5, R4, R5 ;  /* 0x0000000504057220 */ /* 0x000fca0000400000 */
[----:B------:R0:W-:Y:S02]  /*6dcc0*/  STL [R1+0x4d4], R5 ;  /* 0x0004d40501007387 */ /* 0x0001e40000100800 */
[----:B0-----:R-:W-:-:S05]  /*6dcd0*/  FMUL R5, R4, R16 ;  /* 0x0000001004057220 */ /* 0x001fca0000400000 */
[----:B------:R0:W-:Y:S01]  /*6dce0*/  STL [R1+0x4d0], R5 ;  /* 0x0004d00501007387 */ /* 0x0001e20000100800 */
[C---:B----4-:R-:W-:Y:S02]  /*6dcf0*/  FMUL R16, R4.reuse, R18 ;  /* 0x0000001204107220 */ /* 0x050fe40000400000 */
[C---:B0-----:R-:W-:Y:S02]  /*6dd00*/  FMUL R5, R4.reuse, R25 ;  /* 0x0000001904057220 */ /* 0x041fe40000400000 */
[----:B------:R-:W4:Y:S01]  /*6dd10*/  LDL.LU R25, [R1+0x1c] ;  /* 0x00001c0001197983 */ /* 0x000f220000300800 */
[----:B------:R0:W-:Y:S02]  /*6dd20*/  STL [R1+0x4cc], R16 ;  /* 0x0004cc1001007387 */ /* 0x0001e40000100800 */
[----:B------:R1:W-:Y:S02]  /*6dd30*/  STL [R1+0x4c8], R5 ;  /* 0x0004c80501007387 */ /* 0x0003e40000100800 */
[----:B0-----:R-:W-:-:S02]  /*6dd40*/  FMUL R16, R4, R17 ;  /* 0x0000001104107220 */ /* 0x001fc40000400000 */
[----:B-1----:R-:W-:-:S03]  /*6dd50*/  FMUL R5, R4, R19 ;  /* 0x0000001304057220 */ /* 0x002fc60000400000 */
[----:B------:R-:W-:Y:S02]  /*6dd60*/  STL [R1+0x4c4], R16 ;  /* 0x0004c41001007387 */ /* 0x000fe40000100800 */
[----:B------:R0:W-:Y:S02]  /*6dd70*/  STL [R1+0x4c0], R5 ;  /* 0x0004c00501007387 */ /* 0x0001e40000100800 */
[----:B------:R-:W-:Y:S02]  /*6dd80*/  FMUL R2, R4, R2 ;  /* 0x0000000204027220 */ /* 0x000fe40000400000 */
[----:B------:R1:W2:Y:S02]  /*6dd90*/  MUFU.RCP R4, R28 ;  /* 0x0000001c00047308 */ /* 0x0002a40000001000 */
[----:B-1----:R-:W4:Y:S01]  /*6dda0*/  LDL.LU R28, [R1+0x25c] ;  /* 0x00025c00011c7983 */ /* 0x002f220000300800 */
[C---:B------:R-:W-:Y:S02]  /*6ddb0*/  FMUL R6, R3.reuse, R6 ;  /* 0x0000000603067220 */ /* 0x040fe40000400000 */
[----:B0-----:R-:W-:-:S02]  /*6ddc0*/  FMUL R5, R3, R20 ;  /* 0x0000001403057220 */ /* 0x001fc40000400000 */
[----:B------:R0:W-:Y:S01]  /*6ddd0*/  STL [R1+0x4bc], R2 ;  /* 0x0004bc0201007387 */ /* 0x0001e20000100800 */
[----:B------:R1:W-:Y:S02]  /*6dde0*/  STL [R1+0x650], R6 ;  /* 0x0006500601007387 */ /* 0x0003e40000100800 */
[----:B------:R1:W-:Y:S02]  /*6ddf0*/  STL [R1+0x64c], R5 ;  /* 0x00064c0501007387 */ /* 0x0003e40000100800 */
[C---:B0-----:R-:W-:Y:S02]  /*6de00*/  FMUL R2, R3.reuse, R21 ;  /* 0x0000001503027220 */ /* 0x041fe40000400000 */
[C---:B-1----:R-:W-:Y:S02]  /*6de10*/  FMUL R6, R3.reuse, R22 ;  /* 0x0000001603067220 */ /* 0x042fe40000400000 */
[C---:B------:R-:W-:Y:S01]  /*6de20*/  FMUL R5, R3.reuse, R27 ;  /* 0x0000001b03057220 */ /* 0x040fe20000400000 */
[----:B------:R0:W-:Y:S02]  /*6de30*/  STL [R1+0x648], R2 ;  /* 0x0006480201007387 */ /* 0x0001e40000100800 */
[----:B------:R-:W-:Y:S02]  /*6de40*/  STL [R1+0x644], R6 ;  /* 0x0006440601007387 */ /* 0x000fe40000100800 */
[----:B------:R-:W4:Y:S01]  /*6de50*/  LDL.LU R27, [R1+0x260] ;  /* 0x00026000011b7983 */ /* 0x000f220000300800 */
[----:B------:R-:W-:Y:S01]  /*6de60*/  STL [R1+0x640], R5 ;  /* 0x0006400501007387 */ /* 0x000fe20000100800 */
[----:B0-----:R-:W-:-:S03]  /*6de70*/  FMUL R2, R3, R29 ;  /* 0x0000001d03027220 */ /* 0x001fc60000400000 */
[----:B------:R-:W4:Y:S02]  /*6de80*/  LDL.LU R29, [R1+0x268] ;  /* 0x00026800011d7983 */ /* 0x000f240000300800 */
[----:B------:R0:W-:Y:S02]  /*6de90*/  STL [R1+0x63c], R2 ;  /* 0x00063c0201007387 */ /* 0x0001e40000100800 */
[----:B0-----:R-:W-:-:S05]  /*6dea0*/  FMUL R2, R3, R8 ;  /* 0x0000000803027220 */ /* 0x001fca0000400000 */
[----:B------:R0:W-:Y:S01]  /*6deb0*/  STL [R1+0x638], R2 ;  /* 0x0006380201007387 */ /* 0x0001e20000100800 */
[----:B---3--:R-:W-:-:S05]  /*6dec0*/  FMUL R6, R3, R23 ;  /* 0x0000001703067220 */ /* 0x008fca0000400000 */
[----:B------:R1:W-:Y:S01]  /*6ded0*/  STL [R1+0x634], R6 ;  /* 0x0006340601007387 */ /* 0x0003e20000100800 */
[C---:B--2---:R-:W-:Y:S02]  /*6dee0*/  FMUL R5, R3.reuse, R9 ;  /* 0x0000000903057220 */ /* 0x044fe40000400000 */
[C---:B0-----:R-:W-:Y:S02]  /*6def0*/  FMUL R2, R3.reuse, R10 ;  /* 0x0000000a03027220 */ /* 0x041fe40000400000 */
[C---:B-1----:R-:W-:Y:S01]  /*6df00*/  FMUL R6, R3.reuse, R11 ;  /* 0x0000000b03067220 */ /* 0x042fe20000400000 */
[----:B------:R0:W-:Y:S02]  /*6df10*/  STL [R1+0x4b8], R5 ;  /* 0x0004b80501007387 */ /* 0x0001e40000100800 */
[----:B------:R1:W-:Y:S02]  /*6df20*/  STL [R1+0x4b4], R2 ;  /* 0x0004b40201007387 */ /* 0x0003e40000100800 */
[----:B------:R-:W-:Y:S02]  /*6df30*/  STL [R1+0x4b0], R6 ;  /* 0x0004b00601007387 */ /* 0x000fe40000100800 */
[----:B------:R-:W2:Y:S02]  /*6df40*/  LDL.LU R11, [R1+0x270] ;  /* 0x00027000010b7983 */ /* 0x000ea40000300800 */
[----:B0-----:R-:W-:-:S02]  /*6df50*/  FMUL R5, R3, R15 ;  /* 0x0000000f03057220 */ /* 0x001fc40000400000 */
[----:B-1----:R-:W-:-:S03]  /*6df60*/  FMUL R2, R3, R13 ;  /* 0x0000000d03027220 */ /* 0x002fc60000400000 */
[----:B------:R0:W-:Y:S01]  /*6df70*/  STL [R1+0x4ac], R5 ;  /* 0x0004ac0501007387 */ /* 0x0001e20000100800 */
[----:B------:R-:W3:Y:S02]  /*6df80*/  LDL.LU R15, [R1+0x278] ;  /* 0x00027800010f7983 */ /* 0x000ee40000300800 */
[----:B------:R-:W-:Y:S02]  /*6df90*/  STL [R1+0x4a8], R2 ;  /* 0x0004a80201007387 */ /* 0x000fe40000100800 */
[----:B------:R-:W3:Y:S02]  /*6dfa0*/  LDL.LU R13, [R1+0x280] ;  /* 0x00028000010d7983 */ /* 0x000ee40000300800 */
[----:B0-----:R-:W-:-:S05]  /*6dfb0*/  FMUL R5, R3, R14 ;  /* 0x0000000e03057220 */ /* 0x001fca0000400000 */
[----:B------:R0:W-:Y:S01]  /*6dfc0*/  STL [R1+0x4a4], R5 ;  /* 0x0004a40501007387 */ /* 0x0001e20000100800 */
[----:B------:R-:W-:-:S03]  /*6dfd0*/  FMUL R6, R3, R26 ;  /* 0x0000001a03067220 */ /* 0x000fc60000400000 */
[----:B0-----:R-:W3:Y:S02]  /*6dfe0*/  LDL.LU R5, [R1+0x288] ;  /* 0x0002880001057983 */ /* 0x001ee40000300800 */
[----:B------:R-:W-:Y:S02]  /*6dff0*/  STL [R1+0x4a0], R6 ;  /* 0x0004a00601007387 */ /* 0x000fe40000100800 */
[----:B------:R-:W3:Y:S02]  /*6e000*/  LDL.LU R16, [R1+0x290] ;  /* 0x0002900001107983 */ /* 0x000ee40000300800 */
[----:B------:R-:W-:-:S05]  /*6e010*/  FMUL R2, R3, R24 ;  /* 0x0000001803027220 */ /* 0x000fca0000400000 */
[----:B------:R0:W-:Y:S01]  /*6e020*/  STL [R1+0x49c], R2 ;  /* 0x00049c0201007387 */ /* 0x0001e20000100800 */
[----:B------:R-:W3:Y:S02]  /*6e030*/  LDL.LU R18, [R1+0x298] ;  /* 0x0002980001127983 */ /* 0x000ee40000300800 */
[----:B------:R-:W3:Y:S02]  /*6e040*/  LDL.LU R24, [R1+0x2a0] ;  /* 0x0002a00001187983 */ /* 0x000ee40000300800 */
[----:B------:R-:W3:Y:S01]  /*6e050*/  LDL.LU R17, [R1+0x2a8] ;  /* 0x0002a80001117983 */ /* 0x000ee20000300800 */
[----:B------:R-:W3:Y:S04]  /*6e060*/  LDL.LU R19, [R1+0x2b0] ;  /* 0x0002b00001137983 */ /* 0x000ee80000300800 */
[----:B0-----:R-:W3:Y:S01]  /*6e070*/  LDL.LU R2, [R1+0x2b8] ;  /* 0x0002b80001027983 */ /* 0x001ee20000300800 */
[----:B----4-:R0:W1:Y:S03]  /*6e080*/  MUFU.RCP R3, R25 ;  /* 0x0000001900037308 */ /* 0x0100660000001000 */
[----:B0-----:R-:W4:Y:S01]  /*6e090*/  LDL.LU R25, [R1+0x2c0] ;  /* 0x0002c00001197983 */ /* 0x001f220000300800 */
        /* <DEDUP_REMOVED lines=9> */
[----:B------:R-:W-:-:S05]  /*6e130*/  FMUL R10, R0, R27 ;  /* 0x0000001b000a7220 */ /* 0x000fca0000400000 */
[----:B------:R-:W-:Y:S01]  /*6e140*/  STL [R1+0x62c], R10 ;  /* 0x00062c0a01007387 */ /* 0x000fe20000100800 */
[----:B------:R-:W4:Y:S02]  /*6e150*/  LDL.LU R23, [R1+0x284] ;  /* 0x0002840001177983 */ /* 0x000f240000300800 */
[----:B------:R-:W-:-:S05]  /*6e160*/  FMUL R9, R0, R29 ;  /* 0x0000001d00097220 */ /* 0x000fca0000400000 */
[----:B------:R0:W-:Y:S04]  /*6e170*/  STL [R1+0x628], R9 ;  /* 0x0006280901007387 */ /* 0x0001e80000100800 */
[----:B0-----:R-:W4:Y:S01]  /*6e180*/  LDL.LU R9, [R1+0x28c] ;  /* 0x00028c0001097983 */ /* 0x001f220000300800 */
[----:B------:R-:W4:Y:S02]  /*6e190*/  LDL.LU R10, [R1+0x294] ;  /* 0x00029400010a7983 */ /* 0x000f240000300800 */
[----:B------:R-:W4:Y:S02]  /*6e1a0*/  LDL.LU R14, [R1+0x29c] ;  /* 0x00029c00010e7983 */ /* 0x000f240000300800 */
[----:B------:R-:W4:Y:S01]  /*6e1b0*/  LDL.LU R27, [R1+0x2a4] ;  /* 0x0002a400011b7983 */ /* 0x000f220000300800 */
[----:B------:R-:W4:Y:S01]  /*6e1c0*/  LDL.LU R29, [R1+0x2ac] ;  /* 0x0002ac00011d7983 */ /* 0x000f220000300800 */
[----:B--2---:R-:W-:-:S05]  /*6e1d0*/  FMUL R11, R0, R11 ;  /* 0x0000000b000b7220 */ /* 0x004fca0000400000 */
[----:B------:R0:W-:Y:S01]  /*6e1e0*/  STL [R1+0x624], R11 ;  /* 0x0006240b01007387 */ /* 0x0001e20000100800 */
[----:B---3--:R-:W-:-:S03]  /*6e1f0*/  FMUL R15, R0, R15 ;  /* 0x0000000f000f7220 */ /* 0x008fc60000400000 */
[----:B0-----:R-:W2:Y:S01]  /*6e200*/  LDL.LU R11, [R1+0x2b4] ;  /* 0x0002b400010b7983 */ /* 0x001ea20000300800 */
[----:B------:R-:W-:-:S03]  /*6e210*/  FMUL R13, R0, R13 ;  /* 0x0000000d000d7220 */ /* 0x000fc60000400000 */
[----:B------:R0:W-:Y:S04]  /*6e220*/  STL [R1+0x620], R15 ;  /* 0x0006200f01007387 */ /* 0x0001e80000100800 */
[----:B0-----:R-:W3:Y:S01]  /*6e230*/  LDL.LU R15, [R1+0x2bc] ;  /* 0x0002bc00010f7983 */ /* 0x001ee20000300800 */
[----:B------:R0:W-:Y:S03]  /*6e240*/  STL [R1+0x61c], R13 ;  /* 0x00061c0d01007387 */ /* 0x0001e60000100800 */
[----:B0-----:R-:W3:Y:S01]  /*6e250*/  LDL.LU R13, [R1+0x2c4] ;  /* 0x0002c400010d7983 */ /* 0x001ee20000300800 */
[----:B------:R-:W-:-:S05]  /*6e260*/  FMUL R5, R0, R5 ;  /* 0x0000000500057220 */ /* 0x000fca0000400000 */
[----:B------:R0:W-:Y:S02]  /*6e270*/  STL [R1+0x618], R5 ;  /* 0x0006180501007387 */ /* 0x0001e40000100800 */
[----:B0-----:R-:W-:-:S05]  /*6e280*/  FMUL R5, R0, R16 ;  /* 0x0000001000057220 */ /* 0x001fca0000400000 */
[----:B------:R0:W-:Y:S02]  /*6e290*/  STL [R1+0x614], R5 ;  /* 0x0006140501007387 */ /* 0x0001e40000100800 */
[C---:B0-----:R-:W-:Y:S02]  /*6e2a0*/  FMUL R5, R0.reuse, R24 ;  /* 0x0000001800057220 */ /* 0x041fe40000400000 */
[----:B------:R-:W3:Y:S01]  /*6e2b0*/  LDL.LU R24, [R1+0x2cc] ;  /* 0x0002cc0001187983 */ /* 0x000ee20000300800 */
[C---:B------:R-:W-:Y:S02]  /*6e2c0*/  FMUL R16, R0.reuse, R18 ;  /* 0x0000001200107220 */ /* 0x040fe40000400000 */
[----:B------:R-:W-:-:S03]  /*6e2d0*/  FMUL R17, R0, R17 ;  /* 0x0000001100117220 */ /* 0x000fc60000400000 */
[----:B------:R0:W-:Y:S01]  /*6e2e0*/  STL [R1+0x498], R16 ;  /* 0x0004981001007387 */ /* 0x0001e20000100800 */
[----:B------:R1:W-:Y:S02]  /*6e2f0*/  STL [R1+0x494], R5 ;  /* 0x0004940501007387 */ /* 0x0003e40000100800 */
[----:B------:R-:W-:Y:S02]  /*6e300*/  STL [R1+0x490], R17 ;  /* 0x0004901101007387 */ /* 0x000fe40000100800 */
[C---:B0-----:R-:W-:Y:S02]  /*6e310*/  FMUL R16, R0.reuse, R19 ;  /* 0x0000001300107220 */ /* 0x041fe40000400000 */
[C---:B-1----:R-:W-:Y:S02]  /*6e320*/  FMUL R5, R0.reuse, R2 ;  /* 0x0000000200057220 */ /* 0x042fe40000400000 */
[C---:B----4-:R-:W-:Y:S01]  /*6e330*/  FMUL R2, R0.reuse, R25 ;  /* 0x0000001900027220 */ /* 0x050fe20000400000 */
[----:B------:R-:W-:Y:S01]  /*6e340*/  STL [R1+0x2b0], R16 ;  /* 0x0002b01001007387 */ /* 0x000fe20000100800 */
[----:B------:R-:W4:Y:S02]  /*6e350*/  LDL.LU R25, [R1+0x2d4] ;  /* 0x0002d40001197983 */ /* 0x000f240000300800 */
[----:B------:R0:W-:Y:S01]  /*6e360*/  STL [R1+0x2a8], R5 ;  /* 0x0002a80501007387 */ /* 0x0001e20000100800 */
[----:B------:R1:W-:Y:S01]  /*6e370*/  STL [R1+0x2a0], R2 ;  /* 0x0002a00201007387 */ /* 0x0003e20000100800 */
[----:B0-----:R-:W-:-:S02]  /*6e380*/  FMUL R5, R0, R6 ;  /* 0x0000000600057220 */ /* 0x001fc40000400000 */
[----:B-1----:R-:W-:-:S03]  /*6e390*/  FMUL R2, R0, R20 ;  /* 0x0000001400027220 */ /* 0x002fc60000400000 */
[----:B------:R0:W-:Y:S02]  /*6e3a0*/  STL [R1+0x298], R5 ;  /* 0x0002980501007387 */ /* 0x0001e40000100800 */
[----:B------:R1:W-:Y:S02]  /*6e3b0*/  STL [R1+0x290], R2 ;  /* 0x0002900201007387 */ /* 0x0003e40000100800 */
[C---:B------:R-:W-:Y:S02]  /*6e3c0*/  FMUL R6, R4.reuse, R22 ;  /* 0x0000001604067220 */ /* 0x040fe40000400000 */
[----:B0-----:R-:W-:-:S03]  /*6e3d0*/  FMUL R5, R4, R26 ;  /* 0x0000001a04057220 */ /* 0x001fc60000400000 */
[----:B------:R0:W-:Y:S01]  /*6e3e0*/  STL [R1+0x610], R6 ;  /* 0x0006100601007387 */ /* 0x0001e20000100800 */
[----:B------:R-:W4:Y:S02]  /*6e3f0*/  LDL.LU R26, [R1+0x2d8] ;  /* 0x0002d800011a7983 */ /* 0x000f240000300800 */
[C---:B-1----:R-:W-:Y:S01]  /*6e400*/  FMUL R2, R4.reuse, R28 ;  /* 0x0000001c04027220 */ /* 0x042fe20000400000 */
[----:B------:R-:W-:Y:S04]  /*6e410*/  STL [R1+0x60c], R5 ;  /* 0x00060c0501007387 */ /* 0x000fe80000100800 */
[----:B------:R-:W4:Y:S01]  /*6e420*/  LDL.LU R28, [R1+0x24] ;  /* 0x00002400011c7983 */ /* 0x000f220000300800 */
[----:B------:R1:W-:Y:S02]  /*6e430*/  STL [R1+0x608], R2 ;  /* 0x0006080201007387 */ /* 0x0003e40000100800 */
[----:B0-----:R-:W-:-:S02]  /*6e440*/  FMUL R6, R4, R23 ;  /* 0x0000001704067220 */ /* 0x001fc40000400000 */
[----:B-1----:R-:W-:-:S05]  /*6e450*/  FMUL R2, R4, R8 ;  /* 0x0000000804027220 */ /* 0x002fca0000400000 */
[----:B------:R0:W-:Y:S01]  /*6e460*/  STL [R1+0x604], R2 ;  /* 0x0006040201007387 */ /* 0x0001e20000100800 */
[----:B------:R1:W-:Y:S02]  /*6e470*/  STL [R1+0x600], R6 ;  /* 0x0006000601007387 */ /* 0x0003e40000100800 */
[C---:B------:R-:W-:Y:S02]  /*6e480*/  FMUL R5, R4.reuse, R9 ;  /* 0x0000000904057220 */ /* 0x040fe40000400000 */
[C---:B0-----:R-:W-:Y:S02]  /*6e490*/  FMUL R2, R4.reuse, R10 ;  /* 0x0000000a04027220 */ /* 0x041fe40000400000 */
[C---:B-1----:R-:W-:Y:S01]  /*6e4a0*/  FMUL R6, R4.reuse, R14 ;  /* 0x0000000e04067220 */ /* 0x042fe20000400000 */
[----:B------:R0:W-:Y:S02]  /*6e4b0*/  STL [R1+0x5fc], R5 ;  /* 0x0005fc0501007387 */ /* 0x0001e40000100800 */
[----:B------:R1:W-:Y:S02]  /*6e4c0*/  STL [R1+0x5f8], R2 ;  /* 0x0005f80201007387 */ /* 0x0003e40000100800 */
[----:B------:R-:W-:Y:S01]  /*6e4d0*/  STL [R1+0x5f4], R6 ;  /* 0x0005f40601007387 */ /* 0x000fe20000100800 */
[----:B------:R-:W4:Y:S02]  /*6e4e0*/  LDL.LU R14, [R1+0x2dc] ;  /* 0x0002dc00010e7983 */ /* 0x000f240000300800 */
[----:B0-----:R-:W-:-:S02]  /*6e4f0*/  FMUL R5, R4, R27 ;  /* 0x0000001b04057220 */ /* 0x001fc40000400000 */
[----:B-1----:R-:W-:-:S03]  /*6e500*/  FMUL R2, R4, R29 ;  /* 0x0000001d04027220 */ /* 0x002fc60000400000 */
[----:B------:R2:W-:Y:S01]  /*6e510*/  STL [R1+0x280], R5 ;  /* 0x0002800501007387 */ /* 0x0005e20000100800 */
[----:B------:R-:W4:Y:S02]  /*6e520*/  LDL.LU R27, [R1+0x2e0] ;  /* 0x0002e000011b7983 */ /* 0x000f240000300800 */
[----:B------:R-:W-:Y:S02]  /*6e530*/  STL [R1+0x27c], R2 ;  /* 0x00027c0201007387 */ /* 0x000fe40000100800 */
[----:B------:R-:W4:Y:S01]  /*6e540*/  LDL.LU R29, [R1+0x2e4] ;  /* 0x0002e400011d7983 */ /* 0x000f220000300800 */
[----:B------:R0:W1:Y:S01]  /*6e550*/  MUFU.RCP R0, R21 ;  /* 0x0000001500007308 */ /* 0x0000620000001000 */
[----:B--2---:R-:W-:-:S05]  /*6e560*/  FMUL R5, R4, R11 ;  /* 0x0000000b04057220 */ /* 0x004fca0000400000 */
[----:B------:R2:W-:Y:S01]  /*6e570*/  STL [R1+0x270], R5 ;  /* 0x0002700501007387 */ /* 0x0005e20000100800 */
[----:B---3--:R-:W-:-:S03]  /*6e580*/  FMUL R6, R4, R15 ;  /* 0x0000000f04067220 */ /* 0x008fc60000400000 */
[----:B--2---:R-:W2:Y:S04]  /*6e590*/  LDL.LU R5, [R1+0x2ec] ;  /* 0x0002ec0001057983 */ /* 0x004ea80000300800 */
[----:B------:R-:W-:Y:S01]  /*6e5a0*/  STL [R1+0x26c], R6 ;  /* 0x00026c0601007387 */ /* 0x000fe20000100800 */
[----:B------:R-:W3:Y:S02]  /*6e5b0*/  LDL.LU R16, [R1+0x2f4] ;  /* 0x0002f40001107983 */ /* 0x000ee40000300800 */
[----:B------:R-:W-:-:S05]  /*6e5c0*/  FMUL R2, R4, R13 ;  /* 0x0000000d04027220 */ /* 0x000fca0000400000 */
[----:B------:R0:W-:Y:S01]  /*6e5d0*/  STL [R1+0x260], R2 ;  /* 0x0002600201007387 */ /* 0x0001e20000100800 */
[----:B------:R-:W3:Y:S02]  /*6e5e0*/  LDL.LU R18, [R1+0x2fc] ;  /* 0x0002fc0001127983 */ /* 0x000ee40000300800 */
[----:B------:R-:W3:Y:S02]  /*6e5f0*/  LDL.LU R13, [R1+0x304] ;  /* 0x00030400010d7983 */ /* 0x000ee40000300800 */
[----:B------:R-:W3:Y:S01]  /*6e600*/  LDL.LU R17, [R1+0x30c] ;  /* 0x00030c0001117983 */ /* 0x000ee20000300800 */
[----:B------:R-:W3:Y:S01]  /*6e610*/  LDL.LU R19, [R1+0x314] ;  /* 0x0003140001137983 */ /* 0x000ee20000300800 */
[----:B0-----:R-:W-:-:S05]  /*6e620*/  FMUL R2, R4, R24 ;  /* 0x0000001804027220 */ /* 0x001fca0000400000 */
[----:B------:R0:W-:Y:S04]  /*6e630*/  STL [R1+0x25c], R2 ;  /* 0x00025c0201007387 */ /* 0x0001e80000100800 */
[----:B0-----:R-:W3:Y:S01]  /*6e640*/  LDL.LU R2, [R1+0x31c] ;  /* 0x00031c0001027983 */ /* 0x001ee20000300800 */
[----:B------:R-:W3:Y:S02]  /*6e650*/  LDL.LU R24, [R1+0x324] ;  /* 0x0003240001187983 */ /* 0x000ee40000300800 */
[----:B------:R-:W3:Y:S02]  /*6e660*/  LDL.LU R6, [R1+0x32c] ;  /* 0x00032c0001067983 */ /* 0x000ee40000300800 */
[----:B------:R-:W3:Y:S02]  /*6e670*/  LDL.LU R20, [R1+0x334] ;  /* 0x0003340001147983 */ /* 0x000ee40000300800 */
[----:B----4-:R-:W-:-:S05]  /*6e680*/  FMUL R8, R4, R25 ;  /* 0x0000001904087220 */ /* 0x010fca0000400000 */
[----:B------:R0:W-:Y:S01]  /*6e690*/  STL [R1+0x250], R8 ;  /* 0x0002500801007387 */ /* 0x0001e20000100800 */
[----:B------:R-:W4:Y:S02]  /*6e6a0*/  LDL.LU R21, [R1+0x338] ;  /* 0x0003380001157983 */ /* 0x000f240000300800 */
[----:B------:R-:W4:Y:S02]  /*6e6b0*/  LDL.LU R22, [R1+0x340] ;  /* 0x0003400001167983 */ /* 0x000f240000300800 */
[----:B------:R-:W4:Y:S01]  /*6e6c0*/  LDL.LU R15, [R1+0x348] ;  /* 0x00034800010f7983 */ /* 0x000f220000300800 */
[----:B------:R-:W4:Y:S04]  /*6e6d0*/  LDL.LU R25, [R1+0x28] ;  /* 0x0000280001197983 */ /* 0x000f280000300800 */
[----:B0-----:R-:W1:Y:S01]  /*6e6e0*/  LDL.LU R8, [R1+0x2e8] ;  /* 0x0002e80001087983 */ /* 0x001e620000300800 */
[----:B------:R-:W-:-:S05]  /*6e6f0*/  FMUL R9, R4, R26 ;  /* 0x0000001a04097220 */ /* 0x000fca0000400000 */
[----:B------:R0:W-:Y:S01]  /*6e700*/  STL [R1+0x20c], R9 ;  /* 0x00020c0901007387 */ /* 0x0001e20000100800 */
[----:B------:R-:W4:Y:S03]  /*6e710*/  LDL.LU R23, [R1+0x2f0] ;  /* 0x0002f00001177983 */ /* 0x000f260000300800 */
[----:B0-----:R-:W4:Y:S01]  /*6e720*/  LDL.LU R9, [R1+0x2f8] ;  /* 0x0002f80001097983 */ /* 0x001f220000300800 */
[----:B------:R-:W4:Y:S02]  /*6e730*/  LDL.LU R10, [R1+0x300] ;  /* 0x00030000010a7983 */ /* 0x000f240000300800 */
[----:B------:R-:W4:Y:S02]  /*6e740*/  LDL.LU R11, [R1+0x308] ;  /* 0x00030800010b7983 */ /* 0x000f240000300800 */
[----:B------:R-:W4:Y:S01]  /*6e750*/  LDL.LU R26, [R1+0x310] ;  /* 0x00031000011a7983 */ /* 0x000f220000300800 */
[----:B------:R0:W1:Y:S02]  /*6e760*/  MUFU.RCP R4, R28 ;  /* 0x0000001c00047308 */ /* 0x0000640000001000 */
[----:B0-----:R-:W4:Y:S01]  /*6e770*/  LDL.LU R28, [R1+0x318] ;  /* 0x00031800011c7983 */ /* 0x001f220000300800 */
[----:B------:R-:W-:-:S05]  /*6e780*/  FMUL R14, R3, R14 ;  /* 0x0000000e030e7220 */ /* 0x000fca0000400000 */
[----:B------:R0:W-:Y:S01]  /*6e790*/  STL [R1+0x5f0], R14 ;  /* 0x0005f00e01007387 */ /* 0x0001e20000100800 */
[----:B------:R-:W-:-:S03]  /*6e7a0*/  FMUL R27, R3, R27 ;  /* 0x0000001b031b7220 */ /* 0x000fc60000400000 */
[----:B0-----:R-:W4:Y:S01]  /*6e7b0*/  LDL.LU R14, [R1+0x320] ;  /* 0x00032000010e7983 */ /* 0x001f220000300800 */
[C---:B------:R-:W-:Y:S02]  /*6e7c0*/  FMUL R29, R3.reuse, R29 ;  /* 0x0000001d031d7220 */ /* 0x040fe40000400000 */
[----:B------:R0:W-:Y:S02]  /*6e7d0*/  STL [R1+0x5ec], R27 ;  /* 0x0005ec1b01007387 */ /* 0x0001e40000100800 */
[----:B0-----:R-:W4:Y:S01]  /*6e7e0*/  LDL.LU R27, [R1+0x328] ;  /* 0x00032800011b7983 */ /* 0x001f220000300800 */
[----:B------:R0:W-:Y:S03]  /*6e7f0*/  STL [R1+0x5e8], R29 ;  /* 0x0005e81d01007387 */ /* 0x0001e60000100800 */
[----:B0-----:R-:W4:Y:S01]  /*6e800*/  LDL.LU R29, [R1+0x330] ;  /* 0x00033000011d7983 */ /* 0x001f220000300800 */
[----:B--2---:R-:W-:-:S05]  /*6e810*/  FMUL R5, R3, R5 ;  /* 0x0000000503057220 */ /* 0x004fca0000400000 */
[----:B------:R3:W-:Y:S02]  /*6e820*/  STL [R1+0x5e4], R5 ;  /* 0x0005e40501007387 */ /* 0x0007e40000100800 */
[C---:B---3--:R-:W-:Y:S02]  /*6e830*/  FMUL R5, R3.reuse, R16 ;  /* 0x0000001003057220 */ /* 0x048fe40000400000 */
[C---:B------:R-:W-:Y:S02]  /*6e840*/  FMUL R16, R3.reuse, R18 ;  /* 0x0000001203107220 */ /* 0x040fe40000400000 */
[C---:B------:R-:W-:Y:S01]  /*6e850*/  FMUL R17, R3.reuse, R17 ;  /* 0x0000001103117220 */ /* 0x040fe20000400000 */
[----:B------:R0:W-:Y:S02]  /*6e860*/  STL [R1+0x5e0], R5 ;  /* 0x0005e00501007387 */ /* 0x0001e40000100800 */
[C---:B0-----:R-:W-:Y:S02]  /*6e870*/  FMUL R5, R3.reuse, R13 ;  /* 0x0000000d03057220 */ /* 0x041fe40000400000 */
[----:B------:R-:W2:Y:S01]  /*6e880*/  LDL.LU R13, [R1+0x33c] ;  /* 0x00033c00010d7983 */ /* 0x000ea20000300800 */
[----:B------:R0:W-:Y:S02]  /*6e890*/  STL [R1+0x5dc], R16 ;  /* 0x0005dc1001007387 */ /* 0x0001e40000100800 */
[----:B------:R3:W-:Y:S02]  /*6e8a0*/  STL [R1+0x5d8], R5 ;  /* 0x0005d80501007387 */ /* 0x0007e40000100800 */
[----:B------:R-:W-:Y:S02]  /*6e8b0*/  STL [R1+0x5d4], R17 ;  /* 0x0005d41101007387 */ /* 0x000fe40000100800 */
[----:B0-----:R-:W-:-:S05]  /*6e8c0*/  FMUL R16, R3, R19 ;  /* 0x0000001303107220 */ /* 0x001fca0000400000 */
[----:B------:R-:W-:Y:S01]  /*6e8d0*/  STL [R1+0x208], R16 ;  /* 0x0002081001007387 */ /* 0x000fe20000100800 */
[C---:B---3--:R-:W-:Y:S02]  /*6e8e0*/  FMUL R5, R3.reuse, R2 ;  /* 0x0000000203057220 */ /* 0x048fe40000400000 */
[C---:B------:R-:W-:Y:S02]  /*6e8f0*/  FMUL R2, R3.reuse, R24 ;  /* 0x0000001803027220 */ /* 0x040fe40000400000 */
[----:B------:R-:W3:Y:S01]  /*6e900*/  LDL.LU R24, [R1+0x344] ;  /* 0x0003440001187983 */ /* 0x000ee20000300800 */
[----:B------:R0:W-:Y:S02]  /*6e910*/  STL [R1+0x204], R5 ;  /* 0x0002040501007387 */ /* 0x0001e40000100800 */
[----:B------:R0:W-:Y:S02]  /*6e920*/  STL [R1+0x200], R2 ;  /* 0x0002000201007387 */ /* 0x0001e40000100800 */
[----:B0-----:R-:W-:-:S02]  /*6e930*/  FMUL R5, R3, R6 ;  /* 0x0000000603057220 */ /* 0x001fc40000400000 */
[C---:B------:R-:W-:Y:S02]  /*6e940*/  FMUL R2, R3.reuse, R20 ;  /* 0x0000001403027220 */ /* 0x040fe40000400000 */
[C---:B----4-:R-:W-:Y:S01]  /*6e950*/  FMUL R6, R3.reuse, R21 ;  /* 0x0000001503067220 */ /* 0x050fe20000400000 */
[----:B------:R0:W-:Y:S02]  /*6e960*/  STL [R1+0x1fc], R5 ;  /* 0x0001fc0501007387 */ /* 0x0001e40000100800 */
[----:B------:R4:W-:Y:S02]  /*6e970*/  STL [R1+0x1f8], R2 ;  /* 0x0001f80201007387 */ /* 0x0009e40000100800 */
[----:B------:R-:W-:Y:S01]  /*6e980*/  STL [R1+0x1f4], R6 ;  /* 0x0001f40601007387 */ /* 0x000fe20000100800 */
[C---:B0-----:R-:W-:Y:S02]  /*6e990*/  FMUL R5, R3.reuse, R22 ;  /* 0x0000001603057220 */ /* 0x041fe40000400000 */
[----:B----4-:R-:W-:-:S02]  /*6e9a0*/  FMUL R2, R3, R15 ;  /* 0x0000000f03027220 */ /* 0x010fc40000400000 */
[----:B------:R0:W4:Y:S01]  /*6e9b0*/  MUFU.RCP R3, R25 ;  /* 0x0000001900037308 */ /* 0x0001220000001000 */
[----:B------:R-:W-:Y:S01]  /*6e9c0*/  STL [R1+0x1f0], R5 ;  /* 0x0001f00501007387 */ /* 0x000fe20000100800 */
[----:B------:R-:W4:Y:S02]  /*6e9d0*/  LDL.LU R15, [R1+0x34c] ;  /* 0x00034c00010f7983 */ /* 0x000f240000300800 */
[----:B------:R1:W-:Y:S01]  /*6e9e0*/  STL [R1+0x1dc], R2 ;  /* 0x0001dc0201007387 */ /* 0x0003e20000100800 */
[----:B0-----:R-:W4:Y:S01]  /*6e9f0*/  LDL.LU R25, [R1+0x350] ;  /* 0x0003500001197983 */ /* 0x001f220000300800 */
[C---:B-1----:R-:W-:Y:S02]  /*6ea00*/  FMUL R2, R0.reuse, R8 ;  /* 0x0000000800027220 */ /* 0x042fe40000400000 */
[----:B------:R-:W-:-:S03]  /*6ea10*/  FMUL R6, R0, R23 ;  /* 0x0000001700067220 */ /* 0x000fc60000400000 */
[----:B------:R0:W-:Y:S04]  /*6ea20*/  STL [R1+0x5d0], R2 ;  /* 0x0005d00201007387 */ /* 0x0001e80000100800 */
[----:B------:R1:W-:Y:S01]  /*6ea30*/  STL [R1+0x5cc], R6 ;  /* 0x0005cc0601007387 */ /* 0x0003e20000100800 */
[C---:B------:R-:W-:Y:S02]  /*6ea40*/  FMUL R5, R0.reuse, R9 ;  /* 0x0000000900057220 */ /* 0x040fe40000400000 */
[----:B0-----:R-:W-:-:S03]  /*6ea50*/  FMUL R2, R0, R10 ;  /* 0x0000000a00027220 */ /* 0x001fc60000400000 */
[----:B------:R0:W-:Y:S01]  /*6ea60*/  STL [R1+0x5c8], R5 ;  /* 0x0005c80501007387 */ /* 0x0001e20000100800 */
[----:B-1----:R-:W-:-:S03]  /*6ea70*/  FMUL R6, R0, R11 ;  /* 0x0000000b00067220 */ /* 0x002fc60000400000 */
[----:B------:R1:W-:Y:S04]  /*6ea80*/  STL [R1+0x5c4], R2 ;  /* 0x0005c40201007387 */ /* 0x0003e80000100800 */
[----:B------:R-:W-:Y:S01]  /*6ea90*/  STL [R1+0x5c0], R6 ;  /* 0x0005c00601007387 */ /* 0x000fe20000100800 */
[----:B------:R-:W4:Y:S02]  /*6eaa0*/  LDL.LU R11, [R1+0x354] ;  /* 0x00035400010b7983 */ /* 0x000f240000300800 */
[----:B0-----:R-:W-:-:S05]  /*6eab0*/  FMUL R5, R0, R26 ;  /* 0x0000001a00057220 */ /* 0x001fca0000400000 */
[----:B------:R0:W-:Y:S01]  /*6eac0*/  STL [R1+0x5bc], R5 ;  /* 0x0005bc0501007387 */ /* 0x0001e20000100800 */
[----:B------:R-:W4:Y:S02]  /*6ead0*/  LDL.LU R26, [R1+0x358] ;  /* 0x00035800011a7983 */ /* 0x000f240000300800 */
[----:B-1----:R-:W-:-:S05]  /*6eae0*/  FMUL R2, R0, R28 ;  /* 0x0000001c00027220 */ /* 0x002fca0000400000 */
[----:B------:R-:W-:Y:S01]  /*6eaf0*/  STL [R1+0x5b8], R2 ;  /* 0x0005b80201007387 */ /* 0x000fe20000100800 */
[----:B------:R-:W4:Y:S02]  /*6eb00*/  LDL.LU R28, [R1+0x2c] ;  /* 0x00002c00011c7983 */ /* 0x000f240000300800 */
[----:B0-----:R-:W-:-:S05]  /*6eb10*/  FMUL R5, R0, R14 ;  /* 0x0000000e00057220 */ /* 0x001fca0000400000 */
[----:B------:R0:W-:Y:S01]  /*6eb20*/  STL [R1+0x5b4], R5 ;  /* 0x0005b40501007387 */ /* 0x0001e20000100800 */
[----:B------:R-:W-:-:S03]  /*6eb30*/  FMUL R6, R0, R27 ;  /* 0x0000001b00067220 */ /* 0x000fc60000400000 */
[----:B0-----:R-:W4:Y:S02]  /*6eb40*/  LDL.LU R5, [R1+0x35c] ;  /* 0x00035c0001057983 */ /* 0x001f240000300800 */
[----:B------:R-:W-:Y:S02]  /*6eb50*/  STL [R1+0x1d8], R6 ;  /* 0x0001d80601007387 */ /* 0x000fe40000100800 */
[----:B------:R-:W4:Y:S02]  /*6eb60*/  LDL.LU R16, [R1+0x360] ;  /* 0x0003600001107983 */ /* 0x000f240000300800 */
[----:B------:R-:W-:-:S05]  /*6eb70*/  FMUL R2, R0, R29 ;  /* 0x0000001d00027220 */ /* 0x000fca0000400000 */
[----:B------:R2:W-:Y:S01]  /*6eb80*/  STL [R1+0x1d4], R2 ;  /* 0x0001d40201007387 */ /* 0x0005e20000100800 */
[----:B------:R-:W4:Y:S02]  /*6eb90*/  LDL.LU R18, [R1+0x364] ;  /* 0x0003640001127983 */ /* 0x000f240000300800 */
[----:B------:R-:W4:Y:S02]  /*6eba0*/  LDL.LU R29, [R1+0x368] ;  /* 0x00036800011d7983 */ /* 0x000f240000300800 */
[----:B------:R-:W4:Y:S01]  /*6ebb0*/  LDL.LU R17, [R1+0x36c] ;  /* 0x00036c0001117983 */ /* 0x000f220000300800 */
[----:B------:R-:W4:Y:S01]  /*6ebc0*/  LDL.LU R19, [R1+0x370] ;  /* 0x0003700001137983 */ /* 0x000f220000300800 */
[----:B--2---:R-:W-:-:S05]  /*6ebd0*/  FMUL R2, R0, R13 ;  /* 0x0000000d00027220 */ /* 0x004fca0000400000 */
[----:B------:R0:W-:Y:S04]  /*6ebe0*/  STL [R1+0x1d0], R2 ;  /* 0x0001d00201007387 */ /* 0x0001e80000100800 */
[----:B0-----:R-:W2:Y:S01]  /*6ebf0*/  LDL.LU R2, [R1+0x378] ;  /* 0x0003780001027983 */ /* 0x001ea20000300800 */
[----:B------:R-:W2:Y:S02]  /*6ec00*/  LDL.LU R27, [R1+0x380] ;  /* 0x00038000011b7983 */ /* 0x000ea40000300800 */
[----:B------:R-:W2:Y:S02]  /*6ec10*/  LDL.LU R6, [R1+0x388] ;  /* 0x0003880001067983 */ /* 0x000ea40000300800 */
[----:B------:R-:W2:Y:S02]  /*6ec20*/  LDL.LU R20, [R1+0x390] ;  /* 0x0003900001147983 */ /* 0x000ea40000300800 */
[----:B---3--:R-:W-:-:S05]  /*6ec30*/  FMUL R8, R0, R24 ;  /* 0x0000001800087220 */ /* 0x008fca0000400000 */
[----:B------:R0:W-:Y:S01]  /*6ec40*/  STL [R1+0x1cc], R8 ;  /* 0x0001cc0801007387 */ /* 0x0001e20000100800 */
[----:B------:R-:W3:Y:S02]  /*6ec50*/  LDL.LU R21, [R1+0x39c] ;  /* 0x00039c0001157983 */ /* 0x000ee40000300800 */
[----:B------:R-:W3:Y:S02]  /*6ec60*/  LDL.LU R22, [R1+0x3a4] ;  /* 0x0003a40001167983 */ /* 0x000ee40000300800 */
[----:B------:R-:W3:Y:S01]  /*6ec70*/  LDL.LU R13, [R1+0x670] ;  /* 0x00067000010d7983 */ /* 0x000ee20000300800 */
[----:B------:R-:W3:Y:S04]  /*6ec80*/  LDL.LU R24, [R1+0x678] ;  /* 0x0006780001187983 */ /* 0x000ee80000300800 */
[----:B0-----:R-:W3:Y:S01]  /*6ec90*/  LDL.LU R8, [R1+0x680] ;  /* 0x0006800001087983 */ /* 0x001ee20000300800 */
[----:B----4-:R-:W-:-:S02]  /*6eca0*/  FMUL R10, R0, R15 ;  /* 0x0000000f000a7220 */ /* 0x010fc40000400000 */
[----:B------:R-:W-:-:S03]  /*6ecb0*/  FMUL R9, R0, R25 ;  /* 0x0000001900097220 */ /* 0x000fc60000400000 */
[----:B------:R-:W-:Y:S01]  /*6ecc0*/  STL [R1+0x1c8], R10 ;  /* 0x0001c80a01007387 */ /* 0x000fe20000100800 */
[----:B------:R-:W4:Y:S03]  /*6ecd0*/  LDL.LU R23, [R1+0x688] ;  /* 0x0006880001177983 */ /* 0x000f260000300800 */
[----:B------:R0:W-:Y:S04]  /*6ece0*/  STL [R1+0x1c4], R9 ;  /* 0x0001c40901007387 */ /* 0x0001e80000100800 */
[----:B0-----:R-:W4:Y:S01]  /*6ecf0*/  LDL.LU R9, [R1+0x30] ;  /* 0x0000300001097983 */ /* 0x001f220000300800 */
[----:B------:R-:W4:Y:S02]  /*6ed00*/  LDL.LU R10, [R1+0x374] ;  /* 0x00037400010a7983 */ /* 0x000f240000300800 */
[----:B------:R-:W4:Y:S02]  /*6ed10*/  LDL.LU R14, [R1+0x37c] ;  /* 0x00037c00010e7983 */ /* 0x000f240000300800 */
[----:B------:R-:W4:Y:S01]  /*6ed20*/  LDL.LU R15, [R1+0x384] ;  /* 0x00038400010f7983 */ /* 0x000f220000300800 */
[----:B------:R-:W4:Y:S01]  /*6ed30*/  LDL.LU R25, [R1+0x38c] ;  /* 0x00038c0001197983 */ /* 0x000f220000300800 */
[----:B------:R-:W-:-:S05]  /*6ed40*/  FMUL R11, R0, R11 ;  /* 0x0000000b000b7220 */ /* 0x000fca0000400000 */
[----:B------:R0:W-:Y:S01]  /*6ed50*/  STL [R1+0x1c0], R11 ;  /* 0x0001c00b01007387 */ /* 0x0001e20000100800 */
[----:B------:R-:W-:-:S03]  /*6ed60*/  FMUL R26, R0, R26 ;  /* 0x0000001a001a7220 */ /* 0x000fc60000400000 */
[----:B0-----:R-:W4:Y:S02]  /*6ed70*/  LDL.LU R11, [R1+0x394] ;  /* 0x00039400010b7983 */ /* 0x001f240000300800 */
[----:B------:R0:W-:Y:S01]  /*6ed80*/  STL [R1+0x1bc], R26 ;  /* 0x0001bc1a01007387 */ /* 0x0001e20000100800 */
[----:B------:R1:W2:Y:S01]  /*6ed90*/  MUFU.RCP R0, R28 ;  /* 0x0000001c00007308 */ /* 0x0002a20000001000 */
[----:B0-----:R-:W4:Y:S01]  /*6eda0*/  LDL.LU R26, [R1+0x398] ;  /* 0x00039800011a7983 */ /* 0x001f220000300800 */
[----:B-1----:R-:W4:Y:S02]  /*6edb0*/  LDL.LU R28, [R1+0x3a0] ;  /* 0x0003a000011c7983 */ /* 0x002f240000300800 */
[----:B------:R-:W-:-:S05]  /*6edc0*/  FMUL R5, R4, R5 ;  /* 0x0000000504057220 */ /* 0x000fca0000400000 */
[----:B------:R0:W-:Y:S02]  /*6edd0*/  STL [R1+0x5b0], R5 ;  /* 0x0005b00501007387 */ /* 0x0001e40000100800 */
[C---:B0-----:R-:W-:Y:S02]  /*6ede0*/  FMUL R5, R4.reuse, R16 ;  /* 0x0000001004057220 */ /* 0x041fe40000400000 */
[C---:B------:R-:W-:Y:S02]  /*6edf0*/  FMUL R16, R4.reuse, R18 ;  /* 0x0000001204107220 */ /* 0x040fe40000400000 */
[C---:B------:R-:W-:Y:S01]  /*6ee00*/  FMUL R17, R4.reuse, R17 ;  /* 0x0000001104117220 */ /* 0x040fe20000400000 */
[----:B------:R0:W-:Y:S02]  /*6ee10*/  STL [R1+0x5ac], R5 ;  /* 0x0005ac0501007387 */ /* 0x0001e40000100800 */
[C---:B0-----:R-:W-:Y:S02]  /*6ee20*/  FMUL R5, R4.reuse, R29 ;  /* 0x0000001d04057220 */ /* 0x041fe40000400000 */
[----:B------:R-:W4:Y:S01]  /*6ee30*/  LDL.LU R29, [R1+0x3a8] ;  /* 0x0003a800011d7983 */ /* 0x000f220000300800 */
[----:B------:R0:W-:Y:S02]  /*6ee40*/  STL [R1+0x5a8], R16 ;  /* 0x0005a81001007387 */ /* 0x0001e40000100800 */
[----:B------:R2:W-:Y:S02]  /*6ee50*/  STL [R1+0x5a4], R5 ;  /* 0x0005a40501007387 */ /* 0x0005e40000100800 */
[----:B------:R-:W-:Y:S02]  /*6ee60*/  STL [R1+0x5a0], R17 ;  /* 0x0005a01101007387 */ /* 0x000fe40000100800 */
[----:B0-----:R-:W-:-:S05]  /*6ee70*/  FMUL R16, R4, R19 ;  /* 0x0000001304107220 */ /* 0x001fca0000400000 */
[----:B------:R-:W-:Y:S01]  /*6ee80*/  STL [R1+0x59c], R16 ;  /* 0x00059c1001007387 */ /* 0x000fe20000100800 */
[C---:B--2---:R-:W-:Y:S02]  /*6ee90*/  FMUL R5, R4.reuse, R2 ;  /* 0x0000000204057220 */ /* 0x044fe40000400000 */
[C---:B------:R-:W-:Y:S02]  /*6eea0*/  FMUL R2, R4.reuse, R27 ;  /* 0x0000001b04027220 */ /* 0x040fe40000400000 */
[C---:B------:R-:W-:Y:S01]  /*6eeb0*/  FMUL R6, R4.reuse, R6 ;  /* 0x0000000604067220 */ /* 0x040fe20000400000 */
[----:B------:R-:W2:Y:S01]  /*6eec0*/  LDL.LU R27, [R1+0x3ac] ;  /* 0x0003ac00011b7983 */ /* 0x000ea20000300800 */
[----:B------:R0:W-:Y:S02]  /*6eed0*/  STL [R1+0x598], R5 ;  /* 0x0005980501007387 */ /* 0x0001e40000100800 */
[----:B------:R3:W-:Y:S01]  /*6eee0*/  STL [R1+0x594], R2 ;  /* 0x0005940201007387 */ /* 0x0007e20000100800 */
[----:B------:R1:W-:Y:S01]  /*6eef0*/  STL [R1+0x1b8], R6 ;  /* 0x0001b80601007387 */ /* 0x0003e20000100800 */
[----:B0-----:R-:W-:-:S02]  /*6ef00*/  FMUL R5, R4, R20 ;  /* 0x0000001404057220 */ /* 0x001fc40000400000 */
[C---:B---3--:R-:W-:Y:S02]  /*6ef10*/  FMUL R2, R4.reuse, R21 ;  /* 0x0000001504027220 */ /* 0x048fe40000400000 */
[C---:B-1----:R-:W-:Y:S01]  /*6ef20*/  FMUL R6, R4.reuse, R22 ;  /* 0x0000001604067220 */ /* 0x042fe20000400000 */
[----:B------:R0:W-:Y:S02]  /*6ef30*/  STL [R1+0x1b4], R5 ;  /* 0x0001b40501007387 */ /* 0x0001e40000100800 */
[----:B------:R1:W-:Y:S02]  /*6ef40*/  STL [R1+0x1b0], R2 ;  /* 0x0001b00201007387 */ /* 0x0003e40000100800 */
[----:B------:R-:W-:Y:S01]  /*6ef50*/  STL [R1+0x1ac], R6 ;  /* 0x0001ac0601007387 */ /* 0x000fe20000100800 */
[----:B0-----:R-:W-:-:S03]  /*6ef60*/  FMUL R5, R4, R13 ;  /* 0x0000000d04057220 */ /* 0x001fc60000400000 */
[----:B------:R-:W3:Y:S01]  /*6ef70*/  LDL.LU R13, [R1+0x674] ;  /* 0x00067400010d7983 */ /* 0x000ee20000300800 */
[C---:B-1----:R-:W-:Y:S02]  /*6ef80*/  FMUL R2, R4.reuse, R24 ;  /* 0x0000001804027220 */ /* 0x042fe40000400000 */
[----:B------:R-:W-:Y:S02]  /*6ef90*/  STL [R1+0x1a0], R5 ;  /* 0x0001a00501007387 */ /* 0x000fe40000100800 */
[----:B------:R-:W3:Y:S01]  /*6efa0*/  LDL.LU R24, [R1+0x67c] ;  /* 0x00067c0001187983 */ /* 0x000ee20000300800 */
[----:B------:R0:W-:Y:S02]  /*6efb0*/  STL [R1+0x19c], R2 ;  /* 0x00019c0201007387 */ /* 0x0001e40000100800 */
[C---:B0-----:R-:W-:Y:S02]  /*6efc0*/  FMUL R2, R4.reuse, R8 ;  /* 0x0000000804027220 */ /* 0x041fe40000400000 */
[----:B----4-:R-:W-:-:S03]  /*6efd0*/  FMUL R5, R4, R23 ;  /* 0x0000001704057220 */ /* 0x010fc60000400000 */
[----:B------:R0:W-:Y:S04]  /*6efe0*/  STL [R1+0x190], R2 ;  /* 0x0001900201007387 */ /* 0x0001e80000100800 */
[----:B------:R1:W-:Y:S01]  /*6eff0*/  STL [R1+0x184], R5 ;  /* 0x0001840501007387 */ /* 0x0003e20000100800 */
[C---:B0-----:R-:W-:Y:S02]  /*6f000*/  FMUL R2, R3.reuse, R10 ;  /* 0x0000000a03027220 */ /* 0x041fe40000400000 */
[C---:B------:R-:W-:Y:S02]  /*6f010*/  FMUL R6, R3.reuse, R14 ;  /* 0x0000000e03067220 */ /* 0x040fe40000400000 */
[C---:B-1----:R-:W-:Y:S01]  /*6f020*/  FMUL R5, R3.reuse, R15 ;  /* 0x0000000f03057220 */ /* 0x042fe20000400000 */
[----:B------:R0:W-:Y:S02]  /*6f030*/  STL [R1+0x590], R2 ;  /* 0x0005900201007387 */ /* 0x0001e40000100800 */
[----:B------:R-:W-:Y:S02]  /*6f040*/  STL [R1+0x58c], R6 ;  /* 0x00058c0601007387 */ /* 0x000fe40000100800 */
[----:B------:R-:W4:Y:S01]  /*6f050*/  LDL.LU R14, [R1+0x684] ;  /* 0x00068400010e7983 */ /* 0x000f220000300800 */
[----:B------:R1:W-:Y:S04]  /*6f060*/  STL [R1+0x588], R5 ;  /* 0x0005880501007387 */ /* 0x0003e80000100800 */
[----:B------:R-:W4:Y:S01]  /*6f070*/  LDL.LU R15, [R1+0x68c] ;  /* 0x00068c00010f7983 */ /* 0x000f220000300800 */
[----:B0-----:R-:W-:-:S05]  /*6f080*/  FMUL R2, R3, R25 ;  /* 0x0000001903027220 */ /* 0x001fca0000400000 */
[----:B------:R0:W-:Y:S01]  /*6f090*/  STL [R1+0x584], R2 ;  /* 0x0005840201007387 */ /* 0x0001e20000100800 */
[----:B------:R-:W4:Y:S02]  /*6f0a0*/  LDL.LU R25, [R1+0x718] ;  /* 0x0007180001197983 */ /* 0x000f240000300800 */
[----:B-1----:R-:W-:-:S05]  /*6f0b0*/  FMUL R5, R3, R11 ;  /* 0x0000000b03057220 */ /* 0x002fca0000400000 */
[----:B------:R1:W-:Y:S01]  /*6f0c0*/  STL [R1+0x57c], R5 ;  /* 0x00057c0501007387 */ /* 0x0003e20000100800 */
[C---:B------:R-:W-:Y:S02]  /*6f0d0*/  FMUL R6, R3.reuse, R26 ;  /* 0x0000001a03067220 */ /* 0x040fe40000400000 */
[C---:B0-----:R-:W-:Y:S01]  /*6f0e0*/  FMUL R2, R3.reuse, R28 ;  /* 0x0000001c03027220 */ /* 0x041fe20000400000 */
[----:B-1----:R-:W4:Y:S02]  /*6f0f0*/  LDL.LU R5, [R1+0x71c] ;  /* 0x00071c0001057983 */ /* 0x002f240000300800 */
[----:B------:R-:W-:Y:S02]  /*6f100*/  STL [R1+0x578], R6 ;  /* 0x0005780601007387 */ /* 0x000fe40000100800 */
[----:B------:R-:W4:Y:S02]  /*6f110*/  LDL.LU R16, [R1+0x720] ;  /* 0x0007200001107983 */ /* 0x000f240000300800 */
[----:B------:R0:W-:Y:S01]  /*6f120*/  STL [R1+0x574], R2 ;  /* 0x0005740201007387 */ /* 0x0001e20000100800 */
[----:B------:R-:W4:Y:S01]  /*6f130*/  LDL.LU R18, [R1+0x34] ;  /* 0x0000340001127983 */ /* 0x000f220000300800 */
[----:B------:R-:W4:Y:S02]  /*6f140*/  LDL.LU R28, [R1+0x724] ;  /* 0x00072400011c7983 */ /* 0x000f240000300800 */
[----:B------:R-:W4:Y:S02]  /*6f150*/  LDL.LU R17, [R1+0x728] ;  /* 0x0007280001117983 */ /* 0x000f240000300800 */
[----:B------:R-:W4:Y:S01]  /*6f160*/  LDL.LU R19, [R1+0x72c] ;  /* 0x00072c0001137983 */ /* 0x000f220000300800 */
[----:B------:R1:W0:Y:S02]  /*6f170*/  MUFU.RCP R4, R9 ;  /* 0x0000000900047308 */ /* 0x0002240000001000 */
[----:B0-----:R-:W-:-:S05]  /*6f180*/  FMUL R2, R3, R29 ;  /* 0x0000001d03027220 */ /* 0x001fca0000400000 */
[----:B------:R0:W-:Y:S04]  /*6f190*/  STL [R1+0x570], R2 ;  /* 0x0005700201007387 */ /* 0x0001e80000100800 */
[----:B0-----:R-:W4:Y:S01]  /*6f1a0*/  LDL.LU R2, [R1+0x740] ;  /* 0x0007400001027983 */ /* 0x001f220000300800 */
[----:B------:R-:W4:Y:S02]  /*6f1b0*/  LDL.LU R29, [R1+0x748] ;  /* 0x00074800011d7983 */ /* 0x000f240000300800 */
[----:B------:R-:W4:Y:S02]  /*6f1c0*/  LDL.LU R6, [R1+0x74c] ;  /* 0x00074c0001067983 */ /* 0x000f240000300800 */
[----:B------:R-:W4:Y:S02]  /*6f1d0*/  LDL.LU R20, [R1+0x75c] ;  /* 0x00075c0001147983 */ /* 0x000f240000300800 */
[----:B--2---:R-:W-:-:S05]  /*6f1e0*/  FMUL R8, R3, R27 ;  /* 0x0000001b03087220 */ /* 0x004fca0000400000 */
[----:B------:R0:W-:Y:S01]  /*6f1f0*/  STL [R1+0x1a8], R8 ;  /* 0x0001a80801007387 */ /* 0x0001e20000100800 */
[----:B------:R-:W2:Y:S02]  /*6f200*/  LDL.LU R21, [R1+0x770] ;  /* 0x0007700001157983 */ /* 0x000ea40000300800 */
[----:B------:R-:W2:Y:S02]  /*6f210*/  LDL.LU R22, [R1+0x77c] ;  /* 0x00077c0001167983 */ /* 0x000ea40000300800 */
[----:B------:R-:W2:Y:S01]  /*6f220*/  LDL.LU R26, [R1+0x788] ;  /* 0x00078800011a7983 */ /* 0x000ea20000300800 */
[----:B------:R-:W2:Y:S04]  /*6f230*/  LDL.LU R27, [R1+0x798] ;  /* 0x00079800011b7983 */ /* 0x000ea80000300800 */
[----:B0-----:R-:W2:Y:S01]  /*6f240*/  LDL.LU R8, [R1+0x7a0] ;  /* 0x0007a00001087983 */ /* 0x001ea20000300800 */
[----:B---3--:R-:W-:-:S02]  /*6f250*/  FMUL R10, R3, R13 ;  /* 0x0000000d030a7220 */ /* 0x008fc40000400000 */
[----:B-1----:R-:W-:-:S03]  /*6f260*/  FMUL R9, R3, R24 ;  /* 0x0000001803097220 */ /* 0x002fc60000400000 */
[----:B------:R-:W-:Y:S01]  /*6f270*/  STL [R1+0x1a4], R10 ;  /* 0x0001a40a01007387 */ /* 0x000fe20000100800 */
[----:B------:R-:W3:Y:S02]  /*6f280*/  LDL.LU R23, [R1+0x7b0] ;  /* 0x0007b00001177983 */ /* 0x000ee40000300800 */
[----:B------:R0:W-:Y:S02]  /*6f290*/  STL [R1+0x198], R9 ;  /* 0x0001980901007387 */ /* 0x0001e40000100800 */
[----:B0-----:R-:W3:Y:S01]  /*6f2a0*/  LDL.LU R9, [R1+0x7bc] ;  /* 0x0007bc0001097983 */ /* 0x001ee20000300800 */
[----:B------:R-:W3:Y:S02]  /*6f2b0*/  LDL.LU R10, [R1+0x7c4] ;  /* 0x0007c400010a7983 */ /* 0x000ee40000300800 */
[----:B------:R-:W3:Y:S02]  /*6f2c0*/  LDL.LU R11, [R1+0x7d0] ;  /* 0x0007d000010b7983 */ /* 0x000ee40000300800 */
[----:B------:R-:W3:Y:S01]  /*6f2d0*/  LDL.LU R13, [R1+0x38] ;  /* 0x00003800010d7983 */ /* 0x000ee20000300800 */
[----:B------:R-:W3:Y:S01]  /*6f2e0*/  LDL.LU R24, [R1+0x750] ;  /* 0x0007500001187983 */ /* 0x000ee20000300800 */
[----:B----4-:R-:W-:-:S02]  /*6f2f0*/  FMUL R14, R3, R14 ;  /* 0x0000000e030e7220 */ /* 0x010fc40000400000 */
[----:B------:R-:W-:-:S03]  /*6f300*/  FMUL R15, R3, R15 ;  /* 0x0000000f030f7220 */ /* 0x000fc60000400000 */
[----:B------:R0:W-:Y:S04]  /*6f310*/  STL [R1+0x194], R14 ;  /* 0x0001940e01007387 */ /* 0x0001e80000100800 */
[----:B0-----:R-:W4:Y:S01]  /*6f320*/  LDL.LU R14, [R1+0x768] ;  /* 0x00076800010e7983 */ /* 0x001f220000300800 */
[C---:B------:R-:W-:Y:S02]  /*6f330*/  FMUL R25, R3.reuse, R25 ;  /* 0x0000001903197220 */ /* 0x040fe40000400000 */
[----:B------:R0:W-:Y:S02]  /*6f340*/  STL [R1+0x18c], R15 ;  /* 0x00018c0f01007387 */ /* 0x0001e40000100800 */
[----:B0-----:R-:W4:Y:S01]  /*6f350*/  LDL.LU R15, [R1+0x774] ;  /* 0x00077400010f7983 */ /* 0x001f220000300800 */
[----:B------:R0:W-:Y:S03]  /*6f360*/  STL [R1+0x188], R25 ;  /* 0x0001881901007387 */ /* 0x0001e60000100800 */
[----:B0-----:R-:W4:Y:S01]  /*6f370*/  LDL.LU R25, [R1+0x780] ;  /* 0x0007800001197983 */ /* 0x001f220000300800 */
[----:B------:R-:W-:-:S02]  /*6f380*/  FMUL R5, R3, R5 ;  /* 0x0000000503057220 */ /* 0x000fc40000400000 */
[----:B------:R-:W-:-:S03]  /*6f390*/  FMUL R16, R3, R16 ;  /* 0x0000001003107220 */ /* 0x000fc60000400000 */
[----:B------:R0:W-:Y:S02]  /*6f3a0*/  STL [R1+0x180], R5 ;  /* 0x0001800501007387 */ /* 0x0001e40000100800 */
[----:B------:R1:W-:Y:S02]  /*6f3b0*/  STL [R1+0x17c], R16 ;  /* 0x00017c1001007387 */ /* 0x0003e40000100800 */
[C---:B0-----:R-:W-:Y:S02]  /*6f3c0*/  FMUL R5, R0.reuse, R28 ;  /* 0x0000001c00057220 */ /* 0x041fe40000400000 */
[----:B------:R-:W4:Y:S01]  /*6f3d0*/  LDL.LU R28, [R1+0x78c] ;  /* 0x00078c00011c7983 */ /* 0x000f220000300800 */
[C---:B------:R-:W-:Y:S02]  /*6f3e0*/  FMUL R17, R0.reuse, R17 ;  /* 0x0000001100117220 */ /* 0x040fe40000400000 */
[C---:B-1----:R-:W-:Y:S02]  /*6f3f0*/  FMUL R16, R0.reuse, R19 ;  /* 0x0000001300107220 */ /* 0x042fe40000400000 */
[----:B------:R0:W-:Y:S01]  /*6f400*/  STL [R1+0x56c], R5 ;  /* 0x00056c0501007387 */ /* 0x0001e20000100800 */
[----:B------:R-:W-:Y:S02]  /*6f410*/  STL [R1+0x568], R17 ;  /* 0x0005681101007387 */ /* 0x000fe40000100800 */
[----:B------:R-:W-:Y:S02]  /*6f420*/  STL [R1+0x564], R16 ;  /* 0x0005641001007387 */ /* 0x000fe40000100800 */
[----:B0-----:R-:W-:-:S02]  /*6f430*/  FMUL R5, R0, R2 ;  /* 0x0000000200057220 */ /* 0x001fc40000400000 */
[C---:B------:R-:W-:Y:S02]  /*6f440*/  FMUL R2, R0.reuse, R29 ;  /* 0x0000001d00027220 */ /* 0x040fe40000400000 */
[C---:B------:R-:W-:Y:S01]  /*6f450*/  FMUL R6, R0.reuse, R6 ;  /* 0x0000000600067220 */ /* 0x040fe20000400000 */
[----:B------:R-:W4:Y:S01]  /*6f460*/  LDL.LU R29, [R1+0x794] ;  /* 0x00079400011d7983 */ /* 0x000f220000300800 */
[----:B------:R0:W-:Y:S02]  /*6f470*/  STL [R1+0x560], R5 ;  /* 0x0005600501007387 */ /* 0x0001e40000100800 */
[----:B------:R2:W-:Y:S01]  /*6f480*/  STL [R1+0x55c], R2 ;  /* 0x00055c0201007387 */ /* 0x0005e20000100800 */
[----:B------:R1:W-:Y:S01]  /*6f490*/  STL [R1+0x558], R6 ;  /* 0x0005580601007387 */ /* 0x0003e20000100800 */
[----:B0-----:R-:W-:-:S05]  /*6f4a0*/  FMUL R5, R0, R20 ;  /* 0x0000001400057220 */ /* 0x001fca0000400000 */
[----:B------:R0:W-:Y:S01]  /*6f4b0*/  STL [R1+0x554], R5 ;  /* 0x0005540501007387 */ /* 0x0001e20000100800 */
[----:B------:R-:W0:Y:S01]  /*6f4c0*/  MUFU.RCP R3, R18 ;  /* 0x0000001200037308 */ /* 0x000e220000001000 */
[C---:B--2---:R-:W-:Y:S02]  /*6f4d0*/  FMUL R2, R0.reuse, R21 ;  /* 0x0000001500027220 */ /* 0x044fe40000400000 */
[C---:B-1----:R-:W-:Y:S02]  /*6f4e0*/  FMUL R6, R0.reuse, R22 ;  /* 0x0000001600067220 */ /* 0x042fe40000400000 */
[C---:B0-----:R-:W-:Y:S01]  /*6f4f0*/  FMUL R5, R0.reuse, R26 ;  /* 0x0000001a00057220 */ /* 0x041fe20000400000 */
[----:B------:R0:W-:Y:S02]  /*6f500*/  STL [R1+0x550], R2 ;  /* 0x0005500201007387 */ /* 0x0001e40000100800 */
[----:B------:R-:W-:Y:S02]  /*6f510*/  STL [R1+0x178], R6 ;  /* 0x0001780601007387 */ /* 0x000fe40000100800 */
[----:B------:R-:W2:Y:S01]  /*6f520*/  LDL.LU R26, [R1+0x79c] ;  /* 0x00079c00011a7983 */ /* 0x000ea20000300800 */
[----:B------:R-:W-:Y:S01]  /*6f530*/  STL [R1+0x174], R5 ;  /* 0x0001740501007387 */ /* 0x000fe20000100800 */
[----:B0-----:R-:W-:-:S03]  /*6f540*/  FMUL R2, R0, R27 ;  /* 0x0000001b00027220 */ /* 0x001fc60000400000 */
[----:B------:R-:W2:Y:S02]  /*6f550*/  LDL.LU R27, [R1+0x7a4] ;  /* 0x0007a400011b7983 */ /* 0x000ea40000300800 */
[----:B------:R0:W-:Y:S02]  /*6f560*/  STL [R1+0x170], R2 ;  /* 0x0001700201007387 */ /* 0x0001e40000100800 */
[C---:B0-----:R-:W-:Y:S02]  /*6f570*/  FMUL R2, R0.reuse, R8 ;  /* 0x0000000800027220 */ /* 0x041fe40000400000 */
[----:B---3--:R-:W-:-:S03]  /*6f580*/  FMUL R5, R0, R23 ;  /* 0x0000001700057220 */ /* 0x008fc60000400000 */
[----:B------:R0:W-:Y:S02]  /*6f590*/  STL [R1+0x16c], R2 ;  /* 0x00016c0201007387 */ /* 0x0001e40000100800 */
[----:B------:R1:W-:Y:S02]  /*6f5a0*/  STL [R1+0x160], R5 ;  /* 0x0001600501007387 */ /* 0x0003e40000100800 */
[C---:B------:R-:W-:Y:S02]  /*6f5b0*/  FMUL R6, R0.reuse, R9 ;  /* 0x0000000900067220 */ /* 0x040fe40000400000 */
[C---:B0-----:R-:W-:Y:S02]  /*6f5c0*/  FMUL R2, R0.reuse, R10 ;  /* 0x0000000a00027220 */ /* 0x041fe40000400000 */
[----:B-1----:R-:W-:Y:S01]  /*6f5d0*/  FMUL R5, R0, R11 ;  /* 0x0000000b00057220 */ /* 0x002fe20000400000 */
[----:B------:R-:W-:Y:S02]  /*6f5e0*/  STL [R1+0x15c], R6 ;  /* 0x00015c0601007387 */ /* 0x000fe40000100800 */
[----:B------:R0:W-:Y:S02]  /*6f5f0*/  STL [R1+0x150], R2 ;  /* 0x0001500201007387 */ /* 0x0001e40000100800 */
[----:B------:R4:W-:Y:S01]  /*6f600*/  STL [R1+0x144], R5 ;  /* 0x0001440501007387 */ /* 0x0009e20000100800 */
[----:B------:R-:W3:Y:S01]  /*6f610*/  LDL.LU R11, [R1+0x7ac] ;  /* 0x0007ac00010b7983 */ /* 0x000ee20000300800 */
[----:B------:R1:W2:Y:S01]  /*6f620*/  MUFU.RCP R0, R13 ;  /* 0x0000000d00007308 */ /* 0x0002a20000001000 */
[C---:B0-----:R-:W-:Y:S01]  /*6f630*/  FMUL R2, R4.reuse, R24 ;  /* 0x0000001804027220 */ /* 0x041fe20000400000 */
[----:B-1----:R-:W3:Y:S04]  /*6f640*/  LDL.LU R13, [R1+0x7b4] ;  /* 0x0007b400010d7983 */ /* 0x002ee80000300800 */
[----:B------:R-:W-:Y:S02]  /*6f650*/  STL [R1+0x54c], R2 ;  /* 0x00054c0201007387 */ /* 0x000fe40000100800 */
[----:B------:R-:W3:Y:S02]  /*6f660*/  LDL.LU R24, [R1+0x7c0] ;  /* 0x0007c00001187983 */ /* 0x000ee40000300800 */
[----:B----4-:R-:W-:-:S05]  /*6f670*/  FMUL R5, R4, R14 ;  /* 0x0000000e04057220 */ /* 0x010fca0000400000 */
        /* <DEDUP_REMOVED lines=24> */
[----:B--2---:R-:W-:-:S05]  /*6f800*/  FMUL R10, R4, R26 ;  /* 0x0000001a040a7220 */ /* 0x004fca0000400000 */
[----:B------:R-:W-:Y:S01]  /*6f810*/  STL [R1+0x3a4], R10 ;  /* 0x0003a40a01007387 */ /* 0x000fe20000100800 */
[----:B------:R-:W2:Y:S02]  /*6f820*/  LDL.LU R23, [R1+0x830] ;  /* 0x0008300001177983 */ /* 0x000ea40000300800 */
[----:B------:R-:W-:-:S05]  /*6f830*/  FMUL R9, R4, R27 ;  /* 0x0000001b04097220 */ /* 0x000fca0000400000 */
[----:B------:R0:W-:Y:S04]  /*6f840*/  STL [R1+0x3a0], R9 ;  /* 0x0003a00901007387 */ /* 0x0001e80000100800 */
[----:B0-----:R-:W2:Y:S01]  /*6f850*/  LDL.LU R9, [R1+0x83c] ;  /* 0x00083c0001097983 */ /* 0x001ea20000300800 */
[----:B------:R-:W2:Y:S02]  /*6f860*/  LDL.LU R10, [R1+0x844] ;  /* 0x00084400010a7983 */ /* 0x000ea40000300800 */
[----:B------:R-:W2:Y:S02]  /*6f870*/  LDL.LU R15, [R1+0x850] ;  /* 0x00085000010f7983 */ /* 0x000ea40000300800 */
[----:B------:R-:W2:Y:S01]  /*6f880*/  LDL.LU R26, [R1+0x858] ;  /* 0x00085800011a7983 */ /* 0x000ea20000300800 */
[----:B------:R-:W2:Y:S01]  /*6f890*/  LDL.LU R27, [R1+0x860] ;  /* 0x00086000011b7983 */ /* 0x000ea20000300800 */
[----:B---3--:R-:W-:-:S05]  /*6f8a0*/  FMUL R11, R4, R11 ;  /* 0x0000000b040b7220 */ /* 0x008fca0000400000 */
[----:B------:R0:W-:Y:S01]  /*6f8b0*/  STL [R1+0x168], R11 ;  /* 0x0001680b01007387 */ /* 0x0001e20000100800 */
[----:B------:R-:W-:-:S03]  /*6f8c0*/  FMUL R13, R4, R13 ;  /* 0x0000000d040d7220 */ /* 0x000fc60000400000 */
[----:B0-----:R-:W3:Y:S01]  /*6f8d0*/  LDL.LU R11, [R1+0x868] ;  /* 0x00086800010b7983 */ /* 0x001ee20000300800 */
[C---:B------:R-:W-:Y:S02]  /*6f8e0*/  FMUL R24, R4.reuse, R24 ;  /* 0x0000001804187220 */ /* 0x040fe40000400000 */
[----:B------:R0:W-:Y:S02]  /*6f8f0*/  STL [R1+0x164], R13 ;  /* 0x0001640d01007387 */ /* 0x0001e40000100800 */
[----:B0-----:R-:W3:Y:S01]  /*6f900*/  LDL.LU R13, [R1+0x40] ;  /* 0x00004000010d7983 */ /* 0x001ee20000300800 */
[----:B------:R0:W-:Y:S03]  /*6f910*/  STL [R1+0x158], R24 ;  /* 0x0001581801007387 */ /* 0x0001e60000100800 */
[----:B0-----:R-:W3:Y:S01]  /*6f920*/  LDL.LU R24, [R1+0x814] ;  /* 0x0008140001187983 */ /* 0x001ee20000300800 */
[----:B----4-:R-:W-:-:S05]  /*6f930*/  FMUL R5, R4, R5 ;  /* 0x0000000504057220 */ /* 0x010fca0000400000 */
[----:B------:R0:W-:Y:S02]  /*6f940*/  STL [R1+0x154], R5 ;  /* 0x0001540501007387 */ /* 0x0001e40000100800 */
[C---:B0-----:R-:W-:Y:S02]  /*6f950*/  FMUL R5, R4.reuse, R16 ;  /* 0x0000001004057220 */ /* 0x041fe40000400000 */
[----:B------:R-:W-:-:S03]  /*6f960*/  FMUL R16, R4, R18 ;  /* 0x0000001204107220 */ /* 0x000fc60000400000 */
[----:B------:R0:W-:Y:S02]  /*6f970*/  STL [R1+0x14c], R5 ;  /* 0x00014c0501007387 */ /* 0x0001e40000100800 */
[C---:B0-----:R-:W-:Y:S02]  /*6f980*/  FMUL R5, R4.reuse, R25 ;  /* 0x0000001904057220 */ /* 0x041fe40000400000 */
[----:B------:R-:W3:Y:S01]  /*6f990*/  LDL.LU R25, [R1+0x81c] ;  /* 0x00081c0001197983 */ /* 0x000ee20000300800 */
[----:B------:R0:W-:Y:S02]  /*6f9a0*/  STL [R1+0x148], R16 ;  /* 0x0001481001007387 */ /* 0x0001e40000100800 */
[----:B------:R1:W-:Y:S02]  /*6f9b0*/  STL [R1+0x140], R5 ;  /* 0x0001400501007387 */ /* 0x0003e40000100800 */
[----:B0-----:R-:W-:Y:S02]  /*6f9c0*/  FMUL R16, R4, R17 ;  /* 0x0000001104107220 */ /* 0x001fe40000400000 */
[----:B-1----:R-:W-:-:S02]  /*6f9d0*/  FMUL R5, R3, R2 ;  /* 0x0000000203057220 */ /* 0x002fc40000400000 */
[C---:B------:R-:W-:Y:S01]  /*6f9e0*/  FMUL R2, R3.reuse, R28 ;  /* 0x0000001c03027220 */ /* 0x040fe20000400000 */
[----:B------:R-:W-:Y:S01]  /*6f9f0*/  STL [R1+0x13c], R16 ;  /* 0x00013c1001007387 */ /* 0x000fe20000100800 */
[----:B------:R-:W3:Y:S02]  /*6fa00*/  LDL.LU R28, [R1+0x824] ;  /* 0x00082400011c7983 */ /* 0x000ee40000300800 */
[C---:B------:R-:W-:Y:S02]  /*6fa10*/  FMUL R6, R3.reuse, R6 ;  /* 0x0000000603067220 */ /* 0x040fe40000400000 */
[----:B------:R0:W-:Y:S01]  /*6fa20*/  STL [R1+0x39c], R5 ;  /* 0x00039c0501007387 */ /* 0x0001e20000100800 */
[----:B------:R1:W-:Y:S02]  /*6fa30*/  STL [R1+0x398], R2 ;  /* 0x0003980201007387 */ /* 0x0003e40000100800 */
[----:B------:R1:W-:Y:S02]  /*6fa40*/  STL [R1+0x394], R6 ;  /* 0x0003940601007387 */ /* 0x0003e40000100800 */
[----:B0-----:R-:W-:-:S05]  /*6fa50*/  FMUL R5, R3, R20 ;  /* 0x0000001403057220 */ /* 0x001fca0000400000 */
[----:B------:R0:W-:Y:S01]  /*6fa60*/  STL [R1+0x390], R5 ;  /* 0x0003900501007387 */ /* 0x0001e20000100800 */
[C---:B-1----:R-:W-:Y:S02]  /*6fa70*/  FMUL R2, R3.reuse, R21 ;  /* 0x0000001503027220 */ /* 0x042fe40000400000 */
[C---:B------:R-:W-:Y:S02]  /*6fa80*/  FMUL R6, R3.reuse, R22 ;  /* 0x0000001603067220 */ /* 0x040fe40000400000 */
[C---:B0-----:R-:W-:Y:S01]  /*6fa90*/  FMUL R5, R3.reuse, R14 ;  /* 0x0000000e03057220 */ /* 0x041fe20000400000 */
[----:B------:R0:W-:Y:S02]  /*6faa0*/  STL [R1+0x38c], R2 ;  /* 0x00038c0201007387 */ /* 0x0001e40000100800 */
[----:B------:R-:W-:Y:S02]  /*6fab0*/  STL [R1+0x388], R6 ;  /* 0x0003880601007387 */ /* 0x000fe40000100800 */
[----:B------:R-:W3:Y:S01]  /*6fac0*/  LDL.LU R14, [R1+0x82c] ;  /* 0x00082c00010e7983 */ /* 0x000ee20000300800 */
[----:B------:R-:W-:Y:S01]  /*6fad0*/  STL [R1+0x384], R5 ;  /* 0x0003840501007387 */ /* 0x000fe20000100800 */
[----:B0-----:R-:W-:-:S03]  /*6fae0*/  FMUL R2, R3, R29 ;  /* 0x0000001d03027220 */ /* 0x001fc60000400000 */
[----:B------:R-:W3:Y:S02]  /*6faf0*/  LDL.LU R29, [R1+0x834] ;  /* 0x00083400011d7983 */ /* 0x000ee40000300800 */
[----:B------:R0:W-:Y:S02]  /*6fb00*/  STL [R1+0x380], R2 ;  /* 0x0003800201007387 */ /* 0x0001e40000100800 */
[----:B0-----:R-:W-:-:S05]  /*6fb10*/  FMUL R2, R3, R8 ;  /* 0x0000000803027220 */ /* 0x001fca0000400000 */
[----:B------:R0:W-:Y:S01]  /*6fb20*/  STL [R1+0x134], R2 ;  /* 0x0001340201007387 */ /* 0x0001e20000100800 */
[----:B------:R-:W1:Y:S01]  /*6fb30*/  MUFU.RCP R4, R19 ;  /* 0x0000001300047308 */ /* 0x000e620000001000 */
[----:B--2---:R-:W-:-:S05]  /*6fb40*/  FMUL R6, R3, R23 ;  /* 0x0000001703067220 */ /* 0x004fca0000400000 */
[----:B------:R2:W-:Y:S01]  /*6fb50*/  STL [R1+0x130], R6 ;  /* 0x0001300601007387 */ /* 0x0005e20000100800 */
[C---:B------:R-:W-:Y:S02]  /*6fb60*/  FMUL R5, R3.reuse, R9 ;  /* 0x0000000903057220 */ /* 0x040fe40000400000 */
[C---:B0-----:R-:W-:Y:S02]  /*6fb70*/  FMUL R2, R3.reuse, R10 ;  /* 0x0000000a03027220 */ /* 0x041fe40000400000 */
[C---:B--2---:R-:W-:Y:S01]  /*6fb80*/  FMUL R6, R3.reuse, R15 ;  /* 0x0000000f03067220 */ /* 0x044fe20000400000 */
[----:B------:R0:W-:Y:S02]  /*6fb90*/  STL [R1+0x12c], R5 ;  /* 0x00012c0501007387 */ /* 0x0001e40000100800 */
[----:B------:R2:W-:Y:S02]  /*6fba0*/  STL [R1+0x128], R2 ;  /* 0x0001280201007387 */ /* 0x0005e40000100800 */
[----:B------:R-:W-:Y:S01]  /*6fbb0*/  STL [R1+0x11c], R6 ;  /* 0x00011c0601007387 */ /* 0x000fe20000100800 */
[----:B------:R-:W4:Y:S02]  /*6fbc0*/  LDL.LU R15, [R1+0x838] ;  /* 0x00083800010f7983 */ /* 0x000f240000300800 */
[----:B0-----:R-:W-:-:S02]  /*6fbd0*/  FMUL R5, R3, R26 ;  /* 0x0000001a03057220 */ /* 0x001fc40000400000 */
[----:B--2---:R-:W-:-:S03]  /*6fbe0*/  FMUL R2, R3, R27 ;  /* 0x0000001b03027220 */ /* 0x004fc60000400000 */
[----:B------:R3:W-:Y:S01]  /*6fbf0*/  STL [R1+0x118], R5 ;  /* 0x0001180501007387 */ /* 0x0007e20000100800 */
[----:B------:R-:W2:Y:S02]  /*6fc00*/  LDL.LU R26, [R1+0x840] ;  /* 0x00084000011a7983 */ /* 0x000ea40000300800 */
[----:B------:R-:W-:Y:S02]  /*6fc10*/  STL [R1+0x10c], R2 ;  /* 0x00010c0201007387 */ /* 0x000fe40000100800 */
[----:B------:R-:W2:Y:S02]  /*6fc20*/  LDL.LU R27, [R1+0x848] ;  /* 0x00084800011b7983 */ /* 0x000ea40000300800 */
[----:B---3--:R-:W-:-:S05]  /*6fc30*/  FMUL R5, R3, R11 ;  /* 0x0000000b03057220 */ /* 0x008fca0000400000 */
[----:B------:R0:W-:Y:S04]  /*6fc40*/  STL [R1+0x100], R5 ;  /* 0x0001000501007387 */ /* 0x0001e80000100800 */
[----:B0-----:R-:W3:Y:S01]  /*6fc50*/  LDL.LU R5, [R1+0x84c] ;  /* 0x00084c0001057983 */ /* 0x001ee20000300800 */
[----:B------:R-:W3:Y:S01]  /*6fc60*/  LDL.LU R16, [R1+0x854] ;  /* 0x0008540001107983 */ /* 0x000ee20000300800 */
[----:B------:R0:W1:Y:S01]  /*6fc70*/  MUFU.RCP R3, R13 ;  /* 0x0000000d00037308 */ /* 0x0000620000001000 */
[----:B------:R-:W-:-:S05]  /*6fc80*/  FMUL R2, R0, R24 ;  /* 0x0000001800027220 */ /* 0x000fca0000400000 */
[----:B------:R1:W-:Y:S01]  /*6fc90*/  STL [R1+0x37c], R2 ;  /* 0x00037c0201007387 */ /* 0x0003e20000100800 */
[----:B------:R-:W3:Y:S02]  /*6fca0*/  LDL.LU R18, [R1+0x85c] ;  /* 0x00085c0001127983 */ /* 0x000ee40000300800 */
[----:B0-----:R-:W3:Y:S01]  /*6fcb0*/  LDL.LU R13, [R1+0x864] ;  /* 0x00086400010d7983 */ /* 0x001ee20000300800 */
[----:B------:R-:W3:Y:S04]  /*6fcc0*/  LDL.LU R17, [R1+0x86c] ;  /* 0x00086c0001117983 */ /* 0x000ee80000300800 */
[----:B------:R-:W3:Y:S01]  /*6fcd0*/  LDL.LU R19, [R1+0x870] ;  /* 0x0008700001137983 */ /* 0x000ee20000300800 */
[----:B-1----:R-:W-:-:S05]  /*6fce0*/  FMUL R2, R0, R25 ;  /* 0x0000001900027220 */ /* 0x002fca0000400000 */
[----:B------:R0:W-:Y:S04]  /*6fcf0*/  STL [R1+0x378], R2 ;  /* 0x0003780201007387 */ /* 0x0001e80000100800 */
[----:B0-----:R-:W3:Y:S01]  /*6fd00*/  LDL.LU R2, [R1+0x874] ;  /* 0x0008740001027983 */ /* 0x001ee20000300800 */
[----:B------:R-:W3:Y:S02]  /*6fd10*/  LDL.LU R24, [R1+0x878] ;  /* 0x0008780001187983 */ /* 0x000ee40000300800 */
[C---:B------:R-:W-:Y:S02]  /*6fd20*/  FMUL R8, R0.reuse, R28 ;  /* 0x0000001c00087220 */ /* 0x040fe40000400000 */
[----:B------:R-:W3:Y:S01]  /*6fd30*/  LDL.LU R6, [R1+0x44] ;  /* 0x0000440001067983 */ /* 0x000ee20000300800 */
[----:B------:R-:W3:Y:S02]  /*6fd40*/  LDL.LU R20, [R1+0x87c] ;  /* 0x00087c0001147983 */ /* 0x000ee40000300800 */
[----:B------:R0:W-:Y:S02]  /*6fd50*/  STL [R1+0x374], R8 ;  /* 0x0003740801007387 */ /* 0x0001e40000100800 */
[----:B------:R-:W3:Y:S02]  /*6fd60*/  LDL.LU R21, [R1+0x880] ;  /* 0x0008800001157983 */ /* 0x000ee40000300800 */
[----:B------:R-:W3:Y:S01]  /*6fd70*/  LDL.LU R22, [R1+0x884] ;  /* 0x0008840001167983 */ /* 0x000ee20000300800 */
[----:B------:R-:W3:Y:S01]  /*6fd80*/  LDL.LU R25, [R1+0x888] ;  /* 0x0008880001197983 */ /* 0x000ee20000300800 */
[----:B------:R-:W3:Y:S03]  /*6fd90*/  LDL.LU R28, [R1+0x88c] ;  /* 0x00088c00011c7983 */ /* 0x000ee60000300800 */
[----:B0-----:R-:W3:Y:S01]  /*6fda0*/  LDL.LU R8, [R1+0x890] ;  /* 0x0008900001087983 */ /* 0x001ee20000300800 */
[----:B------:R-:W-:-:S05]  /*6fdb0*/  FMUL R10, R0, R14 ;  /* 0x0000000e000a7220 */ /* 0x000fca0000400000 */
[----:B------:R-:W-:Y:S01]  /*6fdc0*/  STL [R1+0x370], R10 ;  /* 0x0003700a01007387 */ /* 0x000fe20000100800 */
[----:B------:R-:W3:Y:S02]  /*6fdd0*/  LDL.LU R23, [R1+0x898] ;  /* 0x0008980001177983 */ /* 0x000ee40000300800 */
[----:B------:R-:W-:-:S05]  /*6fde0*/  FMUL R9, R0, R29 ;  /* 0x0000001d00097220 */ /* 0x000fca0000400000 */
[----:B------:R0:W-:Y:S04]  /*6fdf0*/  STL [R1+0x36c], R9 ;  /* 0x00036c0901007387 */ /* 0x0001e80000100800 */
[----:B0-----:R-:W3:Y:S01]  /*6fe00*/  LDL.LU R9, [R1+0x8a0] ;  /* 0x0008a00001097983 */ /* 0x001ee20000300800 */
[----:B------:R-:W3:Y:S02]  /*6fe10*/  LDL.LU R10, [R1+0x8a8] ;  /* 0x0008a800010a7983 */ /* 0x000ee40000300800 */
[----:B------:R-:W3:Y:S02]  /*6fe20*/  LDL.LU R11, [R1+0x8b0] ;  /* 0x0008b000010b7983 */ /* 0x000ee40000300800 */
[----:B------:R-:W3:Y:S01]  /*6fe30*/  LDL.LU R14, [R1+0x8bc] ;  /* 0x0008bc00010e7983 */ /* 0x000ee20000300800 */
[----:B------:R-:W3:Y:S01]  /*6fe40*/  LDL.LU R29, [R1+0x8c4] ;  /* 0x0008c400011d7983 */ /* 0x000ee20000300800 */
[----:B----4-:R-:W-:-:S05]  /*6fe50*/  FMUL R15, R0, R15 ;  /* 0x0000000f000f7220 */ /* 0x010fca0000400000 */
[----:B------:R0:W-:Y:S01]  /*6fe60*/  STL [R1+0x368], R15 ;  /* 0x0003680f01007387 */ /* 0x0001e20000100800 */
[----:B--2---:R-:W-:-:S03]  /*6fe70*/  FMUL R26, R0, R26 ;  /* 0x0000001a001a7220 */ /* 0x004fc60000400000 */
[----:B0-----:R-:W2:Y:S01]  /*6fe80*/  LDL.LU R15, [R1+0x8d0] ;  /* 0x0008d000010f7983 */ /* 0x001ea20000300800 */
[C---:B------:R-:W-:Y:S02]  /*6fe90*/  FMUL R27, R0.reuse, R27 ;  /* 0x0000001b001b7220 */ /* 0x040fe40000400000 */
[----:B------:R0:W-:Y:S02]  /*6fea0*/  STL [R1+0x364], R26 ;  /* 0x0003641a01007387 */ /* 0x0001e40000100800 */
[----:B0-----:R-:W4:Y:S01]  /*6feb0*/  LDL.LU R26, [R1+0x8d8] ;  /* 0x0008d800011a7983 */ /* 0x001f220000300800 */
[----:B------:R0:W-:Y:S03]  /*6fec0*/  STL [R1+0x360], R27 ;  /* 0x0003601b01007387 */ /* 0x0001e60000100800 */
[----:B0-----:R-:W4:Y:S01]  /*6fed0*/  LDL.LU R27, [R1+0x8e0] ;  /* 0x0008e000011b7983 */ /* 0x001f220000300800 */
[----:B---3--:R-:W-:-:S05]  /*6fee0*/  FMUL R5, R0, R5 ;  /* 0x0000000500057220 */ /* 0x008fca0000400000 */
        /* <DEDUP_REMOVED lines=10> */
[----:B0-----:R-:W-:-:S05]  /*6ff90*/  FMUL R16, R0, R19 ;  /* 0x0000001300107220 */ /* 0x001fca0000400000 */
[----:B------:R-:W-:Y:S01]  /*6ffa0*/  STL [R1+0x104], R16 ;  /* 0x0001041001007387 */ /* 0x000fe20000100800 */
[C---:B-1----:R-:W-:Y:S02]  /*6ffb0*/  FMUL R5, R0.reuse, R2 ;  /* 0x0000000200057220 */ /* 0x042fe40000400000 */
[----:B------:R-:W-:Y:S02]  /*6ffc0*/  FMUL R2, R0, R24 ;  /* 0x0000001800027220 */ /* 0x000fe40000400000 */
[----:B------:R-:W3:Y:S01]  /*6ffd0*/  LDL.LU R24, [R1+0x48] ;  /* 0x0000480001187983 */ /* 0x000ee20000300800 */
[----:B------:R0:W-:Y:S02]  /*6ffe0*/  STL [R1+0xfc], R5 ;  /* 0x0000fc0501007387 */ /* 0x0001e40000100800 */
[----:B------:R1:W-:Y:S01]  /*6fff0*/  STL [R1+0xf8], R2 ;  /* 0x0000f80201007387 */ /* 0x0003e20000100800 */
[----:B------:R1:W2:Y:S01]  /*70000*/  MUFU.RCP R0, R6 ;  /* 0x0000000600007308 */ /* 0x0002a20000001000 */
[----:B0-----:R-:W-:-:S02]  /*70010*/  FMUL R5, R4, R20 ;  /* 0x0000001404057220 */ /* 0x001fc40000400000 */
[C---:B-1----:R-:W-:Y:S02]  /*70020*/  FMUL R2, R4.reuse, R21 ;  /* 0x0000001504027220 */ /* 0x042fe40000400000 */
[C---:B------:R-:W-:Y:S01]  /*70030*/  FMUL R6, R4.reuse, R22 ;  /* 0x0000001604067220 */ /* 0x040fe20000400000 */
[----:B------:R0:W-:Y:S02]  /*70040*/  STL [R1+0x35c], R5 ;  /* 0x00035c0501007387 */ /* 0x0001e40000100800 */
[----:B------:R1:W-:Y:S02]  /*70050*/  STL [R1+0x358], R2 ;  /* 0x0003580201007387 */ /* 0x0003e40000100800 */
[----:B------:R1:W-:Y:S02]  /*70060*/  STL [R1+0x354], R6 ;  /* 0x0003540601007387 */ /* 0x0003e40000100800 */
[C---:B0-----:R-:W-:Y:S02]  /*70070*/  FMUL R5, R4.reuse, R25 ;  /* 0x0000001904057220 */ /* 0x041fe40000400000 */
[C---:B-1----:R-:W-:Y:S01]  /*70080*/  FMUL R2, R4.reuse, R28 ;  /* 0x0000001c04027220 */ /* 0x042fe20000400000 */
[----:B------:R-:W3:Y:S02]  /*70090*/  LDL.LU R25, [R1+0x894] ;  /* 0x0008940001197983 */ /* 0x000ee40000300800 */
[----:B------:R-:W-:Y:S02]  /*700a0*/  STL [R1+0x350], R5 ;  /* 0x0003500501007387 */ /* 0x000fe40000100800 */
[----:B------:R-:W3:Y:S01]  /*700b0*/  LDL.LU R28, [R1+0x89c] ;  /* 0x00089c00011c7983 */ /* 0x000ee20000300800 */
[----:B------:R0:W-:Y:S01]  /*700c0*/  STL [R1+0x34c], R2 ;  /* 0x00034c0201007387 */ /* 0x0001e20000100800 */
[----:B------:R-:W-:-:S02]  /*700d0*/  FMUL R6, R4, R23 ;  /* 0x0000001704067220 */ /* 0x000fc40000400000 */
[----:B0-----:R-:W-:-:S05]  /*700e0*/  FMUL R2, R4, R8 ;  /* 0x0000000804027220 */ /* 0x001fca0000400000 */
        /* <DEDUP_REMOVED lines=8> */
[----:B------:R-:W3:Y:S02]  /*70170*/  LDL.LU R11, [R1+0x8a4] ;  /* 0x0008a400010b7983 */ /* 0x000ee40000300800 */
[----:B0-----:R-:W-:-:S02]  /*70180*/  FMUL R5, R4, R14 ;  /* 0x0000000e04057220 */ /* 0x001fc40000400000 */
[----:B-1----:R-:W-:-:S03]  /*70190*/  FMUL R2, R4, R29 ;  /* 0x0000001d04027220 */ /* 0x002fc60000400000 */
[----:B------:R2:W-:Y:S01]  /*701a0*/  STL [R1+0xec], R5 ;  /* 0x0000ec0501007387 */ /* 0x0005e20000100800 */
[----:B------:R-:W3:Y:S02]  /*701b0*/  LDL.LU R14, [R1+0x8ac] ;  /* 0x0008ac00010e7983 */ /* 0x000ee40000300800 */
[----:B------:R-:W-:Y:S02]  /*701c0*/  STL [R1+0xe8], R2 ;  /* 0x0000e80201007387 */ /* 0x000fe40000100800 */
[----:B------:R-:W3:Y:S02]  /*701d0*/  LDL.LU R29, [R1+0x8b4] ;  /* 0x0008b400011d7983 */ /* 0x000ee40000300800 */
[----:B--2---:R-:W-:-:S05]  /*701e0*/  FMUL R5, R4, R15 ;  /* 0x0000000f04057220 */ /* 0x004fca0000400000 */
[----:B------:R0:W-:Y:S01]  /*701f0*/  STL [R1+0xdc], R5 ;  /* 0x0000dc0501007387 */ /* 0x0001e20000100800 */
[----:B----4-:R-:W-:-:S03]  /*70200*/  FMUL R6, R4, R26 ;  /* 0x0000001a04067220 */ /* 0x010fc60000400000 */
[----:B0-----:R-:W2:Y:S02]  /*70210*/  LDL.LU R5, [R1+0x8b8] ;  /* 0x0008b80001057983 */ /* 0x001ea40000300800 */
        /* <DEDUP_REMOVED lines=8> */
[----:B---3--:R-:W-:-:S05]  /*702a0*/  FMUL R2, R4, R13 ;  /* 0x0000000d04027220 */ /* 0x008fca0000400000 */
[----:B------:R0:W-:Y:S04]  /*702b0*/  STL [R1+0xc0], R2 ;  /* 0x0000c00201007387 */ /* 0x0001e80000100800 */
        /* <DEDUP_REMOVED lines=9> */
[----:B------:R0:W1:Y:S01]  /*70350*/  MUFU.RCP R4, R24 ;  /* 0x0000001800047308 */ /* 0x0000620000001000 */
[----:B------:R-:W-:-:S02]  /*70360*/  FMUL R10, R3, R25 ;  /* 0x00000019030a7220 */ /* 0x000fc40000400000 */
[----:B------:R-:W-:-:S03]  /*70370*/  FMUL R9, R3, R28 ;  /* 0x0000001c03097220 */ /* 0x000fc60000400000 */
        /* <DEDUP_REMOVED lines=8> */
[----:B------:R-:W-:-:S05]  /*70400*/  FMUL R11, R3, R11 ;  /* 0x0000000b030b7220 */ /* 0x000fca0000400000 */
        /* <DEDUP_REMOVED lines=8> */
[----:B--2---:R-:W-:-:S05]  /*70490*/  FMUL R5, R3, R5 ;  /* 0x0000000503057220 */ /* 0x004fca0000400000 */
[----:B------:R4:W-:Y:S02]  /*704a0*/  STL [R1+0x328], R5 ;  /* 0x0003280501007387 */ /* 0x0009e40000100800 */
[C---:B----4-:R-:W-:Y:S02]  /*704b0*/  FMUL R5, R3.reuse, R16 ;  /* 0x0000001003057220 */ /* 0x050fe40000400000 */
        /* <DEDUP_REMOVED lines=14> */
[C---:B------:R-:W-:Y:S02]  /*705a0*/  FMUL R6, R3.reuse, R6 ;  /* 0x0000000603067220 */ /* 0x040fe40000400000 */
[----:B------:R4:W-:Y:S03]  /*705b0*/  STL [R1+0xc8], R2 ;  /* 0x0000c80201007387 */ /* 0x0009e60000100800 */
[----:B------:R-:W-:Y:S01]  /*705c0*/  STL [R1+0xc4], R6 ;  /* 0x0000c40601007387 */ /* 0x000fe20000100800 */
[----:B0-----:R-:W-:-:S02]  /*705d0*/  FMUL R5, R3, R20 ;  /* 0x0000001403057220 */ /* 0x001fc40000400000 */
[----:B----4-:R-:W-:-:S03]  /*705e0*/  FMUL R2, R3, R21 ;  /* 0x0000001503027220 */ /* 0x010fc60000400000 */
[----:B------:R0:W-:Y:S02]  /*705f0*/  STL [R1+0xbc], R5 ;  /* 0x0000bc0501007387 */ /* 0x0001e40000100800 */
[----:B------:R4:W-:Y:S02]  /*70600*/  STL [R1+0xb8], R2 ;  /* 0x0000b80201007387 */ /* 0x0009e40000100800 */
[C---:B0-----:R-:W-:Y:S02]  /*70610*/  FMUL R5, R0.reuse, R27 ;  /* 0x0000001b00057220 */ /* 0x041fe40000400000 */
[C---:B----4-:R-:W-:Y:S01]  /*70620*/  FMUL R2, R0.reuse, R13 ;  /* 0x0000000d00027220 */ /* 0x050fe20000400000 */
[----:B------:R-:W4:Y:S02]  /*70630*/  LDL.LU R27, [R1+0xa90] ;  /* 0x000a9000011b7983 */ /* 0x000f240000300800 */
[----:B------:R-:W-:Y:S02]  /*70640*/  STL [R1+0x31c], R5 ;  /* 0x00031c0501007387 */ /* 0x000fe40000100800 */
[----:B------:R-:W4:Y:S01]  /*70650*/  LDL.LU R13, [R1+0xabc] ;  /* 0x000abc00010d7983 */ /* 0x000f220000300800 */
[----:B------:R0:W-:Y:S02]  /*70660*/  STL [R1+0x318], R2 ;  /* 0x0003180201007387 */ /* 0x0001e40000100800 */
[----:B0-----:R-:W-:-:S02]  /*70670*/  FMUL R2, R0, R8 ;  /* 0x0000000800027220 */ /* 0x001fc40000400000 */
[----:B------:R-:W-:-:S03]  /*70680*/  FMUL R6, R0, R23 ;  /* 0x0000001700067220 */ /* 0x000fc60000400000 */
[----:B------:R0:W-:Y:S04]  /*70690*/  STL [R1+0x314], R2 ;  /* 0x0003140201007387 */ /* 0x0001e80000100800 */
[----:B------:R1:W-:Y:S01]  /*706a0*/  STL [R1+0x310], R6 ;  /* 0x0003100601007387 */ /* 0x0003e20000100800 */
        /* <DEDUP_REMOVED lines=25> */
[----:B------:R0:W1:Y:S01]  /*70840*/  MUFU.RCP R3, R22 ;  /* 0x0000001600037308 */ /* 0x0000620000001000 */
[----:B--2---:R-:W-:-:S05]  /*70850*/  FMUL R2, R0, R15 ;  /* 0x0000000f00027220 */ /* 0x004fca0000400000 */
[----:B------:R2:W-:Y:S04]  /*70860*/  STL [R1+0xa4], R2 ;  /* 0x0000a40201007387 */ /* 0x0005e80000100800 */
[----:B--2---:R-:W2:Y:S01]  /*70870*/  LDL.LU R2, [R1+0x94c] ;  /* 0x00094c0001027983 */ /* 0x004ea20000300800 */
[----:B------:R-:W2:Y:S02]  /*70880*/  LDL.LU R14, [R1+0x960] ;  /* 0x00096000010e7983 */ /* 0x000ea40000300800 */
[----:B------:R-:W2:Y:S02]  /*70890*/  LDL.LU R6, [R1+0x970] ;  /* 0x0009700001067983 */ /* 0x000ea40000300800 */
[----:B------:R-:W2:Y:S02]  /*708a0*/  LDL.LU R20, [R1+0x988] ;  /* 0x0009880001147983 */ /* 0x000ea40000300800 */
[----:B---3--:R-:W-:-:S05]  /*708b0*/  FMUL R8, R0, R26 ;  /* 0x0000001a00087220 */ /* 0x008fca0000400000 */
[----:B------:R3:W-:Y:S01]  /*708c0*/  STL [R1+0xa0], R8 ;  /* 0x0000a00801007387 */ /* 0x0007e20000100800 */
[----:B------:R-:W2:Y:S02]  /*708d0*/  LDL.LU R21, [R1+0xac0] ;  /* 0x000ac00001157983 */ /* 0x000ea40000300800 */
[----:B0-----:R-:W2:Y:S01]  /*708e0*/  LDL.LU R22, [R1+0xac4] ;  /* 0x000ac40001167983 */ /* 0x001ea20000300800 */
[----:B---3--:R-:W3:Y:S01]  /*708f0*/  LDL.LU R8, [R1+0xac8] ;  /* 0x000ac80001087983 */ /* 0x008ee20000300800 */
[----:B------:R-:W3:Y:S02]  /*70900*/  LDL.LU R15, [R1+0xacc] ;  /* 0x000acc00010f7983 */ /* 0x000ee40000300800 */
[----:B------:R-:W1:Y:S02]  /*70910*/  LDL.LU R23, [R1+0xad0] ;  /* 0x000ad00001177983 */ /* 0x000e640000300800 */
[C---:B----4-:R-:W-:Y:S02]  /*70920*/  FMUL R9, R0.reuse, R27 ;  /* 0x0000001b00097220 */ /* 0x050fe40000400000 */
[----:B------:R-:W-:-:S03]  /*70930*/  FMUL R0, R0, R13 ;  /* 0x0000000d00007220 */ /* 0x000fc60000400000 */
[----:B------:R0:W-:Y:S04]  /*70940*/  STL [R1+0x98], R9 ;  /* 0x0000980901007387 */ /* 0x0001e80000100800 */
[----:B0-----:R-:W4:Y:S01]  /*70950*/  LDL.LU R9, [R1+0xad4] ;  /* 0x000ad40001097983 */ /* 0x001f220000300800 */
[----:B------:R0:W-:Y:S02]  /*70960*/  STL [R1+0x94], R0 ;  /* 0x0000940001007387 */ /* 0x0001e40000100800 */
[----:B------:R-:W4:Y:S02]  /*70970*/  LDL.LU R10, [R1+0xad8] ;  /* 0x000ad800010a7983 */ /* 0x000f240000300800 */
[----:B------:R-:W4:Y:S01]  /*70980*/  LDL.LU R11, [R1+0xadc] ;  /* 0x000adc00010b7983 */ /* 0x000f220000300800 */
[----:B------:R-:W4:Y:S01]  /*70990*/  LDL.LU R26, [R1+0xae0] ;  /* 0x000ae000011a7983 */ /* 0x000f220000300800 */
[----:B------:R-:W4:Y:S02]  /*709a0*/  LDL.LU R27, [R1+0xae4] ;  /* 0x000ae400011b7983 */ /* 0x000f240000300800 */
[----:B------:R-:W4:Y:S01]  /*709b0*/  LDL.LU R13, [R1+0xaec] ;  /* 0x000aec00010d7983 */ /* 0x000f220000300800 */
[----:B0-----:R0:W1:Y:S02]  /*709c0*/  MUFU.RCP R0, R24 ;  /* 0x0000001800007308 */ /* 0x0010640000001000 */
[----:B0-----:R-:W4:Y:S01]  /*709d0*/  LDL.LU R24, [R1+0xaf4] ;  /* 0x000af40001187983 */ /* 0x001f220000300800 */
[----:B------:R-:W-:-:S02]  /*709e0*/  FMUL R25, R4, R25 ;  /* 0x0000001904197220 */ /* 0x000fc40000400000 */
[----:B------:R-:W-:-:S03]  /*709f0*/  FMUL R28, R4, R28 ;  /* 0x0000001c041c7220 */ /* 0x000fc60000400000 */
[----:B------:R0:W-:Y:S04]  /*70a00*/  STL [R1+0x2fc], R25 ;  /* 0x0002fc1901007387 */ /* 0x0001e80000100800 */
[----:B0-----:R-:W4:Y:S01]  /*70a10*/  LDL.LU R25, [R1+0xafc] ;  /* 0x000afc0001197983 */ /* 0x001f220000300800 */
[----:B------:R0:W-:Y:S03]  /*70a20*/  STL [R1+0x2f8], R28 ;  /* 0x0002f81c01007387 */ /* 0x0001e60000100800 */
[----:B0-----:R-:W4:Y:S01]  /*70a30*/  LDL.LU R28, [R1+0xb04] ;  /* 0x000b0400011c7983 */ /* 0x001f220000300800 */
[----:B------:R-:W-:-:S05]  /*70a40*/  FMUL R5, R4, R5 ;  /* 0x0000000504057220 */ /* 0x000fca0000400000 */
[----:B------:R0:W-:Y:S02]  /*70a50*/  STL [R1+0x2f4], R5 ;  /* 0x0002f40501007387 */ /* 0x0001e40000100800 */
[C---:B0-----:R-:W-:Y:S02]  /*70a60*/  FMUL R5, R4.reuse, R16 ;  /* 0x0000001004057220 */ /* 0x041fe40000400000 */
[----:B------:R-:W-:-:S03]  /*70a70*/  FMUL R16, R4, R18 ;  /* 0x0000001204107220 */ /* 0x000fc60000400000 */
[----:B------:R0:W-:Y:S01]  /*70a80*/  STL [R1+0x2f0], R5 ;  /* 0x0002f00501007387 */ /* 0x0001e20000100800 */
[C---:B------:R-:W-:Y:S02]  /*70a90*/  FMUL R17, R4.reuse, R17 ;  /* 0x0000001104117220 */ /* 0x040fe40000400000 */
        /* <DEDUP_REMOVED lines=13> */
[----:B------:R0:W-:Y:S02]  /*70b70*/  STL [R1+0x70], R6 ;  /* 0x0000700601007387 */ /* 0x0001e40000100800 */
[----:B0-----:R-:W-:-:S02]  /*70b80*/  FMUL R5, R4, R20 ;  /* 0x0000001404057220 */ /* 0x001fc40000400000 */
[C---:B------:R-:W-:Y:S02]  /*70b90*/  FMUL R2, R4.reuse, R21 ;  /* 0x0000001504027220 */ /* 0x040fe40000400000 */
[C---:B------:R-:W-:Y:S01]  /*70ba0*/  FMUL R6, R4.reuse, R22 ;  /* 0x0000001604067220 */ /* 0x040fe20000400000 */
[----:B------:R3:W-:Y:S02]  /*70bb0*/  STL [R1+0x68], R5 ;  /* 0x0000680501007387 */ /* 0x0007e40000100800 */
[----:B------:R0:W-:Y:S02]  /*70bc0*/  STL [R1+0x60], R2 ;  /* 0x0000600201007387 */ /* 0x0001e40000100800 */
[----:B------:R-:W-:Y:S01]  /*70bd0*/  STL [R1+0x58], R6 ;  /* 0x0000580601007387 */ /* 0x000fe20000100800 */
[C---:B---3--:R-:W-:Y:S02]  /*70be0*/  FMUL R5, R4.reuse, R8 ;  /* 0x0000000804057220 */ /* 0x048fe40000400000 */
[----:B0-----:R-:W-:-:S03]  /*70bf0*/  FMUL R2, R4, R15 ;  /* 0x0000000f04027220 */ /* 0x001fc60000400000 */
[----:B------:R-:W-:Y:S01]  /*70c00*/  STL [R1+0x54], R5 ;  /* 0x0000540501007387 */ /* 0x000fe20000100800 */
[----:B------:R-:W3:Y:S02]  /*70c10*/  LDL.LU R15, [R1+0xb24] ;  /* 0x000b2400010f7983 */ /* 0x000ee40000300800 */
[----:B------:R1:W-:Y:S02]  /*70c20*/  STL [R1+0x50], R2 ;  /* 0x0000500201007387 */ /* 0x0003e40000100800 */
[C---:B-1----:R-:W-:Y:S02]  /*70c30*/  FMUL R2, R3.reuse, R23 ;  /* 0x0000001703027220 */ /* 0x042fe40000400000 */
[C---:B----4-:R-:W-:Y:S02]  /*70c40*/  FMUL R5, R3.reuse, R9 ;  /* 0x0000000903057220 */ /* 0x050fe40000400000 */
[C---:B------:R-:W-:Y:S01]  /*70c50*/  FMUL R4, R3.reuse, R10 ;  /* 0x0000000a03047220 */ /* 0x040fe20000400000 */
[----:B------:R0:W-:Y:S02]  /*70c60*/  STL [R1+0x2dc], R2 ;  /* 0x0002dc0201007387 */ /* 0x0001e40000100800 */
[----:B------:R1:W-:Y:S02]  /*70c70*/  STL [R1+0x2d8], R5 ;  /* 0x0002d80501007387 */ /* 0x0003e40000100800 */
[----:B------:R4:W-:Y:S01]  /*70c80*/  STL [R1+0x2d4], R4 ;  /* 0x0002d40401007387 */ /* 0x0009e20000100800 */
[----:B0-----:R-:W-:-:S02]  /*70c90*/  FMUL R2, R3, R11 ;  /* 0x0000000b03027220 */ /* 0x001fc40000400000 */
[C---:B-1----:R-:W-:Y:S02]  /*70ca0*/  FMUL R5, R3.reuse, R26 ;  /* 0x0000001a03057220 */ /* 0x042fe40000400000 */
[C---:B----4-:R-:W-:Y:S01]  /*70cb0*/  FMUL R4, R3.reuse, R27 ;  /* 0x0000001b03047220 */ /* 0x050fe20000400000 */
[----:B------:R0:W-:Y:S02]  /*70cc0*/  STL [R1+0x2d0], R2 ;  /* 0x0002d00201007387 */ /* 0x0001e40000100800 */
[----:B------:R1:W-:Y:S02]  /*70cd0*/  STL [R1+0x2cc], R5 ;  /* 0x0002cc0501007387 */ /* 0x0003e40000100800 */
[----:B------:R-:W4:Y:S01]  /*70ce0*/  LDL.LU R16, [R1+0xb2c] ;  /* 0x000b2c0001107983 */ /* 0x000f220000300800 */
[----:B------:R1:W-:Y:S01]  /*70cf0*/  STL [R1+0x2c8], R4 ;  /* 0x0002c80401007387 */ /* 0x0003e20000100800 */
[----:B------:R-:W4:Y:S02]  /*70d00*/  LDL.LU R10, [R1+0xb34] ;  /* 0x000b3400010a7983 */ /* 0x000f240000300800 */
[----:B0-----:R-:W-:-:S05]  /*70d10*/  FMUL R2, R3, R13 ;  /* 0x0000000d03027220 */ /* 0x001fca0000400000 */
[----:B------:R0:W-:Y:S01]  /*70d20*/  STL [R1+0x2c4], R2 ;  /* 0x0002c40201007387 */ /* 0x0001e20000100800 */
[----:B------:R-:W4:Y:S02]  /*70d30*/  LDL.LU R26, [R1+0xb3c] ;  /* 0x000b3c00011a7983 */ /* 0x000f240000300800 */
[----:B-1----:R-:W-:-:S05]  /*70d40*/  FMUL R5, R3, R24 ;  /* 0x0000001803057220 */ /* 0x002fca0000400000 */
[----:B------:R-:W-:Y:S01]  /*70d50*/  STL [R1+0x2c0], R5 ;  /* 0x0002c00501007387 */ /* 0x000fe20000100800 */
[----:B------:R-:W4:Y:S02]  /*70d60*/  LDL.LU R6, [R1+0xae8] ;  /* 0x000ae80001067983 */ /* 0x000f240000300800 */
[----:B------:R-:W-:-:S05]  /*70d70*/  FMUL R4, R3, R25 ;  /* 0x0000001903047220 */ /* 0x000fca0000400000 */
[----:B------:R-:W-:Y:S01]  /*70d80*/  STL [R1+0x4c], R4 ;  /* 0x00004c0401007387 */ /* 0x000fe20000100800 */
[----:B------:R-:W4:Y:S02]  /*70d90*/  LDL.LU R13, [R1+0xaf0] ;  /* 0x000af000010d7983 */ /* 0x000f240000300800 */
[----:B0-----:R-:W-:-:S05]  /*70da0*/  FMUL R2, R3, R28 ;  /* 0x0000001c03027220 */ /* 0x001fca0000400000 */
[----:B------:R0:W-:Y:S01]  /*70db0*/  STL [R1+0x48], R2 ;  /* 0x0000480201007387 */ /* 0x0001e20000100800 */
[----:B------:R-:W4:Y:S02]  /*70dc0*/  LDL.LU R24, [R1+0xaf8] ;  /* 0x000af80001187983 */ /* 0x000f240000300800 */
[----:B------:R-:W4:Y:S02]  /*70dd0*/  LDL.LU R27, [R1+0xb00] ;  /* 0x000b0000011b7983 */ /* 0x000f240000300800 */
[----:B------:R-:W4:Y:S01]  /*70de0*/  LDL.LU R25, [R1+0xb08] ;  /* 0x000b080001197983 */ /* 0x000f220000300800 */
[----:B------:R-:W4:Y:S01]  /*70df0*/  LDL.LU R28, [R1+0xb0c] ;  /* 0x000b0c00011c7983 */ /* 0x000f220000300800 */
[----:B0-----:R-:W-:-:S05]  /*70e00*/  FMUL R2, R3, R29 ;  /* 0x0000001d03027220 */ /* 0x001fca0000400000 */
[----:B------:R2:W-:Y:S01]  /*70e10*/  STL [R1+0x3c], R2 ;  /* 0x00003c0201007387 */ /* 0x0005e20000100800 */
[----:B------:R-:W4:Y:S02]  /*70e20*/  LDL.LU R29, [R1+0xb14] ;  /* 0x000b1400011d7983 */ /* 0x000f240000300800 */
[----:B------:R-:W4:Y:S02]  /*70e30*/  LDL.LU R9, [R1+0xb1c] ;  /* 0x000b1c0001097983 */ /* 0x000f240000300800 */
[----:B------:R-:W4:Y:S01]  /*70e40*/  LDL.LU R4, [R1+0xb28] ;  /* 0x000b280001047983 */ /* 0x000f220000300800 */
[----:B------:R-:W4:Y:S01]  /*70e50*/  LDL.LU R5, [R1+0xb30] ;  /* 0x000b300001057983 */ /* 0x000f220000300800 */
[----:B--2---:R-:W-:-:S05]  /*70e60*/  FMUL R2, R3, R14 ;  /* 0x0000000e03027220 */ /* 0x004fca0000400000 */
[----:B------:R0:W-:Y:S01]  /*70e70*/  STL [R1+0x38], R2 ;  /* 0x0000380201007387 */ /* 0x0001e20000100800 */
[----:B------:R-:W2:Y:S02]  /*70e80*/  LDL.LU R18, [R1+0xb38] ;  /* 0x000b380001127983 */ /* 0x000ea40000300800 */
[----:B------:R-:W2:Y:S02]  /*70e90*/  LDL.LU R17, [R1+0xb40] ;  /* 0x000b400001117983 */ /* 0x000ea40000300800 */
[----:B------:R-:W2:Y:S01]  /*70ea0*/  LDL.LU R19, [R1+0xb44] ;  /* 0x000b440001137983 */ /* 0x000ea20000300800 */
[----:B0-----:R-:W2:Y:S01]  /*70eb0*/  LDL.LU R2, [R1+0xb48] ;  /* 0x000b480001027983 */ /* 0x001ea20000300800 */
[----:B------:R-:W2:Y:S02]  /*70ec0*/  LDL.LU R20, [R1+0xb4c] ;  /* 0x000b4c0001147983 */ /* 0x000ea40000300800 */
[----:B------:R-:W2:Y:S02]  /*70ed0*/  LDL.LU R21, [R1+0xb50] ;  /* 0x000b500001157983 */ /* 0x000ea40000300800 */
[----:B------:R-:W2:Y:S02]  /*70ee0*/  LDL.LU R22, [R1+0xb54] ;  /* 0x000b540001167983 */ /* 0x000ea40000300800 */
[----:B---3--:R-:W-:-:S05]  /*70ef0*/  FMUL R8, R3, R15 ;  /* 0x0000000f03087220 */ /* 0x008fca0000400000 */
[----:B------:R0:W-:Y:S04]  /*70f00*/  STL [R1+0x2c], R8 ;  /* 0x00002c0801007387 */ /* 0x0001e80000100800 */
[----:B0-----:R-:W3:Y:S01]  /*70f10*/  LDL.LU R8, [R1+0xb58] ;  /* 0x000b580001087983 */ /* 0x001ee20000300800 */
[----:B------:R-:W2:Y:S02]  /*70f20*/  LDL.LU R23, [R1+0xb5c] ;  /* 0x000b5c0001177983 */ /* 0x000ea40000300800 */
[----:B------:R-:W2:Y:S02]  /*70f30*/  LDL.LU R11, [R1+0xb60] ;  /* 0x000b6000010b7983 */ /* 0x000ea40000300800 */
[----:B------:R-:W2:Y:S01]  /*70f40*/  LDL.LU R14, [R1+0xb64] ;  /* 0x000b6400010e7983 */ /* 0x000ea20000300800 */
[----:B------:R-:W2:Y:S01]  /*70f50*/  LDL.LU R15, [R1+0xb6c] ;  /* 0x000b6c00010f7983 */ /* 0x000ea20000300800 */
[----:B----4-:R-:W-:-:S02]  /*70f60*/  FMUL R16, R3, R16 ;  /* 0x0000001003107220 */ /* 0x010fc40000400000 */
[----:B------:R-:W-:-:S03]  /*70f70*/  FMUL R10, R3, R10 ;  /* 0x0000000a030a7220 */ /* 0x000fc60000400000 */
[----:B------:R0:W-:Y:S04]  /*70f80*/  STL [R1+0x28], R16 ;  /* 0x0000281001007387 */ /* 0x0001e80000100800 */
[----:B0-----:R-:W4:Y:S01]  /*70f90*/  LDL.LU R16, [R1+0x1330] ;  /* 0x0013300001107983 */ /* 0x001f220000300800 */
[----:B------:R0:W-:Y:S02]  /*70fa0*/  STL [R1+0x1c], R10 ;  /* 0x00001c0a01007387 */ /* 0x0001e40000100800 */
[----:B------:R-:W-:Y:S01]  /*70fb0*/  FMUL R26, R3, R26 ;  /* 0x0000001a031a7220 */ /* 0x000fe20000400000 */
[----:B0-----:R-:W2:Y:S01]  /*70fc0*/  LDL.LU R10, [R1+0x132c] ;  /* 0x00132c00010a7983 */ /* 0x001ea20000300800 */
[----:B------:R-:W2:Y:S02]  /*70fd0*/  LDL.LU R3, [R1+0xb20] ;  /* 0x000b200001037983 */ /* 0x000ea40000300800 */
[----:B------:R-:W-:-:S02]  /*70fe0*/  FMUL R6, R0, R6 ;  /* 0x0000000600067220 */ /* 0x000fc40000400000 */
[----:B------:R0:W-:Y:S02]  /*70ff0*/  STL [R1+0x18], R26 ;  /* 0x0000181a01007387 */ /* 0x0001e40000100800 */
[C---:B------:R-:W-:Y:S01]  /*71000*/  FMUL R13, R0.reuse, R13 ;  /* 0x0000000d000d7220 */ /* 0x040fe20000400000 */
[----:B0-----:R-:W3:Y:S01]  /*71010*/  LDL.LU R26, [R1+0xb74] ;  /* 0x000b7400011a7983 */ /* 0x001ee20000300800 */
[----:B------:R0:W-:Y:S02]  /*71020*/  STL [R1+0x2bc], R6 ;  /* 0x0002bc0601007387 */ /* 0x0001e40000100800 */
[C---:B------:R-:W-:Y:S01]  /*71030*/  FMUL R24, R0.reuse, R24 ;  /* 0x0000001800187220 */ /* 0x040fe20000400000 */
[----:B0-----:R-:W3:Y:S01]  /*71040*/  LDL.LU R6, [R1+0x1328] ;  /* 0x0013280001067983 */ /* 0x001ee20000300800 */
[C---:B------:R-:W-:Y:S02]  /*71050*/  FMUL R27, R0.reuse, R27 ;  /* 0x0000001b001b7220 */ /* 0x040fe40000400000 */
[----:B------:R0:W-:Y:S02]  /*71060*/  STL [R1+0x2b8], R13 ;  /* 0x0002b80d01007387 */ /* 0x0001e40000100800 */
[----:B0-----:R-:W3:Y:S01]  /*71070*/  LDL.LU R13, [R1+0x1324] ;  /* 0x00132400010d7983 */ /* 0x001ee20000300800 */
[----:B------:R0:W-:Y:S03]  /*71080*/  STL [R1+0x2b4], R24 ;  /* 0x0002b41801007387 */ /* 0x0001e60000100800 */
[----:B0-----:R-:W3:Y:S01]  /*71090*/  LDL.LU R24, [R1+0x1320] ;  /* 0x0013200001187983 */ /* 0x001ee20000300800 */
[----:B------:R0:W-:Y:S03]  /*710a0*/  STL [R1+0x2ac], R27 ;  /* 0x0002ac1b01007387 */ /* 0x0001e60000100800 */
[----:B0-----:R-:W3:Y:S01]  /*710b0*/  LDL.LU R27, [R1+0xb7c] ;  /* 0x000b7c00011b7983 */ /* 0x001ee20000300800 */
[----:B------:R-:W-:-:S02]  /*710c0*/  FMUL R25, R0, R25 ;  /* 0x0000001900197220 */ /* 0x000fc40000400000 */
[C---:B------:R-:W-:Y:S02]  /*710d0*/  FMUL R28, R0.reuse, R28 ;  /* 0x0000001c001c7220 */ /* 0x040fe40000400000 */
[C---:B------:R-:W-:Y:S02]  /*710e0*/  FMUL R29, R0.reuse, R29 ;  /* 0x0000001d001d7220 */ /* 0x040fe40000400000 */
[C---:B------:R-:W-:Y:S01]  /*710f0*/  FMUL R9, R0.reuse, R9 ;  /* 0x0000000900097220 */ /* 0x040fe20000400000 */
[----:B------:R0:W-:Y:S01]  /*71100*/  STL [R1+0x2a4], R25 ;  /* 0x0002a41901007387 */ /* 0x0001e20000100800 */
[----:B------:R-:W1:Y:S03]  /*71110*/  MUFU.RCP R12, R12 ;  /* 0x0000000c000c7308 */ /* 0x000e660000001000 */
[----:B0-----:R-:W4:Y:S01]  /*71120*/  LDL.LU R25, [R1+0x131c] ;  /* 0x00131c0001197983 */ /* 0x001f220000300800 */
[----:B------:R0:W-:Y:S03]  /*71130*/  STL [R1+0x29c], R28 ;  /* 0x00029c1c01007387 */ /* 0x0001e60000100800 */
[----:B0-----:R-:W4:Y:S01]  /*71140*/  LDL.LU R28, [R1+0x1318] ;  /* 0x00131800011c7983 */ /* 0x001f220000300800 */
[----:B------:R0:W-:Y:S03]  /*71150*/  STL [R1+0x294], R29 ;  /* 0x0002941d01007387 */ /* 0x0001e60000100800 */
[----:B0-----:R-:W4:Y:S01]  /*71160*/  LDL.LU R29, [R1+0x1314] ;  /* 0x00131400011d7983 */ /* 0x001f220000300800 */
[----:B------:R0:W-:Y:S03]  /*71170*/  STL [R1+0x28c], R9 ;  /* 0x00028c0901007387 */ /* 0x0001e60000100800 */
[----:B0-----:R-:W4:Y:S01]  /*71180*/  LDL.LU R9, [R1+0xb84] ;  /* 0x000b840001097983 */ /* 0x001f220000300800 */
[----:B--2---:R-:W-:-:S05]  /*71190*/  FMUL R3, R0, R3 ;  /* 0x0000000300037220 */ /* 0x004fca0000400000 */
[----:B------:R0:W-:Y:S02]  /*711a0*/  STL [R1+0x44], R3 ;  /* 0x0000440301007387 */ /* 0x0001e40000100800 */
[C---:B0-----:R-:W-:Y:S02]  /*711b0*/  FMUL R3, R0.reuse, R4 ;  /* 0x0000000400037220 */ /* 0x041fe40000400000 */
[----:B------:R-:W-:-:S03]  /*711c0*/  FMUL R4, R0, R5 ;  /* 0x0000000500047220 */ /* 0x000fc60000400000 */
[----:B------:R0:W-:Y:S01]  /*711d0*/  STL [R1+0x40], R3 ;  /* 0x0000400301007387 */ /* 0x0001e20000100800 */
[C---:B------:R-:W-:Y:S02]  /*711e0*/  FMUL R5, R0.reuse, R17 ;  /* 0x0000001100057220 */ /* 0x040fe40000400000 */
[----:B------:R2:W-:Y:S02]  /*711f0*/  STL [R1+0x34], R4 ;  /* 0x0000340401007387 */ /* 0x0005e40000100800 */
[C---:B0-----:R-:W-:Y:S02]  /*71200*/  FMUL R3, R0.reuse, R18 ;  /* 0x0000001200037220 */ /* 0x041fe40000400000 */
[----:B--2---:R-:W-:-:S03]  /*71210*/  FMUL R4, R0, R19 ;  /* 0x0000001300047220 */ /* 0x004fc60000400000 */
[----:B------:R0:W-:Y:S01]  /*71220*/  STL [R1+0x30], R3 ;  /* 0x0000300301007387 */ /* 0x0001e20000100800 */
[----:B------:R-:W-:Y:S02]  /*71230*/  STL [R1+0x24], R5 ;  /* 0x0000240501007387 */ /* 0x000fe40000100800 */
[----:B------:R-:W-:Y:S02]  /*71240*/  STL [R1+0x20], R4 ;  /* 0x0000200401007387 */ /* 0x000fe40000100800 */
[C---:B0-----:R-:W-:Y:S02]  /*71250*/  FMUL R3, R0.reuse, R2 ;  /* 0x0000000200037220 */ /* 0x041fe40000400000 */
[----:B------:R-:W-:Y:S02]  /*71260*/  FMUL R2, R0, R20 ;  /* 0x0000001400027220 */ /* 0x000fe40000400000 */
[C---:B-1----:R-:W-:Y:S01]  /*71270*/  FMUL R0, R12.reuse, R21 ;  /* 0x000000150c007220 */ /* 0x042fe20000400000 */
[----:B------:R0:W-:Y:S02]  /*71280*/  STL [R1+0x14], R3 ;  /* 0x0000140301007387 */ /* 0x0001e40000100800 */
[----:B------:R3:W-:Y:S02]  /*71290*/  STL [R1+0x10], R2 ;  /* 0x0000100201007387 */ /* 0x0007e40000100800 */
[----:B------:R1:W-:Y:S02]  /*712a0*/  STL [R1+0x288], R0 ;  /* 0x0002880001007387 */ /* 0x0003e40000100800 */
[----:B0-----:R-:W-:-:S02]  /*712b0*/  FMUL R3, R12, R22 ;  /* 0x000000160c037220 */ /* 0x001fc40000400000 */
[C---:B---3--:R-:W-:Y:S02]  /*712c0*/  FMUL R2, R12.reuse, R8 ;  /* 0x000000080c027220 */ /* 0x048fe40000400000 */
[C---:B-1----:R-:W-:Y:S01]  /*712d0*/  FMUL R0, R12.reuse, R23 ;  /* 0x000000170c007220 */ /* 0x042fe20000400000 */
[----:B------:R0:W-:Y:S02]  /*712e0*/  STL [R1+0x284], R3 ;  /* 0x0002840301007387 */ /* 0x0001e40000100800 */
[----:B------:R1:W-:Y:S02]  /*712f0*/  STL [R1+0x278], R2 ;  /* 0x0002780201007387 */ /* 0x0003e40000100800 */
[----:B------:R2:W-:Y:S02]  /*71300*/  STL [R1+0x274], R0 ;  /* 0x0002740001007387 */ /* 0x0005e40000100800 */
[C---:B0-----:R-:W-:Y:S02]  /*71310*/  FMUL R3, R12.reuse, R11 ;  /* 0x0000000b0c037220 */ /* 0x041fe40000400000 */
[----:B-1----:R-:W-:-:S02]  /*71320*/  FMUL R2, R12, R14 ;  /* 0x0000000e0c027220 */ /* 0x002fc40000400000 */
[C---:B--2---:R-:W-:Y:S01]  /*71330*/  FMUL R0, R12.reuse, R15 ;  /* 0x0000000f0c007220 */ /* 0x044fe20000400000 */
[----:B------:R0:W-:Y:S01]  /*71340*/  STL [R1+0x268], R3 ;  /* 0x0002680301007387 */ /* 0x0001e20000100800 */
[----:B------:R-:W2:Y:S02]  /*71350*/  LDL.LU R18, [R1+0xbbc] ;  /* 0x000bbc0001127983 */ /* 0x000ea40000300800 */
[----:B------:R1:W-:Y:S01]  /*71360*/  STL [R1+0x264], R2 ;  /* 0x0002640201007387 */ /* 0x0003e20000100800 */
[----:B0-----:R-:W3:Y:S01]  /*71370*/  LDL.LU R3, [R1+0x74] ;  /* 0x0000740001037983 */ /* 0x001ee20000300800 */
[----:B------:R0:W-:Y:S02]  /*71380*/  STL [R1+0x258], R0 ;  /* 0x0002580001007387 */ /* 0x0001e40000100800 */
[----:B-1----:R-:W3:Y:S02]  /*71390*/  LDL.LU R2, [R1+0xb68] ;  /* 0x000b680001027983 */ /* 0x002ee40000300800 */
[----:B------:R-:W3:Y:S01]  /*713a0*/  LDL.LU R17, [R1+0xb70] ;  /* 0x000b700001117983 */ /* 0x000ee20000300800 */
[----:B------:R-:W3:Y:S01]  /*713b0*/  LDL.LU R20, [R1+0xb78] ;  /* 0x000b780001147983 */ /* 0x000ee20000300800 */
[----:B0-----:R-:W-:-:S05]  /*713c0*/  FMUL R0, R12, R26 ;  /* 0x0000001a0c007220 */ /* 0x001fca0000400000 */
[----:B------:R0:W-:Y:S01]  /*713d0*/  STL [R1+0x254], R0 ;  /* 0x0002540001007387 */ /* 0x0001e20000100800 */
[----:B------:R-:W3:Y:S02]  /*713e0*/  LDL.LU R21, [R1+0xb80] ;  /* 0x000b800001157983 */ /* 0x000ee40000300800 */
[----:B------:R-:W3:Y:S02]  /*713f0*/  LDL.LU R11, [R1+0xb88] ;  /* 0x000b8800010b7983 */ /* 0x000ee40000300800 */
[----:B------:R-:W3:Y:S01]  /*71400*/  LDL.LU R19, [R1+0xb8c] ;  /* 0x000b8c0001137983 */ /* 0x000ee20000300800 */
[----:B------:R-:W3:Y:S01]  /*71410*/  LDL.LU R14, [R1+0xb94] ;  /* 0x000b9400010e7983 */ /* 0x000ee20000300800 */
[----:B------:R-:W3:Y:S02]  /*71420*/  LDL.LU R15, [R1+0xb9c] ;  /* 0x000b9c00010f7983 */ /* 0x000ee40000300800 */
[----:B0-----:R-:W-:-:S05]  /*71430*/  FMUL R0, R12, R27 ;  /* 0x0000001b0c007220 */ /* 0x001fca0000400000 */
[----:B------:R0:W-:Y:S01]  /*71440*/  STL [R1+0xc], R0 ;  /* 0x00000c0001007387 */ /* 0x0001e20000100800 */
[----:B------:R-:W3:Y:S02]  /*71450*/  LDL.LU R26, [R1+0xba0] ;  /* 0x000ba000011a7983 */ /* 0x000ee40000300800 */
[----:B------:R-:W3:Y:S01]  /*71460*/  LDL.LU R27, [R1+0xba8] ;  /* 0x000ba800011b7983 */ /* 0x000ee20000300800 */
[----:B------:R-:W3:Y:S01]  /*71470*/  MUFU.RCP R10, R10 ;  /* 0x0000000a000a7308 */ /* 0x000ee20000001000 */
[C---:B----4-:R-:W-:Y:S02]  /*71480*/  FMUL R29, R12.reuse, R29 ;  /* 0x0000001d0c1d7220 */ /* 0x050fe40000400000 */
[C---:B------:R-:W-:Y:S02]  /*71490*/  FMUL R28, R12.reuse, R28 ;  /* 0x0000001c0c1c7220 */ /* 0x040fe40000400000 */
[C---:B0-----:R-:W-:Y:S01]  /*714a0*/  FMUL R0, R12.reuse, R9 ;  /* 0x000000090c007220 */ /* 0x041fe20000400000 */
[----:B------:R-:W-:Y:S04]  /*714b0*/  STL [R1+0x12d0], R29 ;  /* 0x0012d01d01007387 */ /* 0x000fe80000100800 */
[----:B------:R-:W-:Y:S01]  /*714c0*/  STL [R1+0x8], R0 ;  /* 0x0000080001007387 */ /* 0x000fe20000100800 */
[----:B------:R-:W4:Y:S02]  /*714d0*/  LDL.LU R22, [R1+0xbcc] ;  /* 0x000bcc0001167983 */ /* 0x000f240000300800 */
[----:B------:R-:W4:Y:S02]  /*714e0*/  LDL.LU R8, [R1+0xbd0] ;  /* 0x000bd00001087983 */ /* 0x000f240000300800 */
[----:B------:R0:W-:Y:S02]  /*714f0*/  STL [R1+0x12d4], R28 ;  /* 0x0012d41c01007387 */ /* 0x0001e40000100800 */
[----:B------:R-:W-:-:S02]  /*71500*/  FMUL R25, R12, R25 ;  /* 0x000000190c197220 */ /* 0x000fc40000400000 */
[C---:B------:R-:W-:Y:S02]  /*71510*/  FMUL R24, R12.reuse, R24 ;  /* 0x000000180c187220 */ /* 0x040fe40000400000 */
[C---:B------:R-:W-:Y:S01]  /*71520*/  FMUL R13, R12.reuse, R13 ;  /* 0x0000000d0c0d7220 */ /* 0x040fe20000400000 */
[----:B0-----:R-:W4:Y:S01]  /*71530*/  LDL.LU R28, [R1+0xbd4] ;  /* 0x000bd400011c7983 */ /* 0x001f220000300800 */
[----:B------:R-:W4:Y:S02]  /*71540*/  LDL.LU R23, [R1+0xbd8] ;  /* 0x000bd80001177983 */ /* 0x000f240000300800 */
[----:B------:R-:W4:Y:S02]  /*71550*/  LDL.LU R9, [R1+0xbdc] ;  /* 0x000bdc0001097983 */ /* 0x000f240000300800 */
[----:B------:R-:W4:Y:S01]  /*71560*/  LDL.LU R29, [R1+0xbe0] ;  /* 0x000be000011d7983 */ /* 0x000f220000300800 */
[----:B------:R-:W4:Y:S01]  /*71570*/  LDL.LU R0, [R1+0xbe4] ;  /* 0x000be40001007983 */ /* 0x000f220000300800 */
[----:B------:R-:W4:Y:S02]  /*71580*/  LDL.LU R4, [R1+0xbe8] ;  /* 0x000be80001047983 */ /* 0x000f240000300800 */
[----:B------:R-:W4:Y:S02]  /*71590*/  LDL.LU R5, [R1+0xbec] ;  /* 0x000bec0001057983 */ /* 0x000f240000300800 */
[----:B--2---:R-:W-:-:S02]  /*715a0*/  FMUL R12, R12, R18 ;  /* 0x000000120c0c7220 */ /* 0x004fc40000400000 */
[----:B------:R-:W2:Y:S01]  /*715b0*/  LDL.LU R18, [R1+0x1310] ;  /* 0x0013100001127983 */ /* 0x000ea20000300800 */
[C---:B---3--:R-:W-:Y:S02]  /*715c0*/  FMUL R2, R10.reuse, R2 ;  /* 0x000000020a027220 */ /* 0x048fe40000400000 */
[C---:B------:R-:W-:Y:S02]  /*715d0*/  FMUL R17, R10.reuse, R17 ;  /* 0x000000110a117220 */ /* 0x040fe40000400000 */
[C---:B------:R-:W-:Y:S01]  /*715e0*/  FMUL R20, R10.reuse, R20 ;  /* 0x000000140a147220 */ /* 0x040fe20000400000 */
[----:B------:R0:W-:Y:S04]  /*715f0*/  STL [R1+0x24c], R2 ;  /* 0x00024c0201007387 */ /* 0x0001e80000100800 */
[----:B0-----:R-:W3:Y:S01]  /*71600*/  LDL.LU R2, [R1+0xc8c] ;  /* 0x000c8c0001027983 */ /* 0x001ee20000300800 */
[----:B------:R-:W-:-:S02]  /*71610*/  FMUL R21, R10, R21 ;  /* 0x000000150a157220 */ /* 0x000fc40000400000 */
[----:B------:R0:W-:Y:S02]  /*71620*/  STL [R1+0x248], R17 ;  /* 0x0002481101007387 */ /* 0x0001e40000100800 */
[C---:B------:R-:W-:Y:S02]  /*71630*/  FMUL R11, R10.reuse, R11 ;  /* 0x0000000b0a0b7220 */ /* 0x040fe40000400000 */
[C---:B------:R-:W-:Y:S02]  /*71640*/  FMUL R19, R10.reuse, R19 ;  /* 0x000000130a137220 */ /* 0x040fe40000400000 */
[C---:B------:R-:W-:Y:S02]  /*71650*/  FMUL R14, R10.reuse, R14 ;  /* 0x0000000e0a0e7220 */ /* 0x040fe40000400000 */
[C---:B------:R-:W-:Y:S01]  /*71660*/  FMUL R15, R10.reuse, R15 ;  /* 0x0000000f0a0f7220 */ /* 0x040fe20000400000 */
[----:B0-----:R-:W2:Y:S01]  /*71670*/  LDL.LU R17, [R1+0x130c] ;  /* 0x00130c0001117983 */ /* 0x001ea20000300800 */
[----:B------:R0:W-:Y:S02]  /*71680*/  STL [R1+0x244], R20 ;  /* 0x0002441401007387 */ /* 0x0001e40000100800 */
[C---:B------:R-:W-:Y:S01]  /*71690*/  FMUL R26, R10.reuse, R26 ;  /* 0x0000001a0a1a7220 */ /* 0x040fe20000400000 */
[----:B0-----:R-:W2:Y:S01]  /*716a0*/  LDL.LU R20, [R1+0x1308] ;  /* 0x0013080001147983 */ /* 0x001ea20000300800 */
[----:B------:R0:W-:Y:S02]  /*716b0*/  STL [R1+0x240], R21 ;  /* 0x0002401501007387 */ /* 0x0001e40000100800 */
[----:B------:R-:W-:Y:S01]  /*716c0*/  FMUL R27, R10, R27 ;  /* 0x0000001b0a1b7220 */ /* 0x000fe20000400000 */
[----:B0-----:R-:W2:Y:S01]  /*716d0*/  LDL.LU R21, [R1+0x1304] ;  /* 0x0013040001157983 */ /* 0x001ea20000300800 */
[----:B------:R0:W-:Y:S03]  /*716e0*/  STL [R1+0x23c], R11 ;  /* 0x00023c0b01007387 */ /* 0x0001e60000100800 */
[----:B0-----:R-:W2:Y:S01]  /*716f0*/  LDL.LU R11, [R1+0x1300] ;  /* 0x00130000010b7983 */ /* 0x001ea20000300800 */
[----:B------:R0:W-:Y:S03]  /*71700*/  STL [R1+0x238], R19 ;  /* 0x0002381301007387 */ /* 0x0001e60000100800 */
[----:B0-----:R-:W3:Y:S01]  /*71710*/  LDL.LU R19, [R1+0xc94] ;  /* 0x000c940001137983 */ /* 0x001ee20000300800 */
[----:B------:R0:W-:Y:S03]  /*71720*/  STL [R1+0x234], R14 ;  /* 0x0002340e01007387 */ /* 0x0001e60000100800 */
[----:B0-----:R-:W3:Y:S01]  /*71730*/  LDL.LU R14, [R1+0x12fc] ;  /* 0x0012fc00010e7983 */ /* 0x001ee20000300800 */
[----:B------:R0:W-:Y:S03]  /*71740*/  STL [R1+0x230], R15 ;  /* 0x0002300f01007387 */ /* 0x0001e60000100800 */
[----:B0-----:R-:W3:Y:S01]  /*71750*/  LDL.LU R15, [R1+0x12f8] ;  /* 0x0012f800010f7983 */ /* 0x001ee20000300800 */
[----:B------:R0:W-:Y:S03]  /*71760*/  STL [R1+0x4], R26 ;  /* 0x0000041a01007387 */ /* 0x0001e60000100800 */
[----:B0-----:R-:W3:Y:S01]  /*71770*/  LDL.LU R26, [R1+0x12f4] ;  /* 0x0012f400011a7983 */ /* 0x001ee20000300800 */
[----:B------:R0:W-:Y:S03]  /*71780*/  STL [R1], R27 ;  /* 0x0000001b01007387 */ /* 0x0001e60000100800 */
[----:B0-----:R-:W3:Y:S01]  /*71790*/  LDL.LU R27, [R1+0x12f0] ;  /* 0x0012f000011b7983 */ /* 0x001ee20000300800 */
[----:B------:R-:W4:Y:S02]  /*717a0*/  MUFU.RCP R6, R6 ;  /* 0x0000000600067308 */ /* 0x000f240000001000 */
[----:B----4-:R-:W-:-:S02]  /*717b0*/  FMUL R8, R6, R8 ;  /* 0x0000000806087220 */ /* 0x010fc40000400000 */
[C---:B------:R-:W-:Y:S02]  /*717c0*/  FMUL R28, R6.reuse, R28 ;  /* 0x0000001c061c7220 */ /* 0x040fe40000400000 */
[C---:B------:R-:W-:Y:S02]  /*717d0*/  FMUL R23, R6.reuse, R23 ;  /* 0x0000001706177220 */ /* 0x040fe40000400000 */
[----:B------:R-:W-:Y:S02]  /*717e0*/  FMUL R9, R6, R9 ;  /* 0x0000000906097220 */ /* 0x000fe40000400000 */
[C---:B--2---:R-:W-:Y:S02]  /*717f0*/  FMUL R11, R10.reuse, R11 ;  /* 0x0000000b0a0b7220 */ /* 0x044fe40000400000 */
[C---:B---3--:R-:W-:Y:S02]  /*71800*/  FMUL R14, R10.reuse, R14 ;  /* 0x0000000e0a0e7220 */ /* 0x048fe40000400000 */
[----:B------:R-:W-:-:S02]  /*71810*/  FMUL R15, R10, R15 ;  /* 0x0000000f0a0f7220 */ /* 0x000fc40000400000 */
[C---:B------:R-:W-:Y:S02]  /*71820*/  FMUL R26, R10.reuse, R26 ;  /* 0x0000001a0a1a7220 */ /* 0x040fe40000400000 */
[C---:B------:R-:W-:Y:S02]  /*71830*/  FMUL R27, R10.reuse, R27 ;  /* 0x0000001b0a1b7220 */ /* 0x040fe40000400000 */
[----:B------:R-:W-:Y:S02]  /*71840*/  FMUL R10, R10, R22 ;  /* 0x000000160a0a7220 */ /* 0x000fe40000400000 */
[----:B------:R-:W2:Y:S01]  /*71850*/  LDL.LU R22, [R1+0x12ec] ;  /* 0x0012ec0001167983 */ /* 0x000ea20000300800 */
        /* <DEDUP_REMOVED lines=8> */
[----:B------:R-:W-:-:S02]  /*718e0*/  FMUL R29, R6, R29 ;  /* 0x0000001d061d7220 */ /* 0x000fc40000400000 */
[----:B------:R-:W-:-:S03]  /*718f0*/  FMUL R4, R6, R4 ;  /* 0x0000000406047220 */ /* 0x000fc60000400000 */
[----:B------:R0:W-:Y:S02]  /*71900*/  STL [R1+0x21c], R29 ;  /* 0x00021c1d01007387 */ /* 0x0001e40000100800 */
[C---:B0-----:R-:W-:Y:S02]  /*71910*/  FMUL R29, R6.reuse, R0 ;  /* 0x00000000061d7220 */ /* 0x041fe40000400000 */
[----:B------:R-:W-:-:S03]  /*71920*/  FMUL R0, R6, R5 ;  /* 0x0000000506007220 */ /* 0x000fc60000400000 */
[----:B------:R-:W-:Y:S01]  /*71930*/  STL [R1+0x218], R29 ;  /* 0x0002181d01007387 */ /* 0x000fe20000100800 */
[----:B------:R-:W-:Y:S02]  /*71940*/  STL [R1+0x214], R4 ;  /* 0x0002140401007387 */ /* 0x000fe40000100800 */
[----:B------:R0:W-:Y:S01]  /*71950*/  STL [R1+0x210], R0 ;  /* 0x0002100001007387 */ /* 0x0001e20000100800 */
[----:B------:R-:W1:Y:S01]  /*71960*/  MUFU.RCP R3, R3 ;  /* 0x0000000300037308 */ /* 0x000e620000001000 */
[C---:B0-----:R-:W-:Y:S02]  /*71970*/  FMUL R0, R6.reuse, R19 ;  /* 0x0000001306007220 */ /* 0x041fe40000400000 */
[----:B------:R-:W0:Y:S04]  /*71980*/  S2R R19, SR_TID.X ;  /* 0x0000000000137919 */ /* 0x000e280000002100 */
[----:B------:R-:W0:Y:S01]  /*71990*/  S2R R29, SR_TID.X ;  /* 0x00000000001d7919 */ /* 0x000e220000002100 */
[----:B------:R-:W-:-:S02]  /*719a0*/  FMUL R20, R6, R20 ;  /* 0x0000001406147220 */ /* 0x000fc40000400000 */
[C---:B------:R-:W-:Y:S02]  /*719b0*/  FMUL R5, R6.reuse, R2 ;  /* 0x0000000206057220 */ /* 0x040fe40000400000 */
[C---:B-1----:R-:W-:Y:S02]  /*719c0*/  FMUL R17, R3.reuse, R17 ;  /* 0x0000001103117220 */ /* 0x042fe40000400000 */
[C---:B------:R-:W-:Y:S02]  /*719d0*/  FMUL R4, R3.reuse, R18 ;  /* 0x0000001203047220 */ /* 0x040fe40000400000 */
[----:B------:R-:W-:Y:S01]  /*719e0*/  FMUL R21, R6, R21 ;  /* 0x0000001506157220 */ /* 0x000fe20000400000 */
[----:B------:R-:W-:Y:S01]  /*719f0*/  F2FP.BF16.PACK_AB R20, R20, R5 ;  /* 0x000000051414723e */ /* 0x000fe200000010ff */
[C---:B------:R-:W-:Y:S02]  /*71a00*/  FMUL R16, R3.reuse, R16 ;  /* 0x0000001003107220 */ /* 0x040fe40000400000 */
[----:B------:R-:W-:Y:S01]  /*71a10*/  FMUL R7, R3, R7 ;  /* 0x0000000703077220 */ /* 0x000fe20000400000 */
[----:B------:R-:W-:-:S02]  /*71a20*/  F2FP.BF16.PACK_AB R17, R17, R4 ;  /* 0x000000041111723e */ /* 0x000fc400000010ff */
[----:B------:R-:W-:Y:S01]  /*71a30*/  F2FP.BF16.PACK_AB R21, R21, R0 ;  /* 0x000000001515723e */ /* 0x000fe200000010ff */
[----:B------:R-:W4:Y:S01]  /*71a40*/  LDL.LU R2, [R1+0xc7c] ;  /* 0x000c7c0001027983 */ /* 0x000f220000300800 */
[----:B------:R-:W4:Y:S01]  /*71a50*/  LDL.LU R18, [R1+0x12dc] ;  /* 0x0012dc0001127983 */ /* 0x000f220000300800 */
[----:B------:R-:W-:Y:S02]  /*71a60*/  F2FP.BF16.PACK_AB R16, R16, R7 ;  /* 0x000000071010723e */ /* 0x000fe400000010ff */
[----:B0-----:R-:W-:Y:S02]  /*71a70*/  SHF.L.U32 R5, R19, 0x5, RZ ;  /* 0x0000000513057819 */ /* 0x001fe400000006ff */
[C---:B------:R-:W-:Y:S01]  /*71a80*/  SHF.L.U32 R4, R29.reuse, 0x2, RZ ;  /* 0x000000021d047819 */ /* 0x040fe200000006ff */
[----:B------:R-:W-:Y:S01]  /*71a90*/  LOP3.LUT R19, R29, 0xe0, RZ, 0xc0, !PT ;  /* 0x000000e01d137812 */ /* 0x000fe200078ec0ff */
[----:B------:R-:W-:-:S04]  /*71aa0*/  LOP3.LUT R0, R5, 0x60, RZ, 0xc0, !PT ;  /* 0x0000006005007812 */ /* 0x000fc800078ec0ff */
[----:B------:R-:W-:Y:S01]  /*71ab0*/  LEA R0, R19, R0, 0x7 ;  /* 0x0000000013007211 */ /* 0x000fe200078e38ff */
[C---:B--2---:R-:W-:Y:S02]  /*71ac0*/  FMUL R22, R6.reuse, R22 ;  /* 0x0000001606167220 */ /* 0x044fe40000400000 */
[----:B---3--:R-:W-:Y:S02]  /*71ad0*/  FMUL R8, R6, R8 ;  /* 0x0000000806087220 */ /* 0x008fe40000400000 */
[----:B----4-:R-:W-:Y:S01]  /*71ae0*/  FMUL R5, R3, R28 ;  /* 0x0000001c03057220 */ /* 0x010fe20000400000 */
[----:B------:R-:W-:Y:S01]  /*71af0*/  LOP3.LUT R28, R4, 0x70, RZ, 0xc0, !PT ;  /* 0x00000070041c7812 */ /* 0x000fe200078ec0ff */
[C---:B------:R-:W-:Y:S02]  /*71b00*/  FMUL R23, R6.reuse, R23 ;  /* 0x0000001706177220 */ /* 0x040fe40000400000 */
[----:B------:R-:W-:Y:S02]  /*71b10*/  FMUL R9, R6, R9 ;  /* 0x0000000906097220 */ /* 0x000fe40000400000 */
[----:B------:R-:W2:Y:S01]  /*71b20*/  LDL.LU R6, [R1+0xcc4] ;  /* 0x000cc40001067983 */ /* 0x000ea20000300800 */
[----:B------:R-:W3:Y:S02]  /*71b30*/  LDL.LU R7, [R1+0xcc0] ;  /* 0x000cc00001077983 */ /* 0x000ee40000300800 */
[----:B------:R-:W4:Y:S02]  /*71b40*/  LDL.LU R4, [R1+0xcb4] ;  /* 0x000cb40001047983 */ /* 0x000f240000300800 */
[----:B------:R-:W2:Y:S01]  /*71b50*/  LDL.LU R19, [R1+0x12d8] ;  /* 0x0012d80001137983 */ /* 0x000ea20000300800 */
[----:B------:R-:W-:-:S02]  /*71b60*/  LOP3.LUT R0, R0, R28, RZ, 0x3c, !PT ;  /* 0x0000001c00007212 */ /* 0x000fc400078e3cff */
[----:B------:R-:W-:Y:S02]  /*71b70*/  F2FP.BF16.PACK_AB R22, R8, R22 ;  /* 0x000000160816723e */ /* 0x000fe400000010ff */
[----:B------:R-:W-:Y:S02]  /*71b80*/  F2FP.BF16.PACK_AB R23, R9, R23 ;  /* 0x000000170917723e */ /* 0x000fe400000010ff */
[----:B------:R-:W-:-:S04]  /*71b90*/  LOP3.LUT R29, R29, 0x18, RZ, 0xc0, !PT ;  /* 0x000000181d1d7812 */ /* 0x000fc800078ec0ff */
[----:B------:R-:W-:Y:S01]  /*71ba0*/  LEA R0, R29, R0, 0xc ;  /* 0x000000001d007211 */ /* 0x000fe200078e60ff */
[----:B------:R-:W-:-:S05]  /*71bb0*/  FMUL R18, R3, R18 ;  /* 0x0000001203127220 */ /* 0x000fca0000400000 */
[----:B------:R-:W-:Y:S02]  /*71bc0*/  F2FP.BF16.PACK_AB R18, R18, R5 ;  /* 0x000000051212723e */ /* 0x000fe400000010ff */
[----:B------:R-:W3:Y:S01]  /*71bd0*/  LDL.LU R5, [R1+0xcbc] ;  /* 0x000cbc0001057983 */ /* 0x000ee20000300800 */
[----:B------:R0:W5:Y:S02]  /*71be0*/  LDL.LU R28, [R1+0x12d4] ;  /* 0x0012d400011c7983 */ /* 0x0001640000300800 */
[----:B------:R-:W3:Y:S02]  /*71bf0*/  LDL.LU R8, [R1+0xca8] ;  /* 0x000ca80001087983 */ /* 0x000ee40000300800 */
[C---:B------:R-:W-:Y:S02]  /*71c00*/  FMUL R2, R3.reuse, R2 ;  /* 0x0000000203027220 */ /* 0x040fe40000400000 */
[C---:B----4-:R-:W-:Y:S02]  /*71c10*/  FMUL R4, R3.reuse, R4 ;  /* 0x0000000403047220 */ /* 0x050fe40000400000 */
[----:B--2---:R-:W-:-:S05]  /*71c20*/  FMUL R19, R3, R19 ;  /* 0x0000001303137220 */ /* 0x004fca0000400000 */
[----:B------:R-:W-:Y:S02]  /*71c30*/  F2FP.BF16.PACK_AB R19, R19, R4 ;  /* 0x000000041313723e */ /* 0x000fe400000010ff */
[----:B------:R-:W2:Y:S01]  /*71c40*/  LDL.LU R4, [R1+0xc98] ;  /* 0x000c980001047983 */ /* 0x000ea20000300800 */
[----:B------:R-:W4:Y:S02]  /*71c50*/  LDL.LU R9, [R1+0xc80] ;  /* 0x000c800001097983 */ /* 0x000f240000300800 */
[----:B------:R0:W5:Y:S02]  /*71c60*/  LDL.LU R29, [R1+0x12d0] ;  /* 0x0012d000011d7983 */ /* 0x0001640000300800 */
[----:B------:R1:W-:Y:S02]  /*71c70*/  STL [R1+0x1ec], R2 ;  /* 0x0001ec0201007387 */ /* 0x0003e40000100800 */
[----:B-1----:R-:W2:Y:S01]  /*71c80*/  LDL.LU R2, [R1+0x12cc] ;  /* 0x0012cc0001027983 */ /* 0x002ea20000300800 */
[----:B----4-:R-:W-:-:S05]  /*71c90*/  FMUL R9, R3, R9 ;  /* 0x0000000903097220 */ /* 0x010fca0000400000 */
[----:B------:R2:W-:Y:S02]  /*71ca0*/  STL [R1+0x1e8], R9 ;  /* 0x0001e80901007387 */ /* 0x0005e40000100800 */
[C---:B--2---:R-:W-:Y:S02]  /*71cb0*/  FMUL R9, R3.reuse, R4 ;  /* 0x0000000403097220 */ /* 0x044fe40000400000 */
[C---:B---3--:R-:W-:Y:S02]  /*71cc0*/  FMUL R4, R3.reuse, R8 ;  /* 0x0000000803047220 */ /* 0x048fe40000400000 */
[C---:B------:R-:W-:Y:S02]  /*71cd0*/  FMUL R8, R3.reuse, R5 ;  /* 0x0000000503087220 */ /* 0x040fe40000400000 */
[C---:B------:R-:W-:Y:S01]  /*71ce0*/  FMUL R5, R3.reuse, R7 ;  /* 0x0000000703057220 */ /* 0x040fe20000400000 */
[----:B------:R-:W-:Y:S01]  /*71cf0*/  STL [R1+0x1e4], R9 ;  /* 0x0001e40901007387 */ /* 0x000fe20000100800 */
[----:B------:R1:W-:Y:S02]  /*71d00*/  STL [R1+0x1e0], R4 ;  /* 0x0001e00401007387 */ /* 0x0003e40000100800 */
[----:B------:R0:W-:Y:S02]  /*71d10*/  STL [R1+0x74], R8 ;  /* 0x0000740801007387 */ /* 0x0001e40000100800 */
[----:B------:R0:W-:Y:S02]  /*71d20*/  STL [R1+0x6c], R5 ;  /* 0x00006c0501007387 */ /* 0x0001e40000100800 */
[----:B-1----:R-:W-:-:S02]  /*71d30*/  FMUL R4, R3, R6 ;  /* 0x0000000603047220 */ /* 0x002fc40000400000 */
[----:B------:R-:W-:Y:S02]  /*71d40*/  FMUL R3, R3, R2 ;  /* 0x0000000203037220 */ /* 0x000fe40000400000 */
[----:B------:R0:W5:Y:S01]  /*71d50*/  LDL.LU R2, [R1+0x12c8] ;  /* 0x0012c80001027983 */ /* 0x0001620000300800 */
[----:B------:R0:W-:Y:S02]  /*71d60*/  STL [R1+0x64], R4 ;  /* 0x0000640401007387 */ /* 0x0001e40000100800 */
[----:B------:R0:W-:Y:S02]  /*71d70*/  STL [R1+0x5c], R3 ;  /* 0x00005c0301007387 */ /* 0x0001e40000100800 */
[----:B------:R-:W2:Y:S04]  /*71d80*/  LDL.LU R7, [R1] ;  /* 0x0000000001077983 */ /* 0x000ea80000300800 */
[----:B0-----:R-:W3:Y:S04]  /*71d90*/  LDL.LU R3, [R1+0x48] ;  /* 0x0000480001037983 */ /* 0x001ee80000300800 */
[----:B------:R-:W-:Y:S06]  /*71da0*/  BAR.SYNC.DEFER_BLOCKING 0x0 ;  /* 0x0000000000007b1d */ /* 0x000fec0000010000 */
[----:B---3--:R0:W-:Y:S04]  /*71db0*/  STL [R1+0x1f30], R3 ;  /* 0x001f300301007387 */ /* 0x0081e80000100800 */
[----:B0-----:R-:W3:Y:S04]  /*71dc0*/  LDL.LU R3, [R1+0x2c] ;  /* 0x00002c0001037983 */ /* 0x001ee80000300800 */
        /* <DEDUP_REMOVED lines=8> */
[----:B------:R-:W-:Y:S04]  /*71e50*/  STS.128 [R0], R16 ;  /* 0x0000001000007388 */ /* 0x000fe80000000c00 */
[----:B------:R-:W-:Y:S01]  /*71e60*/  STS.128 [R0+0x80], R20 ;  /* 0x0000801400007388 */ /* 0x000fe20000000c00 */
[----:B------:R-:W-:-:S03]  /*71e70*/  F2FP.BF16.PACK_AB R4, R11, R10 ;  /* 0x0000000a0b04723e */ /* 0x000fc600000010ff */
[----:B---3--:R0:W-:Y:S04]  /*71e80*/  STL [R1+0x1f44], R3 ;  /* 0x001f440301007387 */ /* 0x0081e80000100800 */
[----:B0-----:R-:W2:Y:S04]  /*71e90*/  LDL.LU R3, [R1+0x4] ;  /* 0x0000040001037983 */ /* 0x001ea80000300800 */
[----:B-----5:R0:W-:Y:S01]  /*71ea0*/  STL [R1+0x1eb8], R2 ;  /* 0x001eb80201007387 */ /* 0x0201e20000100800 */
[----:B------:R-:W-:-:S03]  /*71eb0*/  F2FP.BF16.PACK_AB R8, R13, R12 ;  /* 0x0000000c0d08723e */ /* 0x000fc600000010ff */
[----:B0-----:R-:W3:Y:S04]  /*71ec0*/  LDL.LU R2, [R1+0x78] ;  /* 0x0000780001027983 */ /* 0x001ee80000300800 */
[----:B------:R-:W4:Y:S04]  /*71ed0*/  LDL.LU R16, [R1+0x18] ;  /* 0x0000180001107983 */ /* 0x000f280000300800 */
[----:B------:R-:W3:Y:S04]  /*71ee0*/  LDL.LU R17, [R1+0x28] ;  /* 0x0000280001117983 */ /* 0x000ee80000300800 */
[----:B------:R-:W3:Y:S04]  /*71ef0*/  LDL.LU R18, [R1+0x38] ;  /* 0x0000380001127983 */ /* 0x000ee80000300800 */
[----:B------:R-:W3:Y:S04]  /*71f00*/  LDL.LU R19, [R1+0x4c] ;  /* 0x00004c0001137983 */ /* 0x000ee80000300800 */
[----:B------:R-:W3:Y:S04]  /*71f10*/  LDL.LU R20, [R1+0x50] ;  /* 0x0000500001147983 */ /* 0x000ee80000300800 */
[----:B------:R-:W3:Y:S04]  /*71f20*/  LDL.LU R21, [R1+0x58] ;  /* 0x0000580001157983 */ /* 0x000ee80000300800 */
[----:B------:R-:W3:Y:S01]  /*71f30*/  LDL.LU R22, [R1+0x68] ;  /* 0x0000680001167983 */ /* 0x000ee20000300800 */
[----:B------:R-:W-:-:S03]  /*71f40*/  F2FP.BF16.PACK_AB R5, R15, R14 ;  /* 0x0000000e0f05723e */ /* 0x000fc600000010ff */
        /* <DEDUP_REMOVED lines=10> */
[----:B------:R-:W3:Y:S04]  /*71ff0*/  LDL.LU R25, [R1+0x70] ;  /* 0x0000700001197983 */ /* 0x000ee80000300800 */
[----:B------:R-:W3:Y:S04]  /*72000*/  LDL.LU R26, [R1+0x44] ;  /* 0x00004400011a7983 */ /* 0x000ee80000300800 */
[----:B------:R-:W3:Y:S04]  /*72010*/  LDL.LU R27, [R1+0x54] ;  /* 0x00005400011b7983 */ /* 0x000ee80000300800 */
[----:B------:R-:W3:Y:S04]  /*72020*/  LDL.LU R28, [R1+0x34] ;  /* 0x00003400011c7983 */ /* 0x000ee80000300800 */
[----:B------:R-:W3:Y:S01]  /*72030*/  LDL.LU R29, [R1+0x3c] ;  /* 0x00003c00011d7983 */ /* 0x000ee20000300800 */
[----:B--2---:R-:W-:-:S03]  /*72040*/  F2FP.BF16.PACK_AB R7, R3, R7 ;  /* 0x000000070307723e */ /* 0x004fc600000010ff */
[----:B------:R-:W3:Y:S02]  /*72050*/  LDL.LU R3, [R1+0x1f44] ;  /* 0x001f440001037983 */ /* 0x000ee40000300800 */
[----:B---3--:R-:W-:Y:S02]  /*72060*/  F2FP.BF16.PACK_AB R11, R3, R11 ;  /* 0x0000000b030b723e */ /* 0x008fe400000010ff */
[----:B------:R-:W2:Y:S02]  /*72070*/  LDL.LU R3, [R1+0x1f40] ;  /* 0x001f400001037983 */ /* 0x000ea40000300800 */
[----:B--2---:R-:W-:Y:S02]  /*72080*/  F2FP.BF16.PACK_AB R12, R3, R12 ;  /* 0x0000000c030c723e */ /* 0x004fe400000010ff */
[----:B------:R-:W4:Y:S02]  /*72090*/  LDL.LU R3, [R1+0x1f3c] ;  /* 0x001f3c0001037983 */ /* 0x000f240000300800 */
[----:B----4-:R-:W-:-:S02]  /*720a0*/  F2FP.BF16.PACK_AB R16, R3, R16 ;  /* 0x000000100310723e */ /* 0x010fc400000010ff */
[----:B------:R-:W2:Y:S02]  /*720b0*/  LDL.LU R3, [R1+0x1f38] ;  /* 0x001f380001037983 */ /* 0x000ea40000300800 */
[----:B--2---:R-:W-:Y:S02]  /*720c0*/  F2FP.BF16.PACK_AB R13, R3, R13 ;  /* 0x0000000d030d723e */ /* 0x004fe400000010ff */
[----:B------:R-:W2:Y:S02]  /*720d0*/  LDL.LU R3, [R1+0x1f34] ;  /* 0x001f340001037983 */ /* 0x000ea40000300800 */
[----:B--2---:R-:W-:Y:S02]  /*720e0*/  F2FP.BF16.PACK_AB R17, R3, R17 ;  /* 0x000000110311723e */ /* 0x004fe400000010ff */
[----:B------:R-:W2:Y:S01]  /*720f0*/  LDL.LU R3, [R1+0x1f30] ;  /* 0x001f300001037983 */ /* 0x000ea20000300800 */
[----:B------:R-:W-:Y:S02]  /*72100*/  F2FP.BF16.PACK_AB R14, R28, R14 ;  /* 0x0000000e1c0e723e */ /* 0x000fe400000010ff */
[----:B------:R-:W-:-:S02]  /*72110*/  F2FP.BF16.PACK_AB R18, R29, R18 ;  /* 0x000000121d12723e */ /* 0x000fc400000010ff */
[----:B------:R-:W-:Y:S02]  /*72120*/  F2FP.BF16.PACK_AB R21, R24, R21 ;  /* 0x000000151815723e */ /* 0x000fe400000010ff */
[----:B------:R-:W-:Y:S02]  /*72130*/  F2FP.BF16.PACK_AB R22, R25, R22 ;  /* 0x000000161916723e */ /* 0x000fe400000010ff */
[----:B------:R-:W-:Y:S02]  /*72140*/  F2FP.BF16.PACK_AB R15, R26, R15 ;  /* 0x0000000f1a0f723e */ /* 0x000fe400000010ff */
[----:B--2---:R-:W-:Y:S02]  /*72150*/  F2FP.BF16.PACK_AB R19, R19, R3 ;  /* 0x000000031313723e */ /* 0x004fe400000010ff */
[----:B------:R-:W2:Y:S01]  /*72160*/  LDL.LU R3, [R1+0x128] ;  /* 0x0001280001037983 */ /* 0x000ea20000300800 */
[----:B------:R-:W-:-:S03]  /*72170*/  F2FP.BF16.PACK_AB R20, R27, R20 ;  /* 0x000000141b14723e */ /* 0x000fc600000010ff */
[----:B--2---:R-:W-:Y:S04]  /*72180*/  STL [R1+0x1f00], R3 ;  /* 0x001f000301007387 */ /* 0x004fe80000100800 */
[----:B------:R-:W2:Y:S04]  /*72190*/  LDL.LU R28, [R1+0x124] ;  /* 0x00012400011c7983 */ /* 0x000ea80000300800 */
[----:B--2---:R-:W-:Y:S04]  /*721a0*/  STL [R1+0x1f04], R28 ;  /* 0x001f041c01007387 */ /* 0x004fe80000100800 */
[----:B------:R-:W2:Y:S01]  /*721b0*/  LDL.LU R29, [R1+0x120] ;  /* 0x00012000011d7983 */ /* 0x000ea20000300800 */
[----:B------:R-:W-:-:S03]  /*721c0*/  F2FP.BF16.PACK_AB R23, R23, R2 ;  /* 0x000000021717723e */ /* 0x000fc600000010ff */
[----:B--2---:R-:W-:Y:S04]  /*721d0*/  STL [R1+0x1f08], R29 ;  /* 0x001f081d01007387 */ /* 0x004fe80000100800 */
[----:B------:R-:W2:Y:S04]  /*721e0*/  LDL.LU R24, [R1+0x94] ;  /* 0x0000940001187983 */ /* 0x000ea80000300800 */
[----:B------:R-:W3:Y:S04]  /*721f0*/  LDL.LU R25, [R1+0xa0] ;  /* 0x0000a00001197983 */ /* 0x000ee80000300800 */
[----:B---3--:R0:W-:Y:S04]  /*72200*/  STL [R1+0x1f2c], R25 ;  /* 0x001f2c1901007387 */ /* 0x0081e80000100800 */
[----:B0-----:R-:W2:Y:S04]  /*72210*/  LDL.LU R25, [R1+0x98] ;  /* 0x0000980001197983 */ /* 0x001ea80000300800 */
[----:B------:R-:W3:Y:S04]  /*72220*/  LDL.LU R26, [R1+0xa8] ;  /* 0x0000a800011a7983 */ /* 0x000ee80000300800 */
[----:B---3--:R0:W-:Y:S04]  /*72230*/  STL [R1+0x1f28], R26 ;  /* 0x001f281a01007387 */ /* 0x0081e80000100800 */
[----:B0-----:R-:W3:Y:S04]  /*72240*/  LDL.LU R26, [R1+0xa4] ;  /* 0x0000a400011a7983 */ /* 0x001ee80000300800 */
[----:B------:R-:W4:Y:S04]  /*72250*/  LDL.LU R27, [R1+0xb0] ;  /* 0x0000b000011b7983 */ /* 0x000f280000300800 */
[----:B----4-:R0:W-:Y:S04]  /*72260*/  STL [R1+0x1f24], R27 ;  /* 0x001f241b01007387 */ /* 0x0101e80000100800 */
[----:B0-----:R-:W4:Y:S04]  /*72270*/  LDL.LU R27, [R1+0xac] ;  /* 0x0000ac00011b7983 */ /* 0x001f280000300800 */
[----:B------:R-:W2:Y:S04]  /*72280*/  LDL.LU R29, [R1+0xec] ;  /* 0x0000ec00011d7983 */ /* 0x000ea80000300800 */
[----:B--2---:R0:W-:Y:S04]  /*72290*/  STL [R1+0x1f0c], R29 ;  /* 0x001f0c1d01007387 */ /* 0x0041e80000100800 */
[----:B0-----:R-:W2:Y:S04]  /*722a0*/  LDL.LU R29, [R1+0xd4] ;  /* 0x0000d400011d7983 */ /* 0x001ea80000300800 */
        /* <DEDUP_REMOVED lines=8> */
[----:B------:R-:W-:Y:S04]  /*72330*/  STS.128 [R0+0x100], R4 ;  /* 0x0001000400007388 */ /* 0x000fe80000000c00 */
[----:B------:R-:W-:Y:S04]  /*72340*/  STS.128 [R0+0x180], R8 ;  /* 0x0001800800007388 */ /* 0x000fe80000000c00 */
[----:B------:R-:W-:Y:S04]  /*72350*/  STS.128 [R0+0x200], R12 ;  /* 0x0002000c00007388 */ /* 0x000fe80000000c00 */
[----:B------:R-:W-:Y:S04]  /*72360*/  STS.128 [R0+0x280], R16 ;  /* 0x0002801000007388 */ /* 0x000fe80000000c00 */
[----:B------:R-:W-:Y:S01]  /*72370*/  STS.128 [R0+0x300], R20 ;  /* 0x0003001400007388 */ /* 0x000fe20000000c00 */
[----:B------:R-:W-:-:S03]  /*72380*/  F2FP.BF16.PACK_AB R24, R25, R24 ;  /* 0x000000181918723e */ /* 0x000fc600000010ff */
[----:B--2---:R0:W-:Y:S04]  /*72390*/  STL [R1+0x1f20], R29 ;  /* 0x001f201d01007387 */ /* 0x0041e80000100800 */
[----:B0-----:R-:W2:Y:S04]  /*723a0*/  LDL.LU R29, [R1+0xb4] ;  /* 0x0000b400011d7983 */ /* 0x001ea80000300800 */
[----:B------:R-:W2:Y:S04]  /*723b0*/  LDL.LU R28, [R1+0xe4] ;  /* 0x0000e400011c7983 */ /* 0x000ea80000300800 */
        /* <DEDUP_REMOVED lines=22> */
[----:B------:R-:W3:Y:S02]  /*72520*/  LDL.LU R25, [R1+0x1f2c] ;  /* 0x001f2c0001197983 */ /* 0x000ee40000300800 */
[----:B---3--:R-:W-:-:S02]  /*72530*/  F2FP.BF16.PACK_AB R25, R26, R25 ;  /* 0x000000191a19723e */ /* 0x008fc400000010ff */
[----:B------:R-:W4:Y:S02]  /*72540*/  LDL.LU R26, [R1+0x1f28] ;  /* 0x001f2800011a7983 */ /* 0x000f240000300800 */
[----:B----4-:R-:W-:Y:S02]  /*72550*/  F2FP.BF16.PACK_AB R26, R27, R26 ;  /* 0x0000001a1b1a723e */ /* 0x010fe400000010ff */
[----:B------:R-:W2:Y:S02]  /*72560*/  LDL.LU R27, [R1+0x1f24] ;  /* 0x001f2400011b7983 */ /* 0x000ea40000300800 */
[----:B--2---:R-:W-:Y:S02]  /*72570*/  F2FP.BF16.PACK_AB R27, R29, R27 ;  /* 0x0000001b1d1b723e */ /* 0x004fe400000010ff */
[----:B------:R-:W2:Y:S02]  /*72580*/  LDL.LU R29, [R1+0x1f20] ;  /* 0x001f2000011d7983 */ /* 0x000ea40000300800 */
[----:B--2---:R-:W-:-:S02]  /*72590*/  F2FP.BF16.PACK_AB R4, R29, R4 ;  /* 0x000000041d04723e */ /* 0x004fc400000010ff */
[----:B------:R-:W2:Y:S02]  /*725a0*/  LDL.LU R29, [R1+0x1f1c] ;  /* 0x001f1c00011d7983 */ /* 0x000ea40000300800 */
[----:B--2---:R-:W-:Y:S02]  /*725b0*/  F2FP.BF16.PACK_AB R8, R29, R8 ;  /* 0x000000081d08723e */ /* 0x004fe400000010ff */
[----:B------:R-:W2:Y:S02]  /*725c0*/  LDL.LU R29, [R1+0x1f18] ;  /* 0x001f1800011d7983 */ /* 0x000ea40000300800 */
[----:B--2---:R-:W-:Y:S02]  /*725d0*/  F2FP.BF16.PACK_AB R5, R29, R5 ;  /* 0x000000051d05723e */ /* 0x004fe400000010ff */
[----:B------:R-:W2:Y:S02]  /*725e0*/  LDL.LU R29, [R1+0x1f14] ;  /* 0x001f1400011d7983 */ /* 0x000ea40000300800 */
[----:B--2---:R-:W-:-:S02]  /*725f0*/  F2FP.BF16.PACK_AB R9, R29, R9 ;  /* 0x000000091d09723e */ /* 0x004fc400000010ff */
[----:B------:R-:W2:Y:S02]  /*72600*/  LDL.LU R29, [R1+0x1f10] ;  /* 0x001f1000011d7983 */ /* 0x000ea40000300800 */
[----:B--2---:R-:W-:Y:S02]  /*72610*/  F2FP.BF16.PACK_AB R6, R29, R6 ;  /* 0x000000061d06723e */ /* 0x004fe400000010ff */
[----:B------:R-:W2:Y:S01]  /*72620*/  LDL.LU R29, [R1+0x1f0c] ;  /* 0x001f0c00011d7983 */ /* 0x000ea20000300800 */
[----:B------:R-:W-:Y:S02]  /*72630*/  F2FP.BF16.PACK_AB R7, R28, R7 ;  /* 0x000000071c07723e */ /* 0x000fe400000010ff */
[----:B------:R-:W-:Y:S02]  /*72640*/  F2FP.BF16.PACK_AB R11, R3, R11 ;  /* 0x0000000b030b723e */ /* 0x000fe400000010ff */
[----:B--2---:R-:W-:Y:S02]  /*72650*/  F2FP.BF16.PACK_AB R10, R29, R10 ;  /* 0x0000000a1d0a723e */ /* 0x004fe400000010ff */
[----:B------:R-:W2:Y:S04]  /*72660*/  LDL.LU R29, [R1+0x1f08] ;  /* 0x001f0800011d7983 */ /* 0x000ea80000300800 */
[----:B------:R-:W2:Y:S04]  /*72670*/  LDL.LU R28, [R1+0x1f04] ;  /* 0x001f0400011c7983 */ /* 0x000ea80000300800 */
[----:B------:R-:W3:Y:S01]  /*72680*/  LDL.LU R3, [R1+0x1f00] ;  /* 0x001f000001037983 */ /* 0x000ee20000300800 */
[----:B------:R-:W-:-:S02]  /*72690*/  F2FP.BF16.PACK_AB R14, R18, R14 ;  /* 0x0000000e120e723e */ /* 0x000fc400000010ff */
[----:B------:R-:W-:Y:S02]  /*726a0*/  F2FP.BF16.PACK_AB R12, R20, R12 ;  /* 0x0000000c140c723e */ /* 0x000fe400000010ff */
[----:B------:R-:W-:Y:S02]  /*726b0*/  F2FP.BF16.PACK_AB R16, R21, R16 ;  /* 0x000000101510723e */ /* 0x000fe400000010ff */
[----:B------:R-:W-:Y:S02]  /*726c0*/  F2FP.BF16.PACK_AB R13, R22, R13 ;  /* 0x0000000d160d723e */ /* 0x000fe400000010ff */
[----:B------:R-:W-:Y:S02]  /*726d0*/  F2FP.BF16.PACK_AB R17, R23, R17 ;  /* 0x000000111711723e */ /* 0x000fe400000010ff */
[----:B---3--:R-:W-:Y:S02]  /*726e0*/  F2FP.BF16.PACK_AB R18, R15, R3 ;  /* 0x000000030f12723e */ /* 0x008fe400000010ff */
[----:B------:R-:W3:Y:S01]  /*726f0*/  LDL.LU R3, [R1+0x1bc] ;  /* 0x0001bc0001037983 */ /* 0x000ee20000300800 */
[----:B--2---:R-:W-:-:S03]  /*72700*/  F2FP.BF16.PACK_AB R15, R28, R29 ;  /* 0x0000001d1c0f723e */ /* 0x004fc600000010ff */
[----:B---3--:R-:W-:Y:S04]  /*72710*/  STL [R1+0x1edc], R3 ;  /* 0x001edc0301007387 */ /* 0x008fe80000100800 */
        /* <DEDUP_REMOVED lines=8> */
[----:B0-----:R-:W3:Y:S04]  /*727a0*/  LDL.LU R21, [R1+0x150] ;  /* 0x0001500001157983 */ /* 0x001ee80000300800 */
        /* <DEDUP_REMOVED lines=28> */
[----:B------:R-:W4:Y:S04]  /*72970*/  LDL.LU R6, [R1+0x16c] ;  /* 0x00016c0001067983 */ /* 0x000f280000300800 */
        /* <DEDUP_REMOVED lines=13> */
[----:B------:R0:W-:Y:S04]  /*72a50*/  STL [R1+0x1ed8], R0 ;  /* 0x001ed80001007387 */ /* 0x0001e80000100800 */
[----:B0-----:R-:W2:Y:S04]  /*72a60*/  LDL.LU R0, [R1+0x160] ;  /* 0x0001600001007983 */ /* 0x001ea80000300800 */
[----:B------:R-:W2:Y:S02]  /*72a70*/  LDL.LU R21, [R1+0x1efc] ;  /* 0x001efc0001157983 */ /* 0x000ea40000300800 */
[----:B--2---:R-:W-:-:S02]  /*72a80*/  F2FP.BF16.PACK_AB R4, R21, R4 ;  /* 0x000000041504723e */ /* 0x004fc400000010ff */
[----:B------:R-:W3:Y:S02]  /*72a90*/  LDL.LU R21, [R1+0x1ef8] ;  /* 0x001ef80001157983 */ /* 0x000ee40000300800 */
[----:B---3--:R-:W-:Y:S02]  /*72aa0*/  F2FP.BF16.PACK_AB R21, R22, R21 ;  /* 0x000000151615723e */ /* 0x008fe400000010ff */
[----:B------:R-:W2:Y:S01]  /*72ab0*/  LDL.LU R22, [R1+0x1ef4] ;  /* 0x001ef40001167983 */ /* 0x000ea20000300800 */
[----:B------:R-:W-:Y:S02]  /*72ac0*/  F2FP.BF16.PACK_AB R5, R0, R5 ;  /* 0x000000050005723e */ /* 0x000fe400000010ff */
[----:B----4-:R-:W-:Y:S01]  /*72ad0*/  F2FP.BF16.PACK_AB R6, R23, R6 ;  /* 0x000000061706723e */ /* 0x010fe200000010ff */
[----:B------:R-:W3:Y:S01]  /*72ae0*/  LDL.LU R0, [R1+0x1d8] ;  /* 0x0001d80001007983 */ /* 0x000ee20000300800 */
[----:B--2---:R-:W-:-:S03]  /*72af0*/  F2FP.BF16.PACK_AB R22, R19, R22 ;  /* 0x000000161316723e */ /* 0x004fc600000010ff */
[----:B------:R-:W3:Y:S04]  /*72b00*/  LDL.LU R19, [R1+0x1d4] ;  /* 0x0001d40001137983 */ /* 0x000ee80000300800 */
[----:B------:R-:W2:Y:S02]  /*72b10*/  LDL.LU R23, [R1+0x1ef0] ;  /* 0x001ef00001177983 */ /* 0x000ea40000300800 */
[----:B--2---:R-:W-:Y:S02]  /*72b20*/  F2FP.BF16.PACK_AB R23, R29, R23 ;  /* 0x000000171d17723e */ /* 0x004fe400000010ff */
[----:B------:R-:W2:Y:S02]  /*72b30*/  LDL.LU R29, [R1+0x1eec] ;  /* 0x001eec00011d7983 */ /* 0x000ea40000300800 */
[----:B--2---:R-:W-:-:S02]  /*72b40*/  F2FP.BF16.PACK_AB R7, R29, R7 ;  /* 0x000000071d07723e */ /* 0x004fc400000010ff */
[----:B------:R-:W2:Y:S01]  /*72b50*/  LDL.LU R29, [R1+0x1ee8] ;  /* 0x001ee800011d7983 */ /* 0x000ea20000300800 */
[----:B------:R-:W-:Y:S02]  /*72b60*/  F2FP.BF16.PACK_AB R12, R28, R12 ;  /* 0x0000000c1c0c723e */ /* 0x000fe400000010ff */
[----:B------:R-:W-:Y:S02]  /*72b70*/  F2FP.BF16.PACK_AB R9, R3, R9 ;  /* 0x000000090309723e */ /* 0x000fe400000010ff */
[----:B--2---:R-:W-:Y:S02]  /*72b80*/  F2FP.BF16.PACK_AB R8, R29, R8 ;  /* 0x000000081d08723e */ /* 0x004fe400000010ff */
[----:B------:R-:W2:Y:S04]  /*72b90*/  LDL.LU R29, [R1+0x1ee4] ;  /* 0x001ee400011d7983 */ /* 0x000ea80000300800 */
[----:B------:R-:W2:Y:S04]  /*72ba0*/  LDL.LU R28, [R1+0x1ee0] ;  /* 0x001ee000011c7983 */ /* 0x000ea80000300800 */
[----:B------:R-:W4:Y:S01]  /*72bb0*/  LDL.LU R3, [R1+0x1edc] ;  /* 0x001edc0001037983 */ /* 0x000f220000300800 */
[----:B------:R-:W-:-:S02]  /*72bc0*/  F2FP.BF16.PACK_AB R13, R16, R13 ;  /* 0x0000000d100d723e */ /* 0x000fc400000010ff */
[----:B----4-:R-:W-:Y:S02]  /*72bd0*/  F2FP.BF16.PACK_AB R16, R26, R3 ;  /* 0x000000031a10723e */ /* 0x010fe400000010ff */
[----:B------:R-:W4:Y:S01]  /*72be0*/  LDL.LU R3, [R1+0x2b0] ;  /* 0x0002b00001037983 */ /* 0x000f220000300800 */
[----:B------:R-:W-:Y:S02]  /*72bf0*/  F2FP.BF16.PACK_AB R10, R17, R10 ;  /* 0x0000000a110a723e */ /* 0x000fe400000010ff */
[----:B--2---:R-:W-:Y:S01]  /*72c00*/  F2FP.BF16.PACK_AB R17, R28, R29 ;  /* 0x0000001d1c11723e */ /* 0x004fe200000010ff */
[----:B----4-:R-:W-:Y:S04]  /*72c10*/  STL [R1+0x1ec8], R3 ;  /* 0x001ec80301007387 */ /* 0x010fe80000100800 */
[----:B------:R-:W2:Y:S04]  /*72c20*/  LDL.LU R28, [R1+0x4b0] ;  /* 0x0004b000011c7983 */ /* 0x000ea80000300800 */
[----:B--2---:R-:W-:Y:S04]  /*72c30*/  STL [R1+0x1ecc], R28 ;  /* 0x001ecc1c01007387 */ /* 0x004fe80000100800 */
[----:B------:R-:W2:Y:S01]  /*72c40*/  LDL.LU R29, [R1+0x4ac] ;  /* 0x0004ac00011d7983 */ /* 0x000ea20000300800 */
[----:B------:R-:W-:-:S02]  /*72c50*/  F2FP.BF16.PACK_AB R11, R15, R11 ;  /* 0x0000000b0f0b723e */ /* 0x000fc400000010ff */
[----:B------:R-:W-:Y:S01]  /*72c60*/  F2FP.BF16.PACK_AB R15, R24, R25 ;  /* 0x00000019180f723e */ /* 0x000fe200000010ff */
[----:B--2---:R0:W-:Y:S04]  /*72c70*/  STL [R1+0x1ed0], R29 ;  /* 0x001ed01d01007387 */ /* 0x0041e80000100800 */
[----:B------:R-:W2:Y:S04]  /*72c80*/  LDL.LU R24, [R1+0x1dc] ;  /* 0x0001dc0001187983 */ /* 0x000ea80000300800 */
[----:B------:R-:W4:Y:S04]  /*72c90*/  LDL.LU R25, [R1+0x1f4] ;  /* 0x0001f40001197983 */ /* 0x000f280000300800 */
[----:B0-----:R-:W2:Y:S01]  /*72ca0*/  LDL.LU R29, [R1+0x200] ;  /* 0x00020000011d7983 */ /* 0x001ea20000300800 */
[----:B------:R-:W-:-:S02]  /*72cb0*/  F2FP.BF16.PACK_AB R14, R18, R14 ;  /* 0x0000000e120e723e */ /* 0x000fc400000010ff */
[----:B------:R-:W-:Y:S02]  /*72cc0*/  F2FP.BF16.PACK_AB R18, R27, R2 ;  /* 0x000000021b12723e */ /* 0x000fe400000010ff */
[----:B---3--:R-:W-:Y:S01]  /*72cd0*/  F2FP.BF16.PACK_AB R19, R0, R19 ;  /* 0x000000130013723e */ /* 0x008fe200000010ff */
[----:B--2---:R0:W-:Y:S04]  /*72ce0*/  STL [R1+0x1ed4], R29 ;  /* 0x001ed41d01007387 */ /* 0x0041e80000100800 */
[----:B0-----:R-:W4:Y:S04]  /*72cf0*/  LDL.LU R29, [R1+0x1f8] ;  /* 0x0001f800011d7983 */ /* 0x001f280000300800 */
[----:B------:R-:W2:Y:S04]  /*72d00*/  LDL.LU R26, [R1+0x1fc] ;  /* 0x0001fc00011a7983 */ /* 0x000ea80000300800 */
[----:B------:R-:W3:Y:S04]  /*72d10*/  LDL.LU R28, [R1+0x208] ;  /* 0x00020800011c7983 */ /* 0x000ee80000300800 */
[----:B------:R-:W3:Y:S04]  /*72d20*/  LDL.LU R27, [R1+0x204] ;  /* 0x00020400011b7983 */ /* 0x000ee80000300800 */
[----:B------:R-:W2:Y:S04]  /*72d30*/  LDL.LU R3, [R1+0x250] ;  /* 0x0002500001037983 */ /* 0x000ea80000300800 */
[----:B------:R-:W2:Y:S04]  /*72d40*/  LDL.LU R2, [R1+0x4b4] ;  /* 0x0004b40001027983 */ /* 0x000ea80000300800 */
[----:B------:R-:W2:Y:S04]  /*72d50*/  LDL.LU R0, [R1+0x1ed8] ;  /* 0x001ed80001007983 */ /* 0x000ea80000300800 */
[----:B--2---:R0:W-:Y:S04]  /*72d60*/  STS.128 [R0+0x600], R20 ;  /* 0x0006001400007388 */ /* 0x0041e80000000c00 */
[----:B0-----:R-:W2:Y:S04]  /*72d70*/  LDL.LU R23, [R1+0x1f0] ;  /* 0x0001f00001177983 */ /* 0x001ea80000300800 */
[----:B------:R-:W3:Y:S04]  /*72d80*/  LDL.LU R20, [R1+0x490] ;  /* 0x0004900001147983 */ /* 0x000ee80000300800 */
[----:B------:R-:W3:Y:S04]  /*72d90*/  LDL.LU R22, [R1+0x49c] ;  /* 0x00049c0001167983 */ /* 0x000ee80000300800 */
[----:B------:R-:W3:Y:S04]  /*72da0*/  LDL.LU R21, [R1+0x4b8] ;  /* 0x0004b80001157983 */ /* 0x000ee80000300800 */
[----:B------:R0:W-:Y:S04]  /*72db0*/  STS.128 [R0+0x680], R4 ;  /* 0x0006800400007388 */ /* 0x0001e80000000c00 */
[----:B------:R1:W-:Y:S04]  /*72dc0*/  STS.128 [R0+0x700], R8 ;  /* 0x0007000800007388 */ /* 0x0003e80000000c00 */
[----:B------:R1:W-:Y:S04]  /*72dd0*/  STS.128 [R0+0x780], R12 ;  /* 0x0007800c00007388 */ /* 0x0003e80000000c00 */
[----:B0-----:R-:W3:Y:S04]  /*72de0*/  LDL.LU R4, [R1+0x20c] ;  /* 0x00020c0001047983 */ /* 0x001ee80000300800 */
[----:B------:R-:W3:Y:S04]  /*72df0*/  LDL.LU R5, [R1+0x25c] ;  /* 0x00025c0001057983 */ /* 0x000ee80000300800 */
[----:B------:R-:W3:Y:S04]  /*72e00*/  LDL.LU R6, [R1+0x26c] ;  /* 0x00026c0001067983 */ /* 0x000ee80000300800 */
[----:B------:R-:W3:Y:S04]  /*72e10*/  LDL.LU R7, [R1+0x27c] ;  /* 0x00027c0001077983 */ /* 0x000ee80000300800 */
[----:B-1----:R-:W3:Y:S04]  /*72e20*/  LDL.LU R8, [R1+0x290] ;  /* 0x0002900001087983 */ /* 0x002ee80000300800 */
[----:B------:R-:W3:Y:S04]  /*72e30*/  LDL.LU R9, [R1+0x2a0] ;  /* 0x0002a00001097983 */ /* 0x000ee80000300800 */
[----:B------:R-:W3:Y:S04]  /*72e40*/  LDL.LU R10, [R1+0x270] ;  /* 0x00027000010a7983 */ /* 0x000ee80000300800 */
[----:B------:R-:W3:Y:S04]  /*72e50*/  LDL.LU R11, [R1+0x494] ;  /* 0x00049400010b7983 */ /* 0x000ee80000300800 */
[----:B------:R-:W3:Y:S04]  /*72e60*/  LDL.LU R12, [R1+0x498] ;  /* 0x00049800010c7983 */ /* 0x000ee80000300800 */
[----:B------:R-:W3:Y:S04]  /*72e70*/  LDL.LU R13, [R1+0x4a0] ;  /* 0x0004a000010d7983 */ /* 0x000ee80000300800 */
[----:B------:R-:W3:Y:S04]  /*72e80*/  LDL.LU R14, [R1+0x4a8] ;  /* 0x0004a800010e7983 */ /* 0x000ee80000300800 */
[----:B------:R-:W3:Y:S04]  /*72e90*/  LDL.LU R15, [R1+0x4a4] ;  /* 0x0004a400010f7983 */ /* 0x000ee80000300800 */
[----:B------:R0:W-:Y:S01]  /*72ea0*/  STS.128 [R0+0x800], R16 ;  /* 0x0008001000007388 */ /* 0x0001e20000000c00 */
[----:B----4-:R-:W-:-:S03]  /*72eb0*/  F2FP.BF16.PACK_AB R25, R29, R25 ;  /* 0x000000191d19723e */ /* 0x010fc600000010ff */
[----:B0-----:R-:W4:Y:S04]  /*72ec0*/  LDL.LU R16, [R1+0x298] ;  /* 0x0002980001107983 */ /* 0x001f280000300800 */
[----:B------:R-:W4:Y:S04]  /*72ed0*/  LDL.LU R17, [R1+0x260] ;  /* 0x0002600001117983 */ /* 0x000f280000300800 */
[----:B------:R-:W4:Y:S04]  /*72ee0*/  LDL.LU R18, [R1+0x2a8] ;  /* 0x0002a80001127983 */ /* 0x000f280000300800 */
[----:B------:R-:W4:Y:S01]  /*72ef0*/  LDL.LU R19, [R1+0x280] ;  /* 0x0002800001137983 */ /* 0x000f220000300800 */
[----:B--2---:R-:W-:-:S03]  /*72f00*/  F2FP.BF16.PACK_AB R24, R23, R24 ;  /* 0x000000181718723e */ /* 0x004fc600000010ff */
[----:B------:R-:W2:Y:S04]  /*72f10*/  LDL.LU R23, [R1+0x80] ;  /* 0x0000800001177983 */ /* 0x000ea80000300800 */
[----:B------:R-:W2:Y:S01]  /*72f20*/  LDL.LU R29, [R1+0x1ed4] ;  /* 0x001ed400011d7983 */ /* 0x000ea20000300800 */
[----:B---3--:R-:W-:Y:S02]  /*72f30*/  F2FP.BF16.PACK_AB R27, R28, R27 ;  /* 0x0000001b1c1b723e */ /* 0x008fe400000010ff */
[----:B------:R-:W-:Y:S02]  /*72f40*/  F2FP.BF16.PACK_AB R4, R3, R4 ;  /* 0x000000040304723e */ /* 0x000fe400000010ff */
[----:B--2---:R-:W-:Y:S02]  /*72f50*/  F2FP.BF16.PACK_AB R26, R29, R26 ;  /* 0x0000001a1d1a723e */ /* 0x004fe400000010ff */
[----:B------:R-:W2:Y:S04]  /*72f60*/  LDL.LU R29, [R1+0x1ed0] ;  /* 0x001ed000011d7983 */ /* 0x000ea80000300800 */
[----:B------:R-:W2:Y:S04]  /*72f70*/  LDL.LU R28, [R1+0x1ecc] ;  /* 0x001ecc00011c7983 */ /* 0x000ea80000300800 */
[----:B------:R-:W3:Y:S01]  /*72f80*/  LDL.LU R3, [R1+0x1ec8] ;  /* 0x001ec80001037983 */ /* 0x000ee20000300800 */
[----:B------:R-:W-:-:S02]  /*72f90*/  F2FP.BF16.PACK_AB R6, R10, R6 ;  /* 0x000000060a06723e */ /* 0x000fc400000010ff */
[----:B---3--:R-:W-:Y:S02]  /*72fa0*/  F2FP.BF16.PACK_AB R10, R20, R3 ;  /* 0x00000003140a723e */ /* 0x008fe400000010ff */
[----:B------:R-:W3:Y:S04]  /*72fb0*/  LDL.LU R3, [R1+0x450] ;  /* 0x0004500001037983 */ /* 0x000ee80000300800 */
[----:B---3--:R-:W-:Y:S04]  /*72fc0*/  STL [R1+0x1ebc], R3 ;  /* 0x001ebc0301007387 */ /* 0x008fe80000100800 */
[----:B------:R-:W3:Y:S01]  /*72fd0*/  LDL.LU R20, [R1+0x46c] ;  /* 0x00046c0001147983 */ /* 0x000ee20000300800 */
[----:B------:R-:W-:-:S02]  /*72fe0*/  F2FP.BF16.PACK_AB R11, R12, R11 ;  /* 0x0000000b0c0b723e */ /* 0x000fc400000010ff */
[----:B------:R-:W-:Y:S01]  /*72ff0*/  F2FP.BF16.PACK_AB R12, R13, R22 ;  /* 0x000000160d0c723e */ /* 0x000fe200000010ff */
[----:B---3--:R-:W-:Y:S04]  /*73000*/  STL [R1+0x1ec0], R20 ;  /* 0x001ec01401007387 */ /* 0x008fe80000100800 */
[----:B------:R-:W3:Y:S01]  /*73010*/  LDL.LU R22, [R1+0x504] ;  /* 0x0005040001167983 */ /* 0x000ee20000300800 */
[----:B------:R-:W-:Y:S02]  /*73020*/  F2FP.BF16.PACK_AB R13, R14, R15 ;  /* 0x0000000f0e0d723e */ /* 0x000fe400000010ff */
[----:B--2---:R-:W-:Y:S02]  /*73030*/  F2FP.BF16.PACK_AB R14, R28, R29 ;  /* 0x0000001d1c0e723e */ /* 0x004fe400000010ff */
[----:B----4-:R-:W-:-:S02]  /*73040*/  F2FP.BF16.PACK_AB R5, R17, R5 ;  /* 0x000000051105723e */ /* 0x010fc400000010ff */
[----:B------:R-:W-:Y:S02]  /*73050*/  F2FP.BF16.PACK_AB R9, R18, R9 ;  /* 0x000000091209723e */ /* 0x000fe400000010ff */
[----:B------:R-:W-:Y:S01]  /*73060*/  F2FP.BF16.PACK_AB R7, R19, R7 ;  /* 0x000000071307723e */ /* 0x000fe200000010ff */
[----:B------:R-:W-:Y:S01]  /*73070*/  STS.128 [R0+0x880], R24 ;  /* 0x0008801800007388 */ /* 0x000fe20000000c00 */
[----:B------:R-:W-:Y:S01]  /*73080*/  F2FP.BF16.PACK_AB R15, R21, R2 ;  /* 0x00000002150f723e */ /* 0x000fe200000010ff */
[----:B------:R-:W-:Y:S01]  /*73090*/  @!P6 FMUL R23, R23, 16777216 ;  /* 0x4b8000001717e820 */ /* 0x000fe20000400000 */
[----:B------:R-:W-:Y:S01]  /*730a0*/  F2FP.BF16.PACK_AB R8, R16, R8 ;  /* 0x000000081008723e */ /* 0x000fe200000010ff */
[----:B---3--:R0:W-:Y:S04]  /*730b0*/  STL [R1+0x1ec4], R22 ;  /* 0x001ec41601007387 */ /* 0x0081e80000100800 */
[----:B------:R-:W2:Y:S04]  /*730c0*/  LDL.LU R28, [R1+0x4c0] ;  /* 0x0004c000011c7983 */ /* 0x000ea80000300800 */
[----:B------:R-:W2:Y:S04]  /*730d0*/  LDL.LU R29, [R1+0x4bc] ;  /* 0x0004bc00011d7983 */ /* 0x000ea80000300800 */
[----:B0-----:R-:W3:Y:S04]  /*730e0*/  LDL.LU R22, [R1+0x4c8] ;  /* 0x0004c80001167983 */ /* 0x001ee80000300800 */
[----:B------:R-:W3:Y:S04]  /*730f0*/  LDL.LU R17, [R1+0x4c4] ;  /* 0x0004c40001117983 */ /* 0x000ee80000300800 */
[----:B------:R-:W4:Y:S04]  /*73100*/  LDL.LU R20, [R1+0x4d0] ;  /* 0x0004d00001147983 */ /* 0x000f280000300800 */
[----:B------:R-:W4:Y:S04]  /*73110*/  LDL.LU R18, [R1+0x4cc] ;  /* 0x0004cc0001127983 */ /* 0x000f280000300800 */
[----:B------:R-:W4:Y:S04]  /*73120*/  LDL.LU R3, [R1+0x4d8] ;  /* 0x0004d80001037983 */ /* 0x000f280000300800 */
[----:B------:R-:W4:Y:S04]  /*73130*/  LDL.LU R19, [R1+0x4d4] ;  /* 0x0004d40001137983 */ /* 0x000f280000300800 */
[----:B------:R-:W4:Y:S04]  /*73140*/  LDL.LU R2, [R1+0x4e0] ;  /* 0x0004e00001027983 */ /* 0x000f280000300800 */
[----:B------:R-:W4:Y:S01]  /*73150*/  LDL.LU R24, [R1+0x518] ;  /* 0x0005180001187983 */ /* 0x000f220000300800 */
[----:B------:R0:W1:Y:S03]  /*73160*/  MUFU.RCP R26, R23 ;  /* 0x00000017001a7308 */ /* 0x0000660000001000 */
[----:B------:R-:W4:Y:S04]  /*73170*/  LDL.LU R25, [R1+0x514] ;  /* 0x0005140001197983 */ /* 0x000f280000300800 */
[----:B------:R0:W-:Y:S04]  /*73180*/  STS.128 [R0+0x900], R4 ;  /* 0x0009000400007388 */ /* 0x0001e80000000c00 */
[----:B------:R1:W-:Y:S04]  /*73190*/  STS.128 [R0+0x980], R8 ;  /* 0x0009800800007388 */ /* 0x0003e80000000c00 */
[----:B0-----:R-:W4:Y:S04]  /*731a0*/  LDL.LU R4, [R1+0x4dc] ;  /* 0x0004dc0001047983 */ /* 0x001f280000300800 */
[----:B------:R-:W4:Y:S04]  /*731b0*/  LDL.LU R5, [R1+0x4e4] ;  /* 0x0004e40001057983 */ /* 0x000f280000300800 */
[----:B------:R-:W4:Y:S04]  /*731c0*/  LDL.LU R6, [R1+0x4ec] ;  /* 0x0004ec0001067983 */ /* 0x000f280000300800 */
[----:B------:R-:W4:Y:S04]  /*731d0*/  LDL.LU R7, [R1+0x4f4] ;  /* 0x0004f40001077983 */ /* 0x000f280000300800 */
[----:B-1----:R-:W4:Y:S04]  /*731e0*/  LDL.LU R8, [R1+0x4fc] ;  /* 0x0004fc0001087983 */ /* 0x002f280000300800 */
[----:B------:R-:W4:Y:S04]  /*731f0*/  LDL.LU R9, [R1+0x508] ;  /* 0x0005080001097983 */ /* 0x000f280000300800 */
[----:B------:R-:W4:Y:S04]  /*73200*/  LDL.LU R10, [R1+0x50c] ;  /* 0x00050c00010a7983 */ /* 0x000f280000300800 */
[----:B------:R-:W4:Y:S04]  /*73210*/  LDL.LU R11, [R1+0x4f8] ;  /* 0x0004f800010b7983 */ /* 0x000f280000300800 */
[----:B------:R-:W4:Y:S04]  /*73220*/  LDL.LU R27, [R1+0x520] ;  /* 0x00052000011b7983 */ /* 0x000f280000300800 */
[----:B------:R-:W4:Y:S04]  /*73230*/  LDL.LU R21, [R1+0x51c] ;  /* 0x00051c0001157983 */ /* 0x000f280000300800 */
[----:B------:R0:W-:Y:S04]  /*73240*/  STS.128 [R0+0xa00], R12 ;  /* 0x000a000c00007388 */ /* 0x0001e80000000c00 */
[----:B0-----:R-:W4:Y:S04]  /*73250*/  LDL.LU R12, [R1+0x500] ;  /* 0x00050000010c7983 */ /* 0x001f280000300800 */
[----:B------:R-:W4:Y:S04]  /*73260*/  LDL.LU R13, [R1+0x4e8] ;  /* 0x0004e800010d7983 */ /* 0x000f280000300800 */
[----:B------:R-:W4:Y:S04]  /*73270*/  LDL.LU R14, [R1+0x4f0] ;  /* 0x0004f000010e7983 */ /* 0x000f280000300800 */
[----:B------:R-:W4:Y:S04]  /*73280*/  LDL.LU R15, [R1+0x510] ;  /* 0x00051000010f7983 */ /* 0x000f280000300800 */
[----:B------:R-:W4:Y:S01]  /*73290*/  LDL.LU R23, [R1+0x88] ;  /* 0x0000880001177983 */ /* 0x000f220000300800 */
[----:B--2---:R-:W-:-:S03]  /*732a0*/  F2FP.BF16.PACK_AB R16, R28, R29 ;  /* 0x0000001d1c10723e */ /* 0x004fc600000010ff */
[----:B------:R-:W2:Y:S04]  /*732b0*/  LDL.LU R28, [R1+0x528] ;  /* 0x00052800011c7983 */ /* 0x000ea80000300800 */
[----:B------:R-:W2:Y:S01]  /*732c0*/  LDL.LU R29, [R1+0x524] ;  /* 0x00052400011d7983 */ /* 0x000ea20000300800 */
[----:B---3--:R-:W-:-:S03]  /*732d0*/  F2FP.BF16.PACK_AB R17, R22, R17 ;  /* 0x000000111611723e */ /* 0x008fc600000010ff */
[----:B------:R-:W3:Y:S04]  /*732e0*/  LDL.LU R22, [R1+0x1ec4] ;  /* 0x001ec40001167983 */ /* 0x000ee80000300800 */
[----:B------:R-:W-:Y:S01]  /*732f0*/  STL [R1+0x740], R26 ;  /* 0x0007401a01007387 */ /* 0x000fe20000100800 */
[----:B----4-:R-:W-:-:S03]  /*73300*/  F2FP.BF16.PACK_AB R18, R20, R18 ;  /* 0x000000121412723e */ /* 0x010fc600000010ff */
[----:B------:R-:W4:Y:S01]  /*73310*/  LDL.LU R20, [R1+0x1ec0] ;  /* 0x001ec00001147983 */ /* 0x000f220000300800 */
[----:B------:R-:W-:-:S03]  /*73320*/  F2FP.BF16.PACK_AB R19, R3, R19 ;  /* 0x000000130313723e */ /* 0x000fc600000010ff */
[----:B------:R-:W2:Y:S01]  /*73330*/  LDL.LU R3, [R1+0x1ebc] ;  /* 0x001ebc0001037983 */ /* 0x000ea20000300800 */
[----:B------:R-:W-:-:S03]  /*73340*/  F2FP.BF16.PACK_AB R4, R2, R4 ;  /* 0x000000040204723e */ /* 0x000fc600000010ff */
[----:B------:R-:W2:Y:S01]  /*73350*/  LDL.LU R2, [R1+0x1eb8] ;  /* 0x001eb80001027983 */ /* 0x000ea20000300800 */
[----:B------:R-:W-:Y:S02]  /*73360*/  F2FP.BF16.PACK_AB R7, R11, R7 ;  /* 0x000000070b07723e */ /* 0x000fe400000010ff */
[----:B------:R-:W-:Y:S02]  /*73370*/  F2FP.BF16.PACK_AB R11, R24, R25 ;  /* 0x00000019180b723e */ /* 0x000fe400000010ff */
[----:B------:R-:W-:Y:S02]  /*73380*/  F2FP.BF16.PACK_AB R8, R12, R8 ;  /* 0x000000080c08723e */ /* 0x000fe400000010ff */
[----:B------:R-:W-:Y:S02]  /*73390*/  F2FP.BF16.PACK_AB R5, R13, R5 ;  /* 0x000000050d05723e */ /* 0x000fe400000010ff */
[----:B------:R-:W-:Y:S02]  /*733a0*/  F2FP.BF16.PACK_AB R6, R14, R6 ;  /* 0x000000060e06723e */ /* 0x000fe400000010ff */
[----:B------:R-:W-:-:S03]  /*733b0*/  F2FP.BF16.PACK_AB R10, R15, R10 ;  /* 0x0000000a0f0a723e */ /* 0x000fc600000010ff */
[----:B------:R0:W-:Y:S01]  /*733c0*/  STS.128 [R0+0xb00], R4 ;  /* 0x000b000400007388 */ /* 0x0001e20000000c00 */
[----:B---3--:R-:W-:-:S03]  /*733d0*/  F2FP.BF16.PACK_AB R9, R9, R22 ;  /* 0x000000160909723e */ /* 0x008fc600000010ff */
[----:B------:R-:W3:Y:S01]  /*733e0*/  LDL.LU R22, [R1+0x438] ;  /* 0x0004380001167983 */ /* 0x000ee20000300800 */
[----:B----4-:R-:W-:Y:S02]  /*733f0*/  @!P6 FMUL R20, R20, 16777216 ;  /* 0x4b8000001414e820 */ /* 0x010fe40000400000 */
[----:B--2---:R-:W-:Y:S02]  /*73400*/  @!P6 FMUL R3, R3, 16777216 ;  /* 0x4b8000000303e820 */ /* 0x004fe40000400000 */
[----:B------:R-:W-:-:S03]  /*73410*/  FMUL R12, R26, R20 ;  /* 0x000000141a0c7220 */ /* 0x000fc60000400000 */
[----:B------:R1:W-:Y:S04]  /*73420*/  @!P6 STL [R1+0x450], R3 ;  /* 0x000450030100e387 */ /* 0x0003e80000100800 */
[----:B------:R-:W2:Y:S04]  /*73430*/  LDL.LU R20, [R1+0x84] ;  /* 0x0000840001147983 */ /* 0x000ea80000300800 */
[----:B0-----:R-:W4:Y:S01]  /*73440*/  LDL.LU R6, [R1+0x470] ;  /* 0x0004700001067983 */ /* 0x001f220000300800 */
[----:B-1----:R-:W-:-:S03]  /*73450*/  FMUL R3, R26, R3 ;  /* 0x000000031a037220 */ /* 0x002fc60000400000 */
[----:B------:R-:W4:Y:S04]  /*73460*/  LDL.LU R7, [R1+0x460] ;  /* 0x0004600001077983 */ /* 0x000f280000300800 */
[----:B------:R0:W-:Y:S04]  /*73470*/  STS.128 [R0+0xb80], R8 ;  /* 0x000b800800007388 */ /* 0x0001e80000000c00 */
[----:B0-----:R-:W4:Y:S01]  /*73480*/  LDL.LU R10, [R1+0x45c] ;  /* 0x00045c00010a7983 */ /* 0x001f220000300800 */
[----:B------:R-:W-:-:S03]  /*73490*/  F2FP.BF16.PACK_AB R8, R3, R12 ;  /* 0x0000000c0308723e */ /* 0x000fc600000010ff */
[----:B------:R-:W4:Y:S04]  /*734a0*/  LDL.LU R11, [R1+0x444] ;  /* 0x00044400010b7983 */ /* 0x000f280000300800 */
[----:B------:R-:W4:Y:S04]  /*734b0*/  LDL R24, [R1+0x1078] ;  /* 0x0010780001187983 */ /* 0x000f280000100800 */
[----:B------:R-:W4:Y:S04]  /*734c0*/  LDL.LU R3, [R1+0x448] ;  /* 0x0004480001037983 */ /* 0x000f280000300800 */
[----:B------:R0:W-:Y:S04]  /*734d0*/  STS.128 [R0+0xa80], R16 ;  /* 0x000a801000007388 */ /* 0x0001e80000000c00 */
[----:B------:R-:W4:Y:S01]  /*734e0*/  LDL.LU R12, [R1+0x52c] ;  /* 0x00052c00010c7983 */ /* 0x000f220000300800 */
[----:B------:R-:W-:Y:S01]  /*734f0*/  F2FP.BF16.PACK_AB R5, R28, R29 ;  /* 0x0000001d1c05723e */ /* 0x000fe200000010ff */
[----:B0-----:R0:W1:Y:S02]  /*73500*/  MUFU.RCP R17, R23 ;  /* 0x0000001700117308 */ /* 0x0010640000001000 */
[----:B------:R-:W4:Y:S04]  /*73510*/  LDL.LU R16, [R1+0x538] ;  /* 0x0005380001107983 */ /* 0x000f280000300800 */
[----:B------:R-:W4:Y:S04]  /*73520*/  LDL.LU R18, [R1+0x534] ;  /* 0x0005340001127983 */ /* 0x000f280000300800 */
[----:B------:R-:W4:Y:S04]  /*73530*/  LDL.LU R25, [R1+0x90] ;  /* 0x0000900001197983 */ /* 0x000f280000300800 */
[----:B------:R-:W4:Y:S04]  /*73540*/  LDL.LU R13, [R1+0x3b4] ;  /* 0x0003b400010d7983 */ /* 0x000f280000300800 */
[----:B------:R-:W4:Y:S04]  /*73550*/  LDL.LU R14, [R1+0x3c4] ;  /* 0x0003c400010e7983 */ /* 0x000f280000300800 */
[----:B0-----:R-:W4:Y:S01]  /*73560*/  LDL.LU R23, [R1+0x3dc] ;  /* 0x0003dc0001177983 */ /* 0x001f220000300800 */
[----:B------:R-:W-:-:S03]  /*73570*/  F2FP.BF16.PACK_AB R4, R27, R21 ;  /* 0x000000151b04723e */ /* 0x000fc600000010ff */
[----:B------:R-:W4:Y:S04]  /*73580*/  LDL.LU R15, [R1+0x40c] ;  /* 0x00040c00010f7983 */ /* 0x000f280000300800 */
[----:B------:R-:W4:Y:S04]  /*73590*/  LDL.LU R28, [R1+0x424] ;  /* 0x00042400011c7983 */ /* 0x000f280000300800 */
[----:B------:R-:W4:Y:S04]  /*735a0*/  LDL.LU R29, [R1+0x400] ;  /* 0x00040000011d7983 */ /* 0x000f280000300800 */
[----:B------:R-:W4:Y:S04]  /*735b0*/  LDL.LU R19, [R1+0x3e8] ;  /* 0x0003e80001137983 */ /* 0x000f280000300800 */
[----:B------:R-:W4:Y:S04]  /*735c0*/  LDL.LU R27, [R1+0x3d0] ;  /* 0x0003d000011b7983 */ /* 0x000f280000300800 */
[----:B------:R-:W4:Y:S04]  /*735d0*/  LDL.LU R21, [R1+0x138] ;  /* 0x0001380001157983 */ /* 0x000f280000300800 */
[----:B-1----:R0:W-:Y:S01]  /*735e0*/  STL [R1+0x270], R17 ;  /* 0x0002701101007387 */ /* 0x0021e20000100800 */
[----:B---3--:R-:W-:Y:S01]  /*735f0*/  @!P6 FMUL R22, R22, 16777216 ;  /* 0x4b8000001616e820 */ /* 0x008fe20000400000 */
[----:B--2---:R-:W1:Y:S01]  /*73600*/  MUFU.RCP R20, R20 ;  /* 0x0000001400147308 */ /* 0x004e620000001000 */
[----:B----4-:R-:W-:-:S02]  /*73610*/  @!P6 FMUL R6, R6, 16777216 ;  /* 0x4b8000000606e820 */ /* 0x010fc40000400000 */
[----:B------:R-:W-:Y:S02]  /*73620*/  @!P6 FMUL R7, R7, 16777216 ;  /* 0x4b8000000707e820 */ /* 0x000fe40000400000 */
[C---:B------:R-:W-:Y:S02]  /*73630*/  FMUL R6, R26.reuse, R6 ;  /* 0x000000061a067220 */ /* 0x040fe40000400000 */
[----:B------:R-:W-:Y:S01]  /*73640*/  FMUL R7, R26, R7 ;  /* 0x000000071a077220 */ /* 0x000fe20000400000 */
[----:B-1----:R-:W-:Y:S01]  /*73650*/  STL [R1+0x27c], R20 ;  /* 0x00027c1401007387 */ /* 0x002fe20000100800 */
[----:B------:R-:W-:Y:S02]  /*73660*/  @!P6 FMUL R10, R10, 16777216 ;  /* 0x4b8000000a0ae820 */ /* 0x000fe40000400000 */
[----:B------:R-:W-:Y:S02]  /*73670*/  @!P6 FMUL R11, R11, 16777216 ;  /* 0x4b8000000b0be820 */ /* 0x000fe40000400000 */
[----:B------:R-:W-:-:S02]  /*73680*/  FMUL R9, R26, R10 ;  /* 0x0000000a1a097220 */ /* 0x000fc40000400000 */
[C---:B------:R-:W-:Y:S02]  /*73690*/  FMUL R10, R26.reuse, R11 ;  /* 0x0000000b1a0a7220 */ /* 0x040fe40000400000 */
[----:B------:R-:W-:Y:S02]  /*736a0*/  @!P6 FMUL R3, R3, 16777216 ;  /* 0x4b8000000303e820 */ /* 0x000fe40000400000 */
[C---:B------:R-:W-:Y:S01]  /*736b0*/  FMUL R11, R26.reuse, R22 ;  /* 0x000000161a0b7220 */ /* 0x040fe20000400000 */
[----:B------:R-:W-:Y:S01]  /*736c0*/  F2FP.BF16.PACK_AB R9, R9, R6 ;  /* 0x000000060909723e */ /* 0x000fe200000010ff */
[----:B------:R-:W2:Y:S01]  /*736d0*/  LDL.LU R22, [R1+0x43c] ;  /* 0x00043c0001167983 */ /* 0x000ea20000300800 */
[----:B------:R-:W-:-:S03]  /*736e0*/  FMUL R3, R26, R3 ;  /* 0x000000031a037220 */ /* 0x000fc60000400000 */
[----:B------:R-:W3:Y:S04]  /*736f0*/  LDL.LU R26, [R1+0x454] ;  /* 0x00045400011a7983 */ /* 0x000ee80000300800 */
[----:B------:R-:W4:Y:S01]  /*73700*/  LDL.LU R6, [R1+0x530] ;  /* 0x0005300001067983 */ /* 0x000f220000300800 */
[----:B------:R-:W-:Y:S02]  /*73710*/  F2FP.BF16.PACK_AB R10, R10, R7 ;  /* 0x000000070a0a723e */ /* 0x000fe400000010ff */
[----:B------:R-:W-:Y:S01]  /*73720*/  F2FP.BF16.PACK_AB R7, R16, R18 ;  /* 0x000000121007723e */ /* 0x000fe200000010ff */
[----:B------:R-:W1:Y:S01]  /*73730*/  MUFU.RCP R25, R25 ;  /* 0x0000001900197308 */ /* 0x000e620000001000 */
[C---:B------:R-:W-:Y:S02]  /*73740*/  FMUL R18, R17.reuse, R13 ;  /* 0x0000000d11127220 */ /* 0x040fe40000400000 */
[----:B------:R-:W-:-:S02]  /*73750*/  FMUL R13, R17, R23 ;  /* 0x00000017110d7220 */ /* 0x000fc40000400000 */
[----:B------:R-:W2:Y:S01]  /*73760*/  LDL.LU R23, [R1+0x8c] ;  /* 0x00008c0001177983 */ /* 0x000ea20000300800 */
[----:B------:R-:W-:Y:S01]  /*73770*/  F2FP.BF16.PACK_AB R11, R11, R3 ;  /* 0x000000030b0b723e */ /* 0x000fe200000010ff */
[C---:B------:R-:W-:Y:S02]  /*73780*/  FMUL R14, R17.reuse, R14 ;  /* 0x0000000e110e7220 */ /* 0x040fe40000400000 */
[----:B-1----:R-:W-:Y:S01]  /*73790*/  STL [R1+0x26c], R25 ;  /* 0x00026c1901007387 */ /* 0x002fe20000100800 */
[----:B------:R-:W-:-:S03]  /*737a0*/  FMUL R16, R17, R28 ;  /* 0x0000001c11107220 */ /* 0x000fc60000400000 */
[----:B------:R-:W2:Y:S01]  /*737b0*/  LDL.LU R28, [R1+0x3b0] ;  /* 0x0003b000011c7983 */ /* 0x000ea20000300800 */
[C---:B------:R-:W-:Y:S01]  /*737c0*/  FMUL R3, R17.reuse, R19 ;  /* 0x0000001311037220 */ /* 0x040fe20000400000 */
[----:B----4-:R-:W-:Y:S01]  /*737d0*/  F2FP.BF16.PACK_AB R6, R6, R12 ;  /* 0x0000000c0606723e */ /* 0x010fe200000010ff */
[C---:B------:R-:W-:Y:S02]  /*737e0*/  FMUL R12, R17.reuse, R15 ;  /* 0x0000000f110c7220 */ /* 0x040fe40000400000 */
[C---:B------:R-:W-:Y:S02]  /*737f0*/  FMUL R15, R17.reuse, R29 ;  /* 0x0000001d110f7220 */ /* 0x040fe40000400000 */
[----:B------:R-:W4:Y:S01]  /*73800*/  LDL.LU R29, [R1+0x428] ;  /* 0x00042800011d7983 */ /* 0x000f220000300800 */
[----:B0-----:R-:W-:-:S03]  /*73810*/  FMUL R17, R17, R27 ;  /* 0x0000001b11117220 */ /* 0x001fc60000400000 */
[----:B------:R-:W4:Y:S01]  /*73820*/  LDL.LU R27, [R1+0x488] ;  /* 0x00048800011b7983 */ /* 0x000f220000300800 */
[----:B------:R-:W-:Y:S01]  /*73830*/  IMAD.IADD R19, R24, 0x1, -R21 ;  /* 0x0000000118137824 */ /* 0x000fe200078e0a15 */
[----:B------:R-:W-:Y:S02]  /*73840*/  F2FP.BF16.PACK_AB R13, R13, R15 ;  /* 0x0000000f0d0d723e */ /* 0x000fe400000010ff */
[----:B------:R-:W4:Y:S01]  /*73850*/  LDL.LU R21, [R1+0x3d8] ;  /* 0x0003d80001157983 */ /* 0x000f220000300800 */
[----:B------:R-:W-:-:S03]  /*73860*/  F2FP.BF16.PACK_AB R15, R18, R17 ;  /* 0x00000011120f723e */ /* 0x000fc600000010ff */
[----:B------:R-:W-:Y:S01]  /*73870*/  STL [R1+0x1eb0], R24 ;  /* 0x001eb01801007387 */ /* 0x000fe20000100800 */
[----:B------:R-:W-:Y:S01]  /*73880*/  F2FP.BF16.PACK_AB R12, R12, R16 ;  /* 0x000000100c0c723e */ /* 0x000fe200000010ff */
[----:B---3--:R-:W-:Y:S02]  /*73890*/  FMUL R16, R20, R26 ;  /* 0x0000001a14107220 */ /* 0x008fe40000400000 */
[----:B------:R-:W3:Y:S01]  /*738a0*/  LDL.LU R17, [R1+0x458] ;  /* 0x0004580001117983 */ /* 0x000ee20000300800 */
[----:B------:R-:W-:-:S03]  /*738b0*/  F2FP.BF16.PACK_AB R14, R14, R3 ;  /* 0x000000030e0e723e */ /* 0x000fc600000010ff */
[----:B------:R0:W-:Y:S01]  /*738c0*/  STS.128 [R0+0xc00], R4 ;  /* 0x000c000400007388 */ /* 0x0001e20000000c00 */
[----:B--2---:R-:W-:Y:S01]  /*738d0*/  FMUL R3, R20, R22 ;  /* 0x0000001614037220 */ /* 0x004fe20000400000 */
[----:B------:R1:W2:Y:S02]  /*738e0*/  MUFU.RCP R18, R23 ;  /* 0x0000001700127308 */ /* 0x0002a40000001000 */
[----:B------:R1:W-:Y:S01]  /*738f0*/  STS.128 [R0+0xc80], R8 ;  /* 0x000c800800007388 */ /* 0x0003e20000000c00 */
[----:B------:R-:W-:Y:S01]  /*73900*/  MOV R22, 0x3dc6b27f ;  /* 0x3dc6b27f00167802 */ /* 0x000fe20000000f00 */
[----:B------:R-:W-:Y:S02]  /*73910*/  FADD R19, R19, -1 ;  /* 0xbf80000013137421 */ /* 0x000fe40000000000 */
[----:B0-----:R-:W3:Y:S04]  /*73920*/  LDL.LU R6, [R1+0x440] ;  /* 0x0004400001067983 */ /* 0x001ee80000300800 */
[----:B------:R-:W3:Y:S04]  /*73930*/  LDL.LU R24, [R1+0x3bc] ;  /* 0x0003bc0001187983 */ /* 0x000ee80000300800 */
[----:B------:R-:W3:Y:S04]  /*73940*/  LDL.LU R26, [R1+0x3fc] ;  /* 0x0003fc00011a7983 */ /* 0x000ee80000300800 */
[----:B-1----:R-:W3:Y:S01]  /*73950*/  LDL.LU R10, [R1+0x474] ;  /* 0x00047400010a7983 */ /* 0x002ee20000300800 */
[----:B------:R-:W-:-:S03]  /*73960*/  FFMA.FTZ R5, R19, R22, -0.16845393180847167969 ;  /* 0xbe2c7f3013057423 */ /* 0x000fc60000010016 */
[----:B------:R-:W3:Y:S01]  /*73970*/  LDL.LU R11, [R1+0x478] ;  /* 0x00047800010b7983 */ /* 0x000ee20000300800 */
[----:B------:R-:W-:-:S03]  /*73980*/  FMUL R8, R25, R28 ;  /* 0x0000001c19087220 */ /* 0x000fc60000400000 */
[----:B------:R-:W3:Y:S04]  /*73990*/  LDL.LU R22, [R1+0x410] ;  /* 0x0004100001167983 */ /* 0x000ee80000300800 */
[----:B------:R-:W3:Y:S04]  /*739a0*/  LDL.LU R23, [R1+0x3ec] ;  /* 0x0003ec0001177983 */ /* 0x000ee80000300800 */
[----:B------:R-:W3:Y:S04]  /*739b0*/  LDL.LU R28, [R1+0x404] ;  /* 0x00040400011c7983 */ /* 0x000ee80000300800 */
[----:B------:R0:W-:Y:S01]  /*739c0*/  STS.128 [R0+0xd00], R12 ;  /* 0x000d000c00007388 */ /* 0x0001e20000000c00 */
[----:B----4-:R-:W-:-:S03]  /*739d0*/  FMUL R7, R20, R29 ;  /* 0x0000001d14077220 */ /* 0x010fc60000400000 */
[----:B------:R-:W4:Y:S01]  /*739e0*/  LDL.LU R29, [R1+0x3f0] ;  /* 0x0003f000011d7983 */ /* 0x000f220000300800 */
[----:B0-----:R-:W-:-:S03]  /*739f0*/  FMUL R12, R20, R27 ;  /* 0x0000001b140c7220 */ /* 0x001fc60000400000 */
[----:B--2---:R-:W-:Y:S04]  /*73a00*/  STL [R1+0x260], R18 ;  /* 0x0002601201007387 */ /* 0x004fe80000100800 */
[----:B------:R-:W2:Y:S01]  /*73a10*/  LDL.LU R27, [R1+0x9c] ;  /* 0x00009c00011b7983 */ /* 0x000ea20000300800 */
[----:B------:R-:W-:-:S03]  /*73a20*/  FFMA.FTZ R9, R19, R5, 0.1716887056827545166 ;  /* 0x3e2fcf2a13097423 */ /* 0x000fc60000010005 */
[----:B------:R-:W4:Y:S01]  /*73a30*/  LDL.LU R14, [R1+0x434] ;  /* 0x00043400010e7983 */ /* 0x000f220000300800 */
[----:B------:R-:W-:-:S03]  /*73a40*/  FFMA.FTZ R9, R19, R9, -0.17900948226451873779 ;  /* 0xbe374e4313097423 */ /* 0x000fc60000010009 */
[----:B------:R-:W4:Y:S01]  /*73a50*/  LDL.LU R15, [R1+0x464] ;  /* 0x00046400010f7983 */ /* 0x000f220000300800 */
[----:B------:R-:W-:Y:S01]  /*73a60*/  F2FP.BF16.PACK_AB R4, R3, R16 ;  /* 0x000000100304723e */ /* 0x000fe200000010ff */
[----:B------:R-:W-:Y:S02]  /*73a70*/  FFMA.FTZ R9, R19, R9, 0.20512372255325317383 ;  /* 0x3e520bf413097423 */ /* 0x000fe40000010009 */
[----:B------:R-:W-:Y:S02]  /*73a80*/  FMUL R3, R25, R21 ;  /* 0x0000001519037220 */ /* 0x000fe40000400000 */
[----:B------:R-:W-:Y:S02]  /*73a90*/  FFMA.FTZ R9, R19, R9, -0.24046532809734344482 ;  /* 0xbe763c8b13097423 */ /* 0x000fe40000010009 */
[C---:B---3--:R-:W-:Y:S02]  /*73aa0*/  FMUL R6, R20.reuse, R6 ;  /* 0x0000000614067220 */ /* 0x048fe40000400000 */
[----:B------:R-:W-:-:S02]  /*73ab0*/  FMUL R5, R20, R10 ;  /* 0x0000000a14057220 */ /* 0x000fc40000400000 */
[C---:B------:R-:W-:Y:S02]  /*73ac0*/  FMUL R10, R20.reuse, R17 ;  /* 0x00000011140a7220 */ /* 0x040fe40000400000 */
[----:B------:R-:W0:Y:S01]  /*73ad0*/  MUFU.RCP R17, R2 ;  /* 0x0000000200117308 */ /* 0x000e220000001000 */
[----:B------:R-:W-:Y:S02]  /*73ae0*/  FMUL R11, R20, R11 ;  /* 0x0000000b140b7220 */ /* 0x000fe40000400000 */
[----:B------:R-:W3:Y:S01]  /*73af0*/  LDL.LU R20, [R1+0x47c] ;  /* 0x00047c0001147983 */ /* 0x000ee20000300800 */
[----:B------:R-:W-:Y:S01]  /*73b00*/  FMUL R13, R25, R22 ;  /* 0x00000016190d7220 */ /* 0x000fe20000400000 */
[----:B------:R-:W-:Y:S02]  /*73b10*/  F2FP.BF16.PACK_AB R7, R7, R10 ;  /* 0x0000000a0707723e */ /* 0x000fe400000010ff */
[----:B------:R-:W3:Y:S01]  /*73b20*/  LDL.LU R21, [R1+0x468] ;  /* 0x0004680001157983 */ /* 0x000ee20000300800 */
[----:B------:R-:W-:Y:S01]  /*73b30*/  FFMA.FTZ R9, R19, R9, 0.28857114911079406738 ;  /* 0x3e93bf9913097423 */ /* 0x000fe20000010009 */
[----:B------:R-:W-:Y:S01]  /*73b40*/  F2FP.BF16.PACK_AB R5, R5, R12 ;  /* 0x0000000c0505723e */ /* 0x000fe200000010ff */
[C---:B------:R-:W-:Y:S01]  /*73b50*/  FMUL R10, R25.reuse, R23 ;  /* 0x00000017190a7220 */ /* 0x040fe20000400000 */
[----:B------:R-:W-:Y:S01]  /*73b60*/  F2FP.BF16.PACK_AB R8, R8, R3 ;  /* 0x000000030808723e */ /* 0x000fe200000010ff */
[----:B------:R-:W-:Y:S01]  /*73b70*/  FMUL R12, R25, R28 ;  /* 0x0000001c190c7220 */ /* 0x000fe20000400000 */
[----:B0-----:R-:W-:Y:S01]  /*73b80*/  STL [R1+0x25c], R17 ;  /* 0x00025c1101007387 */ /* 0x001fe20000100800 */
[----:B------:R-:W-:-:S03]  /*73b90*/  F2FP.BF16.PACK_AB R6, R6, R11 ;  /* 0x0000000b0606723e */ /* 0x000fc600000010ff */
[----:B------:R-:W3:Y:S01]  /*73ba0*/  LDL.LU R22, [R1+0x3b8] ;  /* 0x0003b80001167983 */ /* 0x000ee20000300800 */
[----:B------:R-:W-:-:S03]  /*73bb0*/  FMUL R11, R25, R24 ;  /* 0x00000018190b7220 */ /* 0x000fc60000400000 */
[----:B------:R-:W3:Y:S01]  /*73bc0*/  LDL.LU R23, [R1+0x3c0] ;  /* 0x0003c00001177983 */ /* 0x000ee20000300800 */
[----:B------:R-:W-:-:S03]  /*73bd0*/  FFMA.FTZ R2, R19, R9, -0.36067417263984680176 ;  /* 0xbeb8aa4913027423 */ /* 0x000fc60000010009 */
[----:B------:R-:W3:Y:S01]  /*73be0*/  LDL.LU R28, [R1+0x3cc] ;  /* 0x0003cc00011c7983 */ /* 0x000ee20000300800 */
[----:B------:R-:W-:-:S03]  /*73bf0*/  FMUL R9, R25, R26 ;  /* 0x0000001a19097220 */ /* 0x000fc60000400000 */
[----:B------:R0:W-:Y:S01]  /*73c00*/  STS.128 [R0+0xd80], R4 ;  /* 0x000d800400007388 */ /* 0x0001e20000000c00 */
[----:B--2---:R1:W2:Y:S01]  /*73c10*/  MUFU.RCP R16, R27 ;  /* 0x0000001b00107308 */ /* 0x0042a20000001000 */
[----:B----4-:R-:W-:Y:S02]  /*73c20*/  FMUL R3, R25, R29 ;  /* 0x0000001d19037220 */ /* 0x010fe40000400000 */
[----:B------:R-:W4:Y:S04]  /*73c30*/  LDL.LU R29, [R1+0x44c] ;  /* 0x00044c00011d7983 */ /* 0x000f280000300800 */
[----:B------:R-:W4:Y:S04]  /*73c40*/  LDL.LU R24, [R1+0x480] ;  /* 0x0004800001187983 */ /* 0x000f280000300800 */
[----:B------:R-:W4:Y:S04]  /*73c50*/  LDL.LU R25, [R1+0x3f4] ;  /* 0x0003f40001197983 */ /* 0x000f280000300800 */
[----:B------:R-:W4:Y:S04]  /*73c60*/  LDL.LU R26, [R1+0x3d4] ;  /* 0x0003d400011a7983 */ /* 0x000f280000300800 */
[----:B-1----:R-:W4:Y:S04]  /*73c70*/  LDL.LU R27, [R1+0x3e0] ;  /* 0x0003e000011b7983 */ /* 0x002f280000300800 */
[----:B--2---:R-:W-:Y:S04]  /*73c80*/  STL [R1+0x250], R16 ;  /* 0x0002501001007387 */ /* 0x004fe80000100800 */
[----:B0-----:R-:W2:Y:S04]  /*73c90*/  LDL.LU R6, [R1+0x484] ;  /* 0x0004840001067983 */ /* 0x001ea80000300800 */
[----:B------:R-:W2:Y:S01]  /*73ca0*/  LDL.LU R7, [R1+0x48c] ;  /* 0x00048c0001077983 */ /* 0x000ea20000300800 */
[----:B------:R-:W-:-:S04]  /*73cb0*/  FFMA.FTZ R2, R19, R2, 0.48089820146560668945 ;  /* 0x3ef6384a13027423 */ /* 0x000fc80000010002 */
[----:B------:R-:W-:Y:S01]  /*73cc0*/  FFMA.FTZ R2, R19, R2, -0.72134751081466674805 ;  /* 0xbf38aa3b13027423 */ /* 0x000fe20000010002 */
[----:B------:R-:W-:-:S03]  /*73cd0*/  F2FP.BF16.PACK_AB R9, R9, R13 ;  /* 0x0000000d0909723e */ /* 0x000fc600000010ff */
[----:B------:R-:W-:Y:S01]  /*73ce0*/  FMUL R2, R19, R2 ;  /* 0x0000000213027220 */ /* 0x000fe20000400000 */
[----:B------:R-:W-:Y:S01]  /*73cf0*/  F2FP.BF16.PACK_AB R10, R10, R12 ;  /* 0x0000000c0a0a723e */ /* 0x000fe200000010ff */
[C---:B------:R-:W-:Y:S01]  /*73d00*/  FMUL R13, R18.reuse, R14 ;  /* 0x0000000e120d7220 */ /* 0x040fe20000400000 */
[----:B------:R-:W-:Y:S01]  /*73d10*/  F2FP.BF16.PACK_AB R11, R11, R3 ;  /* 0x000000030b0b723e */ /* 0x000fe200000010ff */
[C---:B------:R-:W-:Y:S02]  /*73d20*/  FMUL R12, R18.reuse, R15 ;  /* 0x0000000f120c7220 */ /* 0x040fe40000400000 */
[----:B---3--:R-:W-:Y:S02]  /*73d30*/  FMUL R3, R18, R20 ;  /* 0x0000001412037220 */ /* 0x008fe40000400000 */
[----:B------:R-:W-:-:S03]  /*73d40*/  FMUL R14, R19, R2 ;  /* 0x00000002130e7220 */ /* 0x000fc60000400000 */
[----:B------:R-:W-:Y:S01]  /*73d50*/  F2FP.BF16.PACK_AB R12, R12, R3 ;  /* 0x000000030c0c723e */ /* 0x000fe200000010ff */
[----:B------:R-:W-:Y:S01]  /*73d60*/  FFMA.FTZ R19, R19, 1.4426950216293334961, R14 ;  /* 0x3fb8aa3b13137823 */ /* 0x000fe2000001000e */
[----:B------:R-:W-:Y:S04]  /*73d70*/  STL [R1+0x1ea8], R0 ;  /* 0x001ea80001007387 */ /* 0x000fe80000100800 */
[----:B------:R0:W-:Y:S04]  /*73d80*/  STS.128 [R0+0xe00], R8 ;  /* 0x000e000800007388 */ /* 0x0001e80000000c00 */
[----:B------:R-:W-:Y:S01]  /*73d90*/  STL [R1+0x1eac], R19 ;  /* 0x001eac1301007387 */ /* 0x000fe20000100800 */
[----:B------:R-:W-:-:S03]  /*73da0*/  FMUL R2, R18, R21 ;  /* 0x0000001512027220 */ /* 0x000fc60000400000 */
[----:B------:R1:W-:Y:S01]  /*73db0*/  STL [R1+0x1eb4], R12 ;  /* 0x001eb40c01007387 */ /* 0x0003e20000100800 */
[----:B------:R-:W-:-:S03]  /*73dc0*/  FMUL R3, R17, R23 ;  /* 0x0000001711037220 */ /* 0x000fc60000400000 */
[----:B------:R-:W3:Y:S01]  /*73dd0*/  LDL R20, [R1+0x1150] ;  /* 0x0011500001147983 */ /* 0x000ee20000100800 */
[----:B0-----:R-:W-:-:S03]  /*73de0*/  FMUL R8, R17, R22 ;  /* 0x0000001611087220 */ /* 0x001fc60000400000 */
[----:B------:R-:W3:Y:S04]  /*73df0*/  LDL R21, [R1+0x1154] ;  /* 0x0011540001157983 */ /* 0x000ee80000100800 */
[----:B------:R-:W3:Y:S01]  /*73e00*/  LDL R22, [R1+0x1158] ;  /* 0x0011580001167983 */ /* 0x000ee20000100800 */
[----:B------:R-:W-:-:S03]  /*73e10*/  FMUL R4, R16, R28 ;  /* 0x0000001c10047220 */ /* 0x000fc60000400000 */
[----:B------:R-:W3:Y:S04]  /*73e20*/  LDL R23, [R1+0x115c] ;  /* 0x00115c0001177983 */ /* 0x000ee80000100800 */
[----:B------:R-:W3:Y:S01]  /*73e30*/  LDL R28, [R1+0x1160] ;  /* 0x00116000011c7983 */ /* 0x000ee20000100800 */
[----:B------:R-:W-:-:S03]  /*73e40*/  F2FP.BF16.PACK_AB R13, R13, R2 ;  /* 0x000000020d0d723e */ /* 0x000fc600000010ff */
[----:B-1----:R-:W3:Y:S01]  /*73e50*/  LDL R12, [R1+0x116c] ;  /* 0x00116c00010c7983 */ /* 0x002ee20000100800 */
[----:B------:R-:W-:Y:S01]  /*73e60*/  F2FP.BF16.PACK_AB R8, R8, R3 ;  /* 0x000000030808723e */ /* 0x000fe200000010ff */
[----:B----4-:R-:W-:Y:S02]  /*73e70*/  FMUL R15, R18, R29 ;  /* 0x0000001d120f7220 */ /* 0x010fe40000400000 */
[----:B------:R-:W4:Y:S01]  /*73e80*/  LDL R29, [R1+0x1164] ;  /* 0x00116400011d7983 */ /* 0x000f220000100800 */
[C---:B------:R-:W-:Y:S02]  /*73e90*/  FMUL R5, R16.reuse, R26 ;  /* 0x0000001a10057220 */ /* 0x040fe40000400000 */
[----:B------:R-:W-:Y:S02]  /*73ea0*/  FMUL R2, R16, R27 ;  /* 0x0000001b10027220 */ /* 0x000fe40000400000 */
[C---:B--2---:R-:W-:Y:S02]  /*73eb0*/  FMUL R14, R18.reuse, R6 ;  /* 0x00000006120e7220 */ /* 0x044fe40000400000 */
[----:B------:R-:W-:-:S02]  /*73ec0*/  FMUL R9, R18, R7 ;  /* 0x0000000712097220 */ /* 0x000fc40000400000 */
[----:B------:R-:W-:Y:S02]  /*73ed0*/  FMUL R7, R18, R24 ;  /* 0x0000001812077220 */ /* 0x000fe40000400000 */
[----:B------:R-:W2:Y:S01]  /*73ee0*/  LDL R24, [R1+0x1180] ;  /* 0x0011800001187983 */ /* 0x000ea20000100800 */
[----:B------:R-:W-:-:S03]  /*73ef0*/  FMUL R6, R16, R25 ;  /* 0x0000001910067220 */ /* 0x000fc60000400000 */
[----:B------:R-:W2:Y:S04]  /*73f00*/  LDL.LU R18, [R1+0x3c8] ;  /* 0x0003c80001127983 */ /* 0x000ea80000300800 */
[----:B------:R-:W2:Y:S01]  /*73f10*/  LDL.LU R10, [R1+0x3e4] ;  /* 0x0003e400010a7983 */ /* 0x000ea20000300800 */
[----:B------:R-:W-:-:S03]  /*73f20*/  F2FP.BF16.PACK_AB R14, R14, R9 ;  /* 0x000000090e0e723e */ /* 0x000fc600000010ff */
[----:B------:R-:W2:Y:S01]  /*73f30*/  LDL.LU R11, [R1+0x42c] ;  /* 0x00042c00010b7983 */ /* 0x000ea20000300800 */
[----:B------:R-:W-:-:S03]  /*73f40*/  F2FP.BF16.PACK_AB R15, R15, R7 ;  /* 0x000000070f0f723e */ /* 0x000fc600000010ff */
[----:B------:R-:W2:Y:S01]  /*73f50*/  LDL.LU R16, [R1+0x408] ;  /* 0x0004080001107983 */ /* 0x000ea20000300800 */
[----:B------:R-:W-:-:S03]  /*73f60*/  F2FP.BF16.PACK_AB R4, R4, R6 ;  /* 0x000000060404723e */ /* 0x000fc600000010ff */
[----:B------:R-:W2:Y:S04]  /*73f70*/  LDL.LU R19, [R1+0x420] ;  /* 0x0004200001137983 */ /* 0x000ea80000300800 */
[----:B------:R-:W2:Y:S04]  /*73f80*/  LDL.LU R0, [R1+0x414] ;  /* 0x0004140001007983 */ /* 0x000ea80000300800 */
[----:B------:R-:W2:Y:S04]  /*73f90*/  LDL.LU R9, [R1+0x418] ;  /* 0x0004180001097983 */ /* 0x000ea80000300800 */
[----:B------:R-:W2:Y:S04]  /*73fa0*/  LDL R7, [R1+0x250] ;  /* 0x0002500001077983 */ /* 0x000ea80000100800 */
[----:B------:R-:W2:Y:S04]  /*73fb0*/  LDL.LU R6, [R1+0x41c] ;  /* 0x00041c0001067983 */ /* 0x000ea80000300800 */
[----:B------:R-:W2:Y:S01]  /*73fc0*/  LDL.LU R3, [R1+0x430] ;  /* 0x0004300001037983 */ /* 0x000ea20000300800 */
[----:B------:R-:W-:-:S03]  /*73fd0*/  F2FP.BF16.PACK_AB R5, R5, R2 ;  /* 0x000000020505723e */ /* 0x000fc600000010ff */
[----:B------:R-:W2:Y:S01]  /*73fe0*/  LDL.LU R2, [R1+0x3f8] ;  /* 0x0003f80001027983 */ /* 0x000ea20000300800 */
[----:B---3--:R-:W-:Y:S02]  /*73ff0*/  @!P6 FMUL R22, R22, 16777216 ;  /* 0x4b8000001616e820 */ /* 0x008fe40000400000 */
[----:B------:R-:W-:Y:S02]  /*74000*/  @!P6 FMUL R20, R20, 16777216 ;  /* 0x4b8000001414e820 */ /* 0x000fe40000400000 */
[----:B------:R-:W-:Y:S01]  /*74010*/  @!P6 FMUL R21, R21, 16777216 ;  /* 0x4b8000001515e820 */ /* 0x000fe20000400000 */
[----:B------:R0:W-:Y:S01]  /*74020*/  @!P6 STL [R1+0x1158], R22 ;  /* 0x001158160100e387 */ /* 0x0001e20000100800 */
[----:B------:R-:W-:Y:S02]  /*74030*/  @!P6 FMUL R23, R23, 16777216 ;  /* 0x4b8000001717e820 */ /* 0x000fe40000400000 */
[----:B------:R-:W-:Y:S01]  /*74040*/  @!P6 FMUL R28, R28, 16777216 ;  /* 0x4b8000001c1ce820 */ /* 0x000fe20000400000 */
[----:B------:R-:W-:Y:S04]  /*74050*/  @!P6 STL [R1+0x1150], R20 ;  /* 0x001150140100e387 */ /* 0x000fe80000100800 */
[----:B0-----:R-:W2:Y:S04]  /*74060*/  LDL.LU R22, [R1+0x580] ;  /* 0x0005800001167983 */ /* 0x001ea80000300800 */
[----:B------:R-:W-:Y:S04]  /*74070*/  @!P6 STL [R1+0x1154], R21 ;  /* 0x001154150100e387 */ /* 0x000fe80000100800 */
[----:B------:R-:W2:Y:S04]  /*74080*/  LDL.LU R25, [R1+0x64] ;  /* 0x0000640001197983 */ /* 0x000ea80000300800 */
[----:B------:R0:W-:Y:S04]  /*74090*/  @!P6 STL [R1+0x115c], R23 ;  /* 0x00115c170100e387 */ /* 0x0001e80000100800 */
[----:B------:R-:W2:Y:S01]  /*740a0*/  LDL.LU R26, [R1+0x5c] ;  /* 0x00005c00011a7983 */ /* 0x000ea20000300800 */
[----:B------:R-:W-:-:S03]  /*740b0*/  @!P6 FMUL R12, R12, 16777216 ;  /* 0x4b8000000c0ce820 */ /* 0x000fc60000400000 */
[----:B------:R1:W-:Y:S04]  /*740c0*/  @!P6 STL [R1+0x1160], R28 ;  /* 0x0011601c0100e387 */ /* 0x0003e80000100800 */
[----:B------:R-:W2:Y:S01]  /*740d0*/  LDL.LU R27, [R1+0x74] ;  /* 0x00007400011b7983 */ /* 0x000ea20000300800 */
[----:B----4-:R-:W-:-:S05]  /*740e0*/  @!P6 FMUL R29, R29, 16777216 ;  /* 0x4b8000001d1de820 */ /* 0x010fca0000400000 */
[----:B------:R4:W-:Y:S04]  /*740f0*/  @!P6 STL [R1+0x1164], R29 ;  /* 0x0011641d0100e387 */ /* 0x0009e80000100800 */
[----:B0-----:R-:W3:Y:S04]  /*74100*/  LDL.LU R23, [R1+0x6c] ;  /* 0x00006c0001177983 */ /* 0x001ee80000300800 */
[----:B------:R-:W3:Y:S04]  /*74110*/  LDL.LU R20, [R1+0x1e4] ;  /* 0x0001e40001147983 */ /* 0x000ee80000300800 */
[----:B------:R-:W3:Y:S04]  /*74120*/  LDL.LU R21, [R1+0x1e0] ;  /* 0x0001e00001157983 */ /* 0x000ee80000300800 */
[----:B-1----:R-:W3:Y:S04]  /*74130*/  LDL.LU R28, [R1+0x1ec] ;  /* 0x0001ec00011c7983 */ /* 0x002ee80000300800 */
[----:B----4-:R-:W4:Y:S01]  /*74140*/  LDL.LU R29, [R1+0x1e8] ;  /* 0x0001e800011d7983 */ /* 0x010f220000300800 */
[----:B--2---:R-:W-:-:S03]  /*74150*/  @!P6 FMUL R24, R24, 16777216 ;  /* 0x4b8000001818e820 */ /* 0x004fc60000400000 */
[----:B------:R0:W-:Y:S04]  /*74160*/  @!P6 STL [R1+0x116c], R12 ;  /* 0x00116c0c0100e387 */ /* 0x0001e80000100800 */
[----:B0-----:R-:W2:Y:S04]  /*74170*/  LDL.LU R12, [R1+0x1eb4] ;  /* 0x001eb400010c7983 */ /* 0x001ea80000300800 */
[----:B------:R0:W-:Y:S04]  /*74180*/  @!P6 STL [R1+0x1180], R24 ;  /* 0x001180180100e387 */ /* 0x0001e80000100800 */
[----:B0-----:R-:W2:Y:S01]  /*74190*/  LDL.LU R24, [R1+0x1eb0] ;  /* 0x001eb00001187983 */ /* 0x001ea20000300800 */
[----:B------:R-:W-:-:S02]  /*741a0*/  FMUL R16, R7, R16 ;  /* 0x0000001007107220 */ /* 0x000fc40000400000 */
[C---:B------:R-:W-:Y:S02]  /*741b0*/  FMUL R6, R7.reuse, R6 ;  /* 0x0000000607067220 */ /* 0x040fe40000400000 */
[C---:B------:R-:W-:Y:S02]  /*741c0*/  FMUL R3, R7.reuse, R3 ;  /* 0x0000000307037220 */ /* 0x040fe40000400000 */
[----:B------:R-:W-:Y:S02]  /*741d0*/  FMUL R7, R7, R19 ;  /* 0x0000001307077220 */ /* 0x000fe40000400000 */
[----:B------:R-:W2:Y:S01]  /*741e0*/  LDL.LU R19, [R1+0x1eac] ;  /* 0x001eac0001137983 */ /* 0x000ea20000300800 */
[C---:B------:R-:W-:Y:S02]  /*741f0*/  FMUL R18, R17.reuse, R18 ;  /* 0x0000001211127220 */ /* 0x040fe40000400000 */
[C---:B------:R-:W-:Y:S02]  /*74200*/  FMUL R10, R17.reuse, R10 ;  /* 0x0000000a110a7220 */ /* 0x040fe40000400000 */
[----:B------:R-:W-:-:S02]  /*74210*/  FMUL R2, R17, R2 ;  /* 0x0000000211027220 */ /* 0x000fc40000400000 */
[C---:B------:R-:W-:Y:S02]  /*74220*/  FMUL R9, R17.reuse, R9 ;  /* 0x0000000911097220 */ /* 0x040fe40000400000 */
[C---:B------:R-:W-:Y:S02]  /*74230*/  FMUL R11, R17.reuse, R11 ;  /* 0x0000000b110b7220 */ /* 0x040fe40000400000 */
[----:B------:R-:W-:Y:S02]  /*74240*/  FMUL R17, R17, R0 ;  /* 0x0000000011117220 */ /* 0x000fe40000400000 */
[----:B------:R-:W4:Y:S01]  /*74250*/  LDL.LU R0, [R1+0x1ea8] ;  /* 0x001ea80001007983 */ /* 0x000f220000300800 */
[----:B------:R-:W-:Y:S02]  /*74260*/  F2FP.BF16.PACK_AB R9, R9, R11 ;  /* 0x0000000b0909723e */ /* 0x000fe400000010ff */
[----:B------:R-:W-:Y:S02]  /*74270*/  F2FP.BF16.PACK_AB R6, R6, R3 ;  /* 0x000000030606723e */ /* 0x000fe400000010ff */
[----:B------:R-:W-:-:S02]  /*74280*/  F2FP.BF16.PACK_AB R10, R10, R2 ;  /* 0x000000020a0a723e */ /* 0x000fc400000010ff */
[----:B------:R-:W-:Y:S02]  /*74290*/  F2FP.BF16.PACK_AB R7, R16, R7 ;  /* 0x000000071007723e */ /* 0x000fe400000010ff */
[----:B------:R-:W-:Y:S02]  /*742a0*/  F2FP.BF16.PACK_AB R11, R18, R17 ;  /* 0x00000011120b723e */ /* 0x000fe400000010ff */
[----:B------:R-:W-:Y:S02]  /*742b0*/  F2FP.BF16.PACK_AB R16, R25, R26 ;  /* 0x0000001a1910723e */ /* 0x000fe400000010ff */
[----:B---3--:R-:W-:Y:S02]  /*742c0*/  F2FP.BF16.PACK_AB R17, R27, R23 ;  /* 0x000000171b11723e */ /* 0x008fe400000010ff */
[----:B------:R-:W-:Y:S01]  /*742d0*/  F2FP.BF16.PACK_AB R18, R20, R21 ;  /* 0x000000151412723e */ /* 0x000fe200000010ff */
[----:B--2---:R-:W-:Y:S02]  /*742e0*/  FADD R19, R22, R19 ;  /* 0x0000001316137221 */ /* 0x004fe40000000000 */
[----:B------:R-:W0:Y:S04]  /*742f0*/  S2R R22, SR_TID.X ;  /* 0x0000000000167919 */ /* 0x000e280000002100 */
[----:B----4-:R-:W-:Y:S04]  /*74300*/  STS.128 [R0+0xe80], R12 ;  /* 0x000e800c00007388 */ /* 0x010fe80000000c00 */
[----:B------:R-:W-:Y:S04]  /*74310*/  STS.128 [R0+0xf00], R4 ;  /* 0x000f000400007388 */ /* 0x000fe80000000c00 */
[----:B------:R-:W-:Y:S01]  /*74320*/  STS.128 [R0+0xf80], R8 ;  /* 0x000f800800007388 */ /* 0x000fe20000000c00 */
[----:B0-----:R-:W-:-:S02]  /*74330*/  SHF.L.U32 R20, R22, 0xe, RZ ;  /* 0x0000000e16147819 */ /* 0x001fc400000006ff */
[----:B------:R-:W-:Y:S02]  /*74340*/  LOP3.LUT R23, R22, 0xff, RZ, 0xc0, !PT ;  /* 0x000000ff16177812 */ /* 0x000fe400078ec0ff */
[----:B------:R-:W-:-:S04]  /*74350*/  LOP3.LUT R20, R20, 0x18000, RZ, 0xc0, !PT ;  /* 0x0001800014147812 */ /* 0x000fc800078ec0ff */
[----:B------:R-:W-:Y:S01]  /*74360*/  LEA R20, R23, R20, 0x4 ;  /* 0x0000001417147211 */ /* 0x000fe200078e20ff */
[----:B------:R-:W-:Y:S01]  /*74370*/  BAR.SYNC.DEFER_BLOCKING 0x0 ;  /* 0x0000000000007b1d */ /* 0x000fe20000010000 */
[----:B------:R-:W-:-:S05]  /*74380*/  ISETP.GE.U32.AND P6, PT, R24, 0x7f800000, PT ;  /* 0x7f8000001800780c */ /* 0x000fca0003fc6070 */
[----:B------:R-:W0:Y:S04]  /*74390*/  LDS.128 R8, [R20] ;  /* 0x0000000014087984 */ /* 0x000e280000000c00 */
[----:B------:R-:W1:Y:S04]  /*743a0*/  LDS.128 R4, [R20+0x1000] ;  /* 0x0010000014047984 */ /* 0x000e680000000c00 */
[----:B------:R-:W2:Y:S01]  /*743b0*/  LDS.128 R12, [R20+0x2000] ;  /* 0x00200000140c7984 */ /* 0x000ea20000000c00 */
[----:B------:R-:W-:-:S05]  /*743c0*/  @P6 MOV R2, 0x7f800000 ;  /* 0x7f80000000026802 */ /* 0x000fca0000000f00 */
[----:B------:R-:W-:-:S05]  /*743d0*/  @P6 FFMA.FTZ R19, R24, R2, +INF ;  /* 0x7f80000018136423 */ /* 0x000fca0000010002 */
[----:B------:R3:W-:Y:S02]  /*743e0*/  STL [R1+0x1244], R19 ;  /* 0x0012441301007387 */ /* 0x0007e40000100800 */
[----:B---3--:R-:W-:-:S05]  /*743f0*/  F2FP.BF16.PACK_AB R19, R28, R29 ;  /* 0x0000001d1c13723e */ /* 0x008fca00000010ff */
[----:B------:R-:W-:Y:S04]  /*74400*/  STL.64 [R1+0x1e90], R18 ;  /* 0x001e901201007387 */ /* 0x000fe80000100a00 */
[----:B------:R-:W-:Y:S04]  /*74410*/  STL.64 [R1+0x1e88], R16 ;  /* 0x001e881001007387 */ /* 0x000fe80000100a00 */
[----:B0-----:R-:W-:Y:S04]  /*74420*/  STL.64 [R1+0x180], R8 ;  /* 0x0001800801007387 */ /* 0x001fe80000100a00 */
[----:B------:R-:W-:Y:S04]  /*74430*/  STL.64 [R1+0x188], R10 ;  /* 0x0001880a01007387 */ /* 0x000fe80000100a00 */
[----:B------:R-:W0:Y:S04]  /*74440*/  LDS.128 R8, [R20+0x3000] ;  /* 0x0030000014087984 */ /* 0x000e280000000c00 */
[----:B-1----:R-:W-:Y:S04]  /*74450*/  STL.64 [R1+0x170], R4 ;  /* 0x0001700401007387 */ /* 0x002fe80000100a00 */
[----:B------:R-:W-:Y:S04]  /*74460*/  STL.64 [R1+0x178], R6 ;  /* 0x0001780601007387 */ /* 0x000fe80000100a00 */
[----:B------:R-:W1:Y:S04]  /*74470*/  LDS.128 R4, [R20+0x4000] ;  /* 0x0040000014047984 */ /* 0x000e680000000c00 */
[----:B--2---:R-:W-:Y:S04]  /*74480*/  STL.64 [R1+0x160], R12 ;  /* 0x0001600c01007387 */ /* 0x004fe80000100a00 */
[----:B------:R-:W-:Y:S04]  /*74490*/  STL.64 [R1+0x168], R14 ;  /* 0x0001680e01007387 */ /* 0x000fe80000100a00 */
[----:B------:R-:W2:Y:S01]  /*744a0*/  LDS.128 R12, [R20+0x5000] ;  /* 0x00500000140c7984 */ /* 0x000ea20000000c00 */
[----:B------:R-:W-:-:S03]  /*744b0*/  LOP3.LUT R3, R20, 0x20, RZ, 0x3c, !PT ;  /* 0x0000002014037812 */ /* 0x000fc600078e3cff */
        /* <DEDUP_REMOVED lines=8> */
[----:B------:R-:W2:Y:S04]  /*74540*/  LDS.128 R12, [R3] ;  /* 0x00000000030c7984 */ /* 0x000ea80000000c00 */
        /* <DEDUP_REMOVED lines=8> */
[----:B------:R-:W2:Y:S04]  /*745d0*/  LDS.128 R12, [R3+0x3000] ;  /* 0x00300000030c7984 */ /* 0x000ea80000000c00 */
        /* <DEDUP_REMOVED lines=15> */
[----:B------:R-:W1:Y:S04]  /*746d0*/  LDS.128 R4, [R2] ;  /* 0x0000000002047984 */ /* 0x000e680000000c00 */
        /* <DEDUP_REMOVED lines=23> */
[----:B-1----:R0:W-:Y:S04]  /*74850*/  STL.64 [R1+0x1b0], R4 ;  /* 0x0001b00401007387 */ /* 0x0021e80000100a00 */
[----:B------:R-:W-:Y:S04]  /*74860*/  STL.64 [R1+0x1b8], R6 ;  /* 0x0001b80601007387 */ /* 0x000fe80000100a00 */
[----:B0-----:R-:W3:Y:S04]  /*74870*/  LDL.LU R4, [R1+0x210] ;  /* 0x0002100001047983 */ /* 0x001ee80000300800 */
[----:B--2---:R-:W-:Y:S04]  /*74880*/  STL.64 [R1+0x1f0], R12 ;  /* 0x0001f00c01007387 */ /* 0x004fe80000100a00 */
[----:B------:R-:W-:Y:S04]  /*74890*/  STL.64 [R1+0x1f8], R14 ;  /* 0x0001f80e01007387 */ /* 0x000fe80000100a00 */
[----:B------:R-:W2:Y:S01]  /*748a0*/  LDL.LU R5, [R1+0x218] ;  /* 0x0002180001057983 */ /* 0x000ea20000300800 */
[----:B------:R-:W-:-:S05]  /*748b0*/  LOP3.LUT R19, R20, 0x60, RZ, 0x3c, !PT ;  /* 0x0000006014137812 */ /* 0x000fca00078e3cff */
[----:B------:R-:W0:Y:S04]  /*748c0*/  LDS.128 R8, [R19] ;  /* 0x0000000013087984 */ /* 0x000e280000000c00 */
[----:B0-----:R-:W-:Y:S04]  /*748d0*/  STL.64 [R1+0x50], R8 ;  /* 0x0000500801007387 */ /* 0x001fe80000100a00 */
[----:B------:R-:W-:Y:S04]  /*748e0*/  STL.64 [R1+0x58], R10 ;  /* 0x0000580a01007387 */ /* 0x000fe80000100a00 */
[----:B--2---:R0:W-:Y:S04]  /*748f0*/  STL [R1+0x1e80], R5 ;  /* 0x001e800501007387 */ /* 0x0041e80000100800 */
[----:B0-----:R-:W3:Y:S04]  /*74900*/  LDL.LU R5, [R1+0x214] ;  /* 0x0002140001057983 */ /* 0x001ee80000300800 */
[----:B------:R-:W2:Y:S04]  /*74910*/  LDL.LU R6, [R1+0x220] ;  /* 0x0002200001067983 */ /* 0x000ea80000300800 */
[----:B--2---:R0:W-:Y:S04]  /*74920*/  STL [R1+0x1e7c], R6 ;  /* 0x001e7c0601007387 */ /* 0x0041e80000100800 */
[----:B0-----:R-:W2:Y:S04]  /*74930*/  LDL.LU R6, [R1+0x21c] ;  /* 0x00021c0001067983 */ /* 0x001ea80000300800 */
[----:B------:R-:W4:Y:S04]  /*74940*/  LDL.LU R7, [R1+0x228] ;  /* 0x0002280001077983 */ /* 0x000f280000300800 */
[----:B----4-:R0:W-:Y:S04]  /*74950*/  STL [R1+0x1e78], R7 ;  /* 0x001e780701007387 */ /* 0x0101e80000100800 */
[----:B0-----:R-:W2:Y:S04]  /*74960*/  LDL.LU R7, [R1+0x224] ;  /* 0x0002240001077983 */ /* 0x001ea80000300800 */
[----:B--2---:R-:W-:Y:S04]  /*74970*/  STL.64 [R1+0x1ea0], R6 ;  /* 0x001ea00601007387 */ /* 0x004fe80000100a00 */
[----:B---3--:R-:W-:Y:S04]  /*74980*/  STL.64 [R1+0x1e98], R4 ;  /* 0x001e980401007387 */ /* 0x008fe80000100a00 */
[----:B------:R-:W2:Y:S04]  /*74990*/  LDL.LU R8, [R1+0x230] ;  /* 0x0002300001087983 */ /* 0x000ea80000300800 */
[----:B------:R-:W0:Y:S04]  /*749a0*/  LDS.128 R4, [R19+0x1000] ;  /* 0x0010000013047984 */ /* 0x000e280000000c00 */
[----:B--2---:R1:W-:Y:S04]  /*749b0*/  STL [R1+0x1e74], R8 ;  /* 0x001e740801007387 */ /* 0x0043e80000100800 */
[----:B-1----:R-:W2:Y:S04]  /*749c0*/  LDL.LU R8, [R1+0x22c] ;  /* 0x00022c0001087983 */ /* 0x002ea80000300800 */
[----:B------:R-:W3:Y:S04]  /*749d0*/  LDL.LU R12, [R1+0x254] ;  /* 0x00025400010c7983 */ /* 0x000ee80000300800 */
[----:B---3--:R1:W-:Y:S04]  /*749e0*/  STL [R1+0x1e70], R12 ;  /* 0x001e700c01007387 */ /* 0x0083e80000100800 */
[----:B-1----:R-:W3:Y:S04]  /*749f0*/  LDL.LU R12, [R1+0x234] ;  /* 0x00023400010c7983 */ /* 0x002ee80000300800 */
[----:B------:R-:W4:Y:S04]  /*74a00*/  LDL.LU R9, [R1+0x238] ;  /* 0x0002380001097983 */ /* 0x000f280000300800 */
[----:B----4-:R1:W-:Y:S04]  /*74a10*/  STL [R1+0x1e6c], R9 ;  /* 0x001e6c0901007387 */ /* 0x0103e80000100800 */
[----:B-1----:R-:W4:Y:S04]  /*74a20*/  LDL.LU R9, [R1+0x258] ;  /* 0x0002580001097983 */ /* 0x002f280000300800 */
[----:B------:R-:W2:Y:S04]  /*74a30*/  LDL.LU R13, [R1+0x264] ;  /* 0x00026400010d7983 */ /* 0x000ea80000300800 */
[----:B--2---:R1:W-:Y:S04]  /*74a40*/  STL [R1+0x1e68], R13 ;  /* 0x001e680d01007387 */ /* 0x0043e80000100800 */
[----:B-1----:R-:W2:Y:S04]  /*74a50*/  LDL.LU R13, [R1+0x23c] ;  /* 0x00023c00010d7983 */ /* 0x002ea80000300800 */
        /* <DEDUP_REMOVED lines=16> */
[----:B------:R-:W2:Y:S04]  /*74b60*/  LDL.LU R3, [R1+0x2cc] ;  /* 0x0002cc0001037983 */ /* 0x000ea80000300800 */
[----:B------:R-:W2:Y:S04]  /*74b70*/  LDL.LU R21, [R1+0x2c8] ;  /* 0x0002c80001157983 */ /* 0x000ea80000300800 */
[----:B------:R-:W2:Y:S04]  /*74b80*/  LDL.LU R24, [R1+0x2b4] ;  /* 0x0002b40001187983 */ /* 0x000ea80000300800 */
[----:B------:R-:W2:Y:S04]  /*74b90*/  LDL.LU R22, [R1+0x2ac] ;  /* 0x0002ac0001167983 */ /* 0x000ea80000300800 */
[----:B------:R-:W2:Y:S04]  /*74ba0*/  LDL.LU R28, [R1+0x2d4] ;  /* 0x0002d400011c7983 */ /* 0x000ea80000300800 */
[----:B------:R-:W2:Y:S04]  /*74bb0*/  LDL.LU R29, [R1+0x2d0] ;  /* 0x0002d000011d7983 */ /* 0x000ea80000300800 */
[----:B0-----:R-:W-:Y:S04]  /*74bc0*/  STL.64 [R1+0x40], R4 ;  /* 0x0000400401007387 */ /* 0x001fe80000100a00 */
[----:B------:R-:W-:Y:S04]  /*74bd0*/  STL.64 [R1+0x48], R6 ;  /* 0x0000480601007387 */ /* 0x000fe80000100a00 */
[----:B------:R-:W0:Y:S04]  /*74be0*/  LDS.128 R4, [R19+0x2000] ;  /* 0x0020000013047984 */ /* 0x000e280000000c00 */
        /* <DEDUP_REMOVED lines=9> */
[----:B0-----:R-:W-:Y:S04]  /*74c80*/  STL.64 [R1], R4 ;  /* 0x0000000401007387 */ /* 0x001fe80000100a00 */
[----:B------:R-:W-:Y:S04]  /*74c90*/  STL.64 [R1+0x8], R6 ;  /* 0x0000080601007387 */ /* 0x000fe80000100a00 */
[----:B------:R-:W0:Y:S04]  /*74ca0*/  LDS.128 R4, [R19+0x6000] ;  /* 0x0060000013047984 */ /* 0x000e280000000c00 */
[----:B------:R-:W1:Y:S04]  /*74cb0*/  LDS.128 R16, [R19+0x7000] ;  /* 0x0070000013107984 */ /* 0x000e680000000c00 */
[----:B0-----:R-:W-:Y:S04]  /*74cc0*/  STL.64 [R1+0x1c0], R4 ;  /* 0x0001c00401007387 */ /* 0x001fe80000100a00 */
[----:B------:R0:W-:Y:S04]  /*74cd0*/  STL.64 [R1+0x1c8], R6 ;  /* 0x0001c80601007387 */ /* 0x0001e80000100a00 */
[----:B0-----:R-:W2:Y:S04]  /*74ce0*/  LDL.LU.64 R6, [R1+0x1ea0] ;  /* 0x001ea00001067983 */ /* 0x001ea80000300a00 */
[----:B------:R-:W2:Y:S04]  /*74cf0*/  LDL.LU.64 R4, [R1+0x1e98] ;  /* 0x001e980001047983 */ /* 0x000ea80000300a00 */
[----:B------:R-:W3:Y:S04]  /*74d00*/  LDL.LU R25, [R1+0x2bc] ;  /* 0x0002bc0001197983 */ /* 0x000ee80000300800 */
[----:B------:R-:W3:Y:S04]  /*74d10*/  LDL.LU R26, [R1+0x2b8] ;  /* 0x0002b800011a7983 */ /* 0x000ee80000300800 */
[----:B------:R-:W3:Y:S04]  /*74d20*/  LDL.LU R27, [R1+0x2dc] ;  /* 0x0002dc00011b7983 */ /* 0x000ee80000300800 */
[----:B------:R-:W3:Y:S04]  /*74d30*/  LDL.LU R23, [R1+0x2d8] ;  /* 0x0002d80001177983 */ /* 0x000ee80000300800 */
[----:B-1----:R-:W-:Y:S04]  /*74d40*/  STL.64 [R1+0x200], R16 ;  /* 0x0002001001007387 */ /* 0x002fe80000100a00 */
[----:B------:R0:W-:Y:S04]  /*74d50*/  STL.64 [R1+0x208], R18 ;  /* 0x0002081201007387 */ /* 0x0001e80000100a00 */
[----:B0-----:R-:W3:Y:S04]  /*74d60*/  LDL.LU.64 R18, [R1+0x1e90] ;  /* 0x001e900001127983 */ /* 0x001ee80000300a00 */
[----:B------:R-:W3:Y:S04]  /*74d70*/  LDL.LU.64 R16, [R1+0x1e88] ;  /* 0x001e880001107983 */ /* 0x000ee80000300a00 */
[----:B------:R-:W-:Y:S01]  /*74d80*/  BAR.SYNC.DEFER_BLOCKING 0x0 ;  /* 0x0000000000007b1d */ /* 0x000fe20000010000 */
[----:B--2---:R-:W-:-:S05]  /*74d90*/  F2FP.BF16.PACK_AB R4, R5, R4 ;  /* 0x000000040504723e */ /* 0x004fca00000010ff */
[----:B---3--:R0:W-:Y:S04]  /*74da0*/  STS.128 [R0], R16 ;  /* 0x0000001000007388 */ /* 0x0081e80000000c00 */
[----:B0-----:R-:W2:Y:S04]  /*74db0*/  LDL.LU R16, [R1+0x294] ;  /* 0x0002940001107983 */ /* 0x001ea80000300800 */
[----:B------:R-:W2:Y:S04]  /*74dc0*/  LDL.LU R17, [R1+0x28c] ;  /* 0x00028c0001117983 */ /* 0x000ea80000300800 */
[----:B------:R-:W3:Y:S04]  /*74dd0*/  LDL.LU R18, [R1+0x2c4] ;  /* 0x0002c40001127983 */ /* 0x000ee80000300800 */
[----:B------:R-:W2:Y:S04]  /*74de0*/  LDL.LU R19, [R1+0x2a4] ;  /* 0x0002a40001137983 */ /* 0x000ea80000300800 */
        /* <DEDUP_REMOVED lines=24> */
[----:B------:R-:W3:Y:S04]  /*74f70*/  LDL.LU R20, [R1+0x1e54] ;  /* 0x001e540001147983 */ /* 0x000ee80000300800 */
[----:B------:R-:W2:Y:S01]  /*74f80*/  LDL.LU R2, [R1+0x334] ;  /* 0x0003340001027983 */ /* 0x000ea20000300800 */
[----:B------:R-:W-:-:S03]  /*74f90*/  F2FP.BF16.PACK_AB R21, R3, R21 ;  /* 0x000000150315723e */ /* 0x000fc600000010ff */
[----:B--2---:R-:W-:Y:S04]  /*74fa0*/  STL [R1+0x1e34], R2 ;  /* 0x001e340201007387 */ /* 0x004fe80000100800 */
[----:B------:R-:W2:Y:S01]  /*74fb0*/  LDL.LU R3, [R1+0x330] ;  /* 0x0003300001037983 */ /* 0x000ea20000300800 */
[----:B---3--:R-:W-:Y:S02]  /*74fc0*/  F2FP.BF16.PACK_AB R20, R18, R20 ;  /* 0x000000141214723e */ /* 0x008fe400000010ff */
[----:B------:R-:W-:Y:S02]  /*74fd0*/  F2FP.BF16.PACK_AB R18, R24, R22 ;  /* 0x000000161812723e */ /* 0x000fe400000010ff */
[----:B------:R-:W-:Y:S01]  /*74fe0*/  F2FP.BF16.PACK_AB R22, R28, R29 ;  /* 0x0000001d1c16723e */ /* 0x000fe200000010ff */
        /* <DEDUP_REMOVED lines=14> */
[----:B0-----:R-:W3:Y:S01]  /*750d0*/  LDL.LU R29, [R1+0x30c] ;  /* 0x00030c00011d7983 */ /* 0x001ee20000300800 */
[----:B------:R-:W-:-:S03]  /*750e0*/  F2FP.BF16.PACK_AB R23, R27, R23 ;  /* 0x000000171b17723e */ /* 0x000fc600000010ff */
[----:B------:R-:W-:Y:S04]  /*750f0*/  STS.128 [R0+0x80], R4 ;  /* 0x0000800400007388 */ /* 0x000fe80000000c00 */
[----:B------:R-:W-:Y:S04]  /*75100*/  STS.128 [R0+0x100], R8 ;  /* 0x0001000800007388 */ /* 0x000fe80000000c00 */
[----:B------:R-:W-:Y:S04]  /*75110*/  STS.128 [R0+0x180], R12 ;  /* 0x0001800c00007388 */ /* 0x000fe80000000c00 */
[----:B------:R-:W-:Y:S04]  /*75120*/  STS.128 [R0+0x200], R16 ;  /* 0x0002001000007388 */ /* 0x000fe80000000c00 */
[----:B------:R-:W-:Y:S01]  /*75130*/  STS.128 [R0+0x280], R20 ;  /* 0x0002801400007388 */ /* 0x000fe20000000c00 */
[----:B--2---:R-:W-:-:S03]  /*75140*/  F2FP.BF16.PACK_AB R24, R25, R24 ;  /* 0x000000181918723e */ /* 0x004fc600000010ff */
[----:B---3--:R0:W-:Y:S04]  /*75150*/  STL [R1+0x1e48], R29 ;  /* 0x001e481d01007387 */ /* 0x0081e80000100800 */
[----:B0-----:R-:W2:Y:S04]  /*75160*/  LDL.LU R29, [R1+0x2ec] ;  /* 0x0002ec00011d7983 */ /* 0x001ea80000300800 */
[----:B------:R-:W3:Y:S04]  /*75170*/  LDL.LU R26, [R1+0x2f0] ;  /* 0x0002f000011a7983 */ /* 0x000ee80000300800 */
[----:B------:R-:W4:Y:S04]  /*75180*/  LDL.LU R28, [R1+0x314] ;  /* 0x00031400011c7983 */ /* 0x000f280000300800 */
        /* <DEDUP_REMOVED lines=27> */
[----:B------:R-:W2:Y:S02]  /*75340*/  LDL.LU R25, [R1+0x1e4c] ;  /* 0x001e4c0001197983 */ /* 0x000ea40000300800 */
[----:B--2---:R-:W-:Y:S02]  /*75350*/  F2FP.BF16.PACK_AB R25, R29, R25 ;  /* 0x000000191d19723e */ /* 0x004fe400000010ff */
[----:B------:R-:W2:Y:S02]  /*75360*/  LDL.LU R29, [R1+0x1e48] ;  /* 0x001e4800011d7983 */ /* 0x000ea40000300800 */
[----:B--2---:R-:W-:Y:S02]  /*75370*/  F2FP.BF16.PACK_AB R5, R29, R5 ;  /* 0x000000051d05723e */ /* 0x004fe400000010ff */
[----:B------:R-:W3:Y:S01]  /*75380*/  LDL.LU R29, [R1+0x1e44] ;  /* 0x001e4400011d7983 */ /* 0x000ee20000300800 */
[----:B----4-:R-:W-:Y:S02]  /*75390*/  F2FP.BF16.PACK_AB R6, R28, R6 ;  /* 0x000000061c06723e */ /* 0x010fe400000010ff */
[----:B------:R-:W-:-:S02]  /*753a0*/  F2FP.BF16.PACK_AB R27, R3, R27 ;  /* 0x0000001b031b723e */ /* 0x000fc400000010ff */
[----:B------:R-:W-:Y:S02]  /*753b0*/  F2FP.BF16.PACK_AB R7, R2, R7 ;  /* 0x000000070207723e */ /* 0x000fe400000010ff */
[----:B---3--:R-:W-:Y:S02]  /*753c0*/  F2FP.BF16.PACK_AB R26, R29, R26 ;  /* 0x0000001a1d1a723e */ /* 0x008fe400000010ff */
[----:B------:R-:W2:Y:S04]  /*753d0*/  LDL.LU R29, [R1+0x1e40] ;  /* 0x001e4000011d7983 */ /* 0x000ea80000300800 */
[----:B------:R-:W2:Y:S04]  /*753e0*/  LDL.LU R28, [R1+0x1e3c] ;  /* 0x001e3c00011c7983 */ /* 0x000ea80000300800 */
[----:B------:R-:W3:Y:S04]  /*753f0*/  LDL.LU R3, [R1+0x1e38] ;  /* 0x001e380001037983 */ /* 0x000ee80000300800 */
[----:B------:R-:W3:Y:S01]  /*75400*/  LDL.LU R2, [R1+0x1e34] ;  /* 0x001e340001027983 */ /* 0x000ee20000300800 */
[----:B------:R-:W-:-:S02]  /*75410*/  F2FP.BF16.PACK_AB R8, R0, R8 ;  /* 0x000000080008723e */ /* 0x000fc400000010ff */
[----:B------:R-:W-:Y:S01]  /*75420*/  F2FP.BF16.PACK_AB R9, R13, R9 ;  /* 0x000000090d09723e */ /* 0x000fe200000010ff */
[----:B------:R-:W4:Y:S01]  /*75430*/  LDL.LU R0, [R1+0x37c] ;  /* 0x00037c0001007983 */ /* 0x000f220000300800 */
[----:B------:R-:W-:Y:S02]  /*75440*/  F2FP.BF16.PACK_AB R12, R19, R12 ;  /* 0x0000000c130c723e */ /* 0x000fe400000010ff */
[----:B------:R-:W-:Y:S01]  /*75450*/  F2FP.BF16.PACK_AB R13, R14, R10 ;  /* 0x0000000a0e0d723e */ /* 0x000fe200000010ff */
[----:B------:R-:W4:Y:S01]  /*75460*/  LDL.LU R19, [R1+0x378] ;  /* 0x0003780001137983 */ /* 0x000f220000300800 */
[----:B---3--:R-:W-:-:S03]  /*75470*/  F2FP.BF16.PACK_AB R10, R2, R3 ;  /* 0x00000003020a723e */ /* 0x008fc600000010ff */
[----:B------:R-:W3:Y:S04]  /*75480*/  LDL.LU R2, [R1+0x590] ;  /* 0x0005900001027983 */ /* 0x000ee80000300800 */
[----:B---3--:R0:W-:Y:S04]  /*75490*/  STL [R1+0x1e00], R2 ;  /* 0x001e000201007387 */ /* 0x0081e80000100800 */
[----:B0-----:R-:W3:Y:S04]  /*754a0*/  LDL.LU R2, [R1+0x33c] ;  /* 0x00033c0001027983 */ /* 0x001ee80000300800 */
[----:B------:R-:W3:Y:S01]  /*754b0*/  LDL.LU R3, [R1+0x58c] ;  /* 0x00058c0001037983 */ /* 0x000ee20000300800 */
[----:B--2---:R-:W-:-:S03]  /*754c0*/  F2FP.BF16.PACK_AB R14, R28, R29 ;  /* 0x0000001d1c0e723e */ /* 0x004fc600000010ff */
[----:B---3--:R-:W-:Y:S04]  /*754d0*/  STL [R1+0x1e04], R3 ;  /* 0x001e040301007387 */ /* 0x008fe80000100800 */
[----:B------:R-:W2:Y:S04]  /*754e0*/  LDL.LU R28, [R1+0x5b0] ;  /* 0x0005b000011c7983 */ /* 0x000ea80000300800 */
[----:B--2---:R-:W-:Y:S04]  /*754f0*/  STL [R1+0x1e08], R28 ;  /* 0x001e081c01007387 */ /* 0x004fe80000100800 */
[----:B------:R-:W2:Y:S01]  /*75500*/  LDL.LU R29, [R1+0x5ac] ;  /* 0x0005ac00011d7983 */ /* 0x000ea20000300800 */
[----:B------:R-:W-:-:S02]  /*75510*/  F2FP.BF16.PACK_AB R15, R20, R15 ;  /* 0x0000000f140f723e */ /* 0x000fc400000010ff */
[----:B------:R-:W-:Y:S01]  /*75520*/  F2FP.BF16.PACK_AB R16, R21, R16 ;  /* 0x000000101510723e */ /* 0x000fe200000010ff */
[----:B--2---:R-:W-:Y:S04]  /*75530*/  STL [R1+0x1e0c], R29 ;  /* 0x001e0c1d01007387 */ /* 0x004fe80000100800 */
[----:B------:R-:W2:Y:S04]  /*75540*/  LDL.LU R20, [R1+0x380] ;  /* 0x0003800001147983 */ /* 0x000ea80000300800 */
[----:B------:R-:W3:Y:S01]  /*75550*/  LDL.LU R21, [R1+0x388] ;  /* 0x0003880001157983 */ /* 0x000ee20000300800 */
[----:B------:R-:W-:-:S03]  /*75560*/  F2FP.BF16.PACK_AB R17, R22, R17 ;  /* 0x000000111611723e */ /* 0x000fc600000010ff */
[----:B---3--:R0:W-:Y:S04]  /*75570*/  STL [R1+0x1e2c], R21 ;  /* 0x001e2c1501007387 */ /* 0x0081e80000100800 */
[----:B0-----:R-:W2:Y:S04]  /*75580*/  LDL.LU R21, [R1+0x384] ;  /* 0x0003840001157983 */ /* 0x001ea80000300800 */
[----:B------:R-:W3:Y:S01]  /*75590*/  LDL.LU R22, [R1+0x390] ;  /* 0x0003900001167983 */ /* 0x000ee20000300800 */
[----:B------:R-:W-:-:S03]  /*755a0*/  F2FP.BF16.PACK_AB R18, R23, R18 ;  /* 0x000000121712723e */ /* 0x000fc600000010ff */
[----:B---3--:R0:W-:Y:S04]  /*755b0*/  STL [R1+0x1e28], R22 ;  /* 0x001e281601007387 */ /* 0x0081e80000100800 */
[----:B0-----:R-:W3:Y:S04]  /*755c0*/  LDL.LU R22, [R1+0x38c] ;  /* 0x00038c0001167983 */ /* 0x001ee80000300800 */
[----:B------:R-:W2:Y:S04]  /*755d0*/  LDL.LU R23, [R1+0x398] ;  /* 0x0003980001177983 */ /* 0x000ea80000300800 */
[----:B--2---:R0:W-:Y:S04]  /*755e0*/  STL [R1+0x1e24], R23 ;  /* 0x001e241701007387 */ /* 0x0041e80000100800 */
[----:B0-----:R-:W2:Y:S04]  /*755f0*/  LDL.LU R23, [R1+0x394] ;  /* 0x0003940001177983 */ /* 0x001ea80000300800 */
        /* <DEDUP_REMOVED lines=8> */
[----:B0-----:R-:W2:Y:S01]  /*75680*/  LDL.LU R29, [R1+0x3a4] ;  /* 0x0003a400011d7983 */ /* 0x001ea20000300800 */
[----:B------:R-:W-:-:S02]  /*75690*/  F2FP.BF16.PACK_AB R11, R2, R11 ;  /* 0x0000000b020b723e */ /* 0x000fc400000010ff */
[----:B----4-:R-:W-:Y:S01]  /*756a0*/  F2FP.BF16.PACK_AB R19, R0, R19 ;  /* 0x000000130013723e */ /* 0x010fe200000010ff */
[----:B--2---:R0:W-:Y:S04]  /*756b0*/  STL [R1+0x1e20], R29 ;  /* 0x001e201d01007387 */ /* 0x0041e80000100800 */
[----:B0-----:R-:W2:Y:S04]  /*756c0*/  LDL.LU R29, [R1+0x39c] ;  /* 0x00039c00011d7983 */ /* 0x001ea80000300800 */
[----:B------:R-:W4:Y:S04]  /*756d0*/  LDL.LU R28, [R1+0x564] ;  /* 0x00056400011c7983 */ /* 0x000f280000300800 */
[----:B------:R-:W2:Y:S04]  /*756e0*/  LDL.LU R3, [R1+0x54c] ;  /* 0x00054c0001037983 */ /* 0x000ea80000300800 */
[----:B------:R-:W2:Y:S04]  /*756f0*/  LDL.LU R2, [R1+0x56c] ;  /* 0x00056c0001027983 */ /* 0x000ea80000300800 */
[----:B------:R-:W2:Y:S01]  /*75700*/  LDL.LU R0, [R1+0x1e30] ;  /* 0x001e300001007983 */ /* 0x000ea20000300800 */
[----:B------:R-:W-:-:S03]  /*75710*/  F2FP.BF16.PACK_AB R20, R21, R20 ;  /* 0x000000141514723e */ /* 0x000fc600000010ff */
[----:B--2---:R0:W-:Y:S04]  /*75720*/  STS.128 [R0+0x300], R24 ;  /* 0x0003001800007388 */ /* 0x0041e80000000c00 */
        /* <DEDUP_REMOVED lines=10> */
[----:B--2---:R-:W2:Y:S04]  /*757d0*/  LDL.LU R8, [R1+0x550] ;  /* 0x0005500001087983 */ /* 0x004ea80000300800 */
[----:B------:R-:W2:Y:S04]  /*757e0*/  LDL.LU R9, [R1+0x558] ;  /* 0x0005580001097983 */ /* 0x000ea80000300800 */
[----:B------:R-:W4:Y:S04]  /*757f0*/  LDL.LU R10, [R1+0x560] ;  /* 0x00056000010a7983 */ /* 0x000f280000300800 */
[----:B------:R-:W2:Y:S04]  /*75800*/  LDL.LU R11, [R1+0x568] ;  /* 0x00056800010b7983 */ /* 0x000ea80000300800 */
[----:B------:R0:W-:Y:S04]  /*75810*/  STS.128 [R0+0x480], R12 ;  /* 0x0004800c00007388 */ /* 0x0001e80000000c00 */
[----:B------:R1:W-:Y:S04]  /*75820*/  STS.128 [R0+0x500], R16 ;  /* 0x0005001000007388 */ /* 0x0003e80000000c00 */
[----:B0-----:R-:W2:Y:S04]  /*75830*/  LDL.LU R12, [R1+0x570] ;  /* 0x00057000010c7983 */ /* 0x001ea80000300800 */
[----:B------:R-:W2:Y:S04]  /*75840*/  LDL.LU R13, [R1+0x578] ;  /* 0x00057800010d7983 */ /* 0x000ea80000300800 */
[----:B------:R-:W2:Y:S04]  /*75850*/  LDL.LU R14, [R1+0x5a0] ;  /* 0x0005a000010e7983 */ /* 0x000ea80000300800 */
[----:B------:R-:W2:Y:S04]  /*75860*/  LDL.LU R15, [R1+0x59c] ;  /* 0x00059c00010f7983 */ /* 0x000ea80000300800 */
[----:B-1----:R-:W2:Y:S04]  /*75870*/  LDL.LU R16, [R1+0x574] ;  /* 0x0005740001107983 */ /* 0x002ea80000300800 */
[----:B------:R-:W2:Y:S04]  /*75880*/  LDL.LU R17, [R1+0x598] ;  /* 0x0005980001117983 */ /* 0x000ea80000300800 */
[----:B------:R-:W2:Y:S04]  /*75890*/  LDL.LU R18, [R1+0x594] ;  /* 0x0005940001127983 */ /* 0x000ea80000300800 */
[----:B------:R-:W2:Y:S04]  /*758a0*/  LDL.LU R19, [R1+0x57c] ;  /* 0x00057c0001137983 */ /* 0x000ea80000300800 */
[----:B------:R-:W3:Y:S02]  /*758b0*/  LDL.LU R21, [R1+0x1e2c] ;  /* 0x001e2c0001157983 */ /* 0x000ee40000300800 */
[----:B---3--:R-:W-:-:S02]  /*758c0*/  F2FP.BF16.PACK_AB R21, R22, R21 ;  /* 0x000000151615723e */ /* 0x008fc400000010ff */
[----:B------:R-:W3:Y:S02]  /*758d0*/  LDL.LU R22, [R1+0x1e28] ;  /* 0x001e280001167983 */ /* 0x000ee40000300800 */
[----:B---3--:R-:W-:Y:S02]  /*758e0*/  F2FP.BF16.PACK_AB R22, R23, R22 ;  /* 0x000000161716723e */ /* 0x008fe400000010ff */
[----:B------:R-:W3:Y:S02]  /*758f0*/  LDL.LU R23, [R1+0x1e24] ;  /* 0x001e240001177983 */ /* 0x000ee40000300800 */
[----:B---3--:R-:W-:Y:S02]  /*75900*/  F2FP.BF16.PACK_AB R23, R29, R23 ;  /* 0x000000171d17723e */ /* 0x008fe400000010ff */
[----:B------:R-:W3:Y:S02]  /*75910*/  LDL.LU R29, [R1+0x1e20] ;  /* 0x001e2000011d7983 */ /* 0x000ee40000300800 */
[----:B---3--:R-:W-:-:S02]  /*75920*/  F2FP.BF16.PACK_AB R4, R29, R4 ;  /* 0x000000041d04723e */ /* 0x008fc400000010ff */
[----:B------:R-:W2:Y:S02]  /*75930*/  LDL.LU R29, [R1+0x1e1c] ;  /* 0x001e1c00011d7983 */ /* 0x000ea40000300800 */
[----:B--2---:R-:W-:Y:S02]  /*75940*/  F2FP.BF16.PACK_AB R8, R29, R8 ;  /* 0x000000081d08723e */ /* 0x004fe400000010ff */
[----:B------:R-:W2:Y:S02]  /*75950*/  LDL.LU R29, [R1+0x1e18] ;  /* 0x001e1800011d7983 */ /* 0x000ea40000300800 */
[----:B--2---:R-:W-:Y:S02]  /*75960*/  F2FP.BF16.PACK_AB R5, R29, R5 ;  /* 0x000000051d05723e */ /* 0x004fe400000010ff */
[----:B------:R-:W2:Y:S02]  /*75970*/  LDL.LU R29, [R1+0x1e14] ;  /* 0x001e1400011d7983 */ /* 0x000ea40000300800 */
[----:B--2---:R-:W-:-:S02]  /*75980*/  F2FP.BF16.PACK_AB R9, R29, R9 ;  /* 0x000000091d09723e */ /* 0x004fc400000010ff */
[----:B------:R-:W2:Y:S01]  /*75990*/  LDL.LU R29, [R1+0x1e10] ;  /* 0x001e1000011d7983 */ /* 0x000ea20000300800 */
[----:B----4-:R-:W-:Y:S02]  /*759a0*/  F2FP.BF16.PACK_AB R10, R28, R10 ;  /* 0x0000000a1c0a723e */ /* 0x010fe400000010ff */
[----:B------:R-:W-:Y:S02]  /*759b0*/  F2FP.BF16.PACK_AB R12, R16, R12 ;  /* 0x0000000c100c723e */ /* 0x000fe400000010ff */
[----:B------:R-:W-:Y:S02]  /*759c0*/  F2FP.BF16.PACK_AB R7, R3, R7 ;  /* 0x000000070307723e */ /* 0x000fe400000010ff */
[----:B------:R-:W-:Y:S02]  /*759d0*/  F2FP.BF16.PACK_AB R16, R17, R18 ;  /* 0x000000121110723e */ /* 0x000fe400000010ff */
[----:B------:R-:W-:Y:S02]  /*759e0*/  F2FP.BF16.PACK_AB R11, R2, R11 ;  /* 0x0000000b020b723e */ /* 0x000fe400000010ff */
[----:B------:R-:W-:-:S02]  /*759f0*/  F2FP.BF16.PACK_AB R17, R14, R15 ;  /* 0x0000000f0e11723e */ /* 0x000fc400000010ff */
[----:B------:R-:W-:Y:S02]  /*75a00*/  F2FP.BF16.PACK_AB R14, R24, R25 ;  /* 0x00000019180e723e */ /* 0x000fe400000010ff */
[----:B--2---:R-:W-:Y:S02]  /*75a10*/  F2FP.BF16.PACK_AB R6, R29, R6 ;  /* 0x000000061d06723e */ /* 0x004fe400000010ff */
[----:B------:R-:W2:Y:S04]  /*75a20*/  LDL.LU R29, [R1+0x1e0c] ;  /* 0x001e0c00011d7983 */ /* 0x000ea80000300800 */
[----:B------:R-:W2:Y:S04]  /*75a30*/  LDL.LU R28, [R1+0x1e08] ;  /* 0x001e0800011c7983 */ /* 0x000ea80000300800 */
[----:B------:R-:W3:Y:S04]  /*75a40*/  LDL.LU R3, [R1+0x1e04] ;  /* 0x001e040001037983 */ /* 0x000ee80000300800 */
[----:B------:R-:W3:Y:S04]  /*75a50*/  LDL.LU R2, [R1+0x1e00] ;  /* 0x001e000001027983 */ /* 0x000ee80000300800 */
[----:B------:R-:W4:Y:S04]  /*75a60*/  LDL.LU R24, [R1+0x5b4] ;  /* 0x0005b40001187983 */ /* 0x000f280000300800 */
[----:B------:R-:W2:Y:S01]  /*75a70*/  LDL.LU R25, [R1+0x5bc] ;  /* 0x0005bc0001197983 */ /* 0x000ea20000300800 */
[----:B------:R-:W-:-:S03]  /*75a80*/  F2FP.BF16.PACK_AB R18, R26, R27 ;  /* 0x0000001b1a12723e */ /* 0x000fc600000010ff */
[----:B--2---:R0:W-:Y:S04]  /*75a90*/  STL [R1+0x1dfc], R25 ;  /* 0x001dfc1901007387 */ /* 0x0041e80000100800 */
[----:B0-----:R-:W4:Y:S04]  /*75aa0*/  LDL.LU R25, [R1+0x5b8] ;  /* 0x0005b80001197983 */ /* 0x001f280000300800 */
[----:B------:R-:W2:Y:S04]  /*75ab0*/  LDL.LU R26, [R1+0x5c4] ;  /* 0x0005c400011a7983 */ /* 0x000ea80000300800 */
[----:B------:R-:W2:Y:S01]  /*75ac0*/  LDL.LU R27, [R1+0x5cc] ;  /* 0x0005cc00011b7983 */ /* 0x000ea20000300800 */
[----:B---3--:R-:W-:-:S02]  /*75ad0*/  F2FP.BF16.PACK_AB R15, R2, R3 ;  /* 0x00000003020f723e */ /* 0x008fc400000010ff */
[----:B------:R-:W-:Y:S02]  /*75ae0*/  F2FP.BF16.PACK_AB R13, R19, R13 ;  /* 0x0000000d130d723e */ /* 0x000fe400000010ff */
[----:B------:R-:W-:Y:S01]  /*75af0*/  F2FP.BF16.PACK_AB R19, R28, R29 ;  /* 0x0000001d1c13723e */ /* 0x000fe200000010ff */
[----:B------:R-:W-:Y:S04]  /*75b00*/  STS.128 [R0+0x580], R20 ;  /* 0x0005801400007388 */ /* 0x000fe80000000c00 */
[----:B------:R-:W-:Y:S04]  /*75b10*/  STS.128 [R0+0x600], R4 ;  /* 0x0006000400007388 */ /* 0x000fe80000000c00 */
[----:B------:R-:W-:Y:S04]  /*75b20*/  STS.128 [R0+0x680], R8 ;  /* 0x0006800800007388 */ /* 0x000fe80000000c00 */
[----:B------:R-:W-:Y:S04]  /*75b30*/  STS.128 [R0+0x700], R12 ;  /* 0x0007000c00007388 */ /* 0x000fe80000000c00 */
[----:B------:R-:W-:Y:S04]  /*75b40*/  STS.128 [R0+0x780], R16 ;  /* 0x0007801000007388 */ /* 0x000fe80000000c00 */
[----:B--2---:R0:W-:Y:S04]  /*75b50*/  STL [R1+0x1df8], R27 ;  /* 0x001df81b01007387 */ /* 0x0041e80000100800 */
[----:B0-----:R-:W2:Y:S04]  /*75b60*/  LDL.LU R27, [R1+0x5e8] ;  /* 0x0005e800011b7983 */ /* 0x001ea80000300800 */
[----:B------:R-:W3:Y:S04]  /*75b70*/  LDL.LU R2, [R1+0x5f8] ;  /* 0x0005f80001027983 */ /* 0x000ee80000300800 */
[----:B------:R-:W3:Y:S04]  /*75b80*/  LDL.LU R3, [R1+0x5f4] ;  /* 0x0005f40001037983 */ /* 0x000ee80000300800 */
        /* <DEDUP_REMOVED lines=9> */
[----:B------:R-:W3:Y:S04]  /*75c20*/  LDL.LU R7, [R1+0x5ec] ;  /* 0x0005ec0001077983 */ /* 0x000ee80000300800 */
[----:B------:R-:W3:Y:S04]  /*75c30*/  LDL.LU R8, [R1+0x5f0] ;  /* 0x0005f00001087983 */ /* 0x000ee80000300800 */
[----:B------:R-:W3:Y:S04]  /*75c40*/  LDL.LU R9, [R1+0x5fc] ;  /* 0x0005fc0001097983 */ /* 0x000ee80000300800 */
[----:B------:R-:W3:Y:S04]  /*75c50*/  LDL.LU R10, [R1+0x604] ;  /* 0x00060400010a7983 */ /* 0x000ee80000300800 */
[----:B------:R-:W3:Y:S04]  /*75c60*/  LDL.LU R11, [R1+0x60c] ;  /* 0x00060c00010b7983 */ /* 0x000ee80000300800 */
[----:B------:R-:W3:Y:S04]  /*75c70*/  LDL.LU R12, [R1+0x5d0] ;  /* 0x0005d000010c7983 */ /* 0x000ee80000300800 */
[----:B------:R-:W3:Y:S04]  /*75c80*/  LDL.LU R13, [R1+0x61c] ;  /* 0x00061c00010d7983 */ /* 0x000ee80000300800 */
[----:B------:R-:W3:Y:S01]  /*75c90*/  LDL.LU R14, [R1+0x624] ;  /* 0x00062400010e7983 */ /* 0x000ee20000300800 */
[----:B----4-:R-:W-:-:S03]  /*75ca0*/  F2FP.BF16.PACK_AB R24, R25, R24 ;  /* 0x000000181918723e */ /* 0x010fc600000010ff */
[----:B------:R-:W4:Y:S04]  /*75cb0*/  LDL.LU R15, [R1+0x62c] ;  /* 0x00062c00010f7983 */ /* 0x000f280000300800 */
[----:B------:R-:W4:Y:S04]  /*75cc0*/  LDL.LU R18, [R1+0x5e0] ;  /* 0x0005e00001127983 */ /* 0x000f280000300800 */
[----:B------:R-:W4:Y:S04]  /*75cd0*/  LDL.LU R19, [R1+0x5c8] ;  /* 0x0005c80001137983 */ /* 0x000f280000300800 */
[----:B------:R-:W4:Y:S04]  /*75ce0*/  LDL.LU R16, [R1+0x610] ;  /* 0x0006100001107983 */ /* 0x000f280000300800 */
[----:B------:R-:W4:Y:S04]  /*75cf0*/  LDL.LU R17, [R1+0x630] ;  /* 0x0006300001117983 */ /* 0x000f280000300800 */
[----:B------:R0:W-:Y:S04]  /*75d00*/  STL [R1+0x1df0], R0 ;  /* 0x001df00001007387 */ /* 0x0001e80000100800 */
[----:B0-----:R-:W4:Y:S04]  /*75d10*/  LDL.LU R0, [R1+0x5c0] ;  /* 0x0005c00001007983 */ /* 0x001f280000300800 */
[----:B------:R-:W4:Y:S04]  /*75d20*/  LDL.LU R25, [R1+0x1dfc] ;  /* 0x001dfc0001197983 */ /* 0x000f280000300800 */
[----:B------:R0:W-:Y:S04]  /*75d30*/  STL [R1+0x1df4], R24 ;  /* 0x001df41801007387 */ /* 0x0001e80000100800 */
[----:B0-----:R-:W4:Y:S01]  /*75d40*/  LDL.LU R24, [R1+0x5d8] ;  /* 0x0005d80001187983 */ /* 0x001f220000300800 */
[----:B--2---:R-:W-:-:S02]  /*75d50*/  F2FP.BF16.PACK_AB R6, R27, R6 ;  /* 0x000000061b06723e */ /* 0x004fc400000010ff */
[----:B---3--:R-:W-:Y:S02]  /*75d60*/  F2FP.BF16.PACK_AB R7, R8, R7 ;  /* 0x000000070807723e */ /* 0x008fe400000010ff */
[----:B------:R-:W-:Y:S02]  /*75d70*/  F2FP.BF16.PACK_AB R8, R2, R3 ;  /* 0x000000030208723e */ /* 0x000fe400000010ff */
[----:B----4-:R-:W-:Y:S02]  /*75d80*/  F2FP.BF16.PACK_AB R5, R18, R5 ;  /* 0x000000051205723e */ /* 0x010fe400000010ff */
[----:B------:R-:W-:Y:S02]  /*75d90*/  F2FP.BF16.PACK_AB R26, R19, R26 ;  /* 0x0000001a131a723e */ /* 0x000fe400000010ff */
[----:B------:R-:W-:Y:S02]  /*75da0*/  F2FP.BF16.PACK_AB R25, R0, R25 ;  /* 0x000000190019723e */ /* 0x000fe400000010ff */
[----:B------:R-:W-:-:S02]  /*75db0*/  F2FP.BF16.PACK_AB R4, R24, R4 ;  /* 0x000000041804723e */ /* 0x000fc400000010ff */
[----:B------:R-:W2:Y:S04]  /*75dc0*/  LDL.LU R24, [R1+0x648] ;  /* 0x0006480001187983 */ /* 0x000ea80000300800 */
[----:B------:R-:W2:Y:S04]  /*75dd0*/  LDL.LU R18, [R1+0x644] ;  /* 0x0006440001127983 */ /* 0x000ea80000300800 */
[----:B------:R-:W3:Y:S04]  /*75de0*/  LDL.LU R0, [R1+0x650] ;  /* 0x0006500001007983 */ /* 0x000ee80000300800 */
[----:B------:R-:W3:Y:S04]  /*75df0*/  LDL.LU R19, [R1+0x64c] ;  /* 0x00064c0001137983 */ /* 0x000ee80000300800 */
[----:B------:R-:W4:Y:S04]  /*75e00*/  LDL.LU R27, [R1+0x1df8] ;  /* 0x001df800011b7983 */ /* 0x000f280000300800 */
[----:B------:R-:W2:Y:S04]  /*75e10*/  LDL.LU R2, [R1+0x6e8] ;  /* 0x0006e80001027983 */ /* 0x000ea80000300800 */
[----:B--2---:R0:W-:Y:S04]  /*75e20*/  STL [R1+0x1de0], R2 ;  /* 0x001de00201007387 */ /* 0x0041e80000100800 */
[----:B0-----:R-:W2:Y:S04]  /*75e30*/  LDL.LU R2, [R1+0x628] ;  /* 0x0006280001027983 */ /* 0x001ea80000300800 */
[----:B------:R-:W2:Y:S01]  /*75e40*/  LDL.LU R3, [R1+0x6e4] ;  /* 0x0006e40001037983 */ /* 0x000ea20000300800 */
[----:B----4-:R-:W-:-:S02]  /*75e50*/  F2FP.BF16.PACK_AB R27, R12, R27 ;  /* 0x0000001b0c1b723e */ /* 0x010fc400000010ff */
[----:B------:R-:W-:Y:S01]  /*75e60*/  F2FP.BF16.PACK_AB R12, R28, R29 ;  /* 0x0000001d1c0c723e */ /* 0x000fe200000010ff */
[----:B--2---:R0:W-:Y:S04]  /*75e70*/  STL [R1+0x1de4], R3 ;  /* 0x001de40301007387 */ /* 0x0041e80000100800 */
[----:B0-----:R-:W2:Y:S04]  /*75e80*/  LDL.LU R3, [R1+0x608] ;  /* 0x0006080001037983 */ /* 0x001ea80000300800 */
[----:B------:R-:W4:Y:S04]  /*75e90*/  LDL.LU R28, [R1+0x6f0] ;  /* 0x0006f000011c7983 */ /* 0x000f280000300800 */
[----:B----4-:R0:W-:Y:S04]  /*75ea0*/  STL [R1+0x1de8], R28 ;  /* 0x001de81c01007387 */ /* 0x0101e80000100800 */
[----:B0-----:R-:W4:Y:S04]  /*75eb0*/  LDL.LU R28, [R1+0x620] ;  /* 0x00062000011c7983 */ /* 0x001f280000300800 */
[----:B------:R-:W2:Y:S04]  /*75ec0*/  LDL.LU R29, [R1+0x6ec] ;  /* 0x0006ec00011d7983 */ /* 0x000ea80000300800 */
[----:B--2---:R0:W-:Y:S04]  /*75ed0*/  STL [R1+0x1dec], R29 ;  /* 0x001dec1d01007387 */ /* 0x0041e80000100800 */
[----:B0-----:R-:W2:Y:S01]  /*75ee0*/  LDL.LU R29, [R1+0x600] ;  /* 0x00060000011d7983 */ /* 0x001ea20000300800 */
[----:B------:R-:W-:-:S02]  /*75ef0*/  F2FP.BF16.PACK_AB R11, R16, R11 ;  /* 0x0000000b100b723e */ /* 0x000fc400000010ff */
[----:B------:R-:W-:Y:S02]  /*75f00*/  F2FP.BF16.PACK_AB R16, R20, R21 ;  /* 0x000000151410723e */ /* 0x000fe400000010ff */
[----:B----4-:R-:W-:Y:S02]  /*75f10*/  F2FP.BF16.PACK_AB R13, R28, R13 ;  /* 0x0000000d1c0d723e */ /* 0x010fe400000010ff */
[----:B------:R-:W-:Y:S02]  /*75f20*/  F2FP.BF16.PACK_AB R10, R3, R10 ;  /* 0x0000000a030a723e */ /* 0x000fe400000010ff */
[----:B------:R-:W-:Y:S02]  /*75f30*/  F2FP.BF16.PACK_AB R15, R17, R15 ;  /* 0x0000000f110f723e */ /* 0x000fe400000010ff */
[----:B------:R-:W-:Y:S02]  /*75f40*/  F2FP.BF16.PACK_AB R17, R22, R23 ;  /* 0x000000171611723e */ /* 0x000fe400000010ff */
[----:B------:R-:W-:-:S02]  /*75f50*/  F2FP.BF16.PACK_AB R14, R2, R14 ;  /* 0x0000000e020e723e */ /* 0x000fc400000010ff */
[----:B------:R-:W-:Y:S02]  /*75f60*/  F2FP.BF16.PACK_AB R18, R24, R18 ;  /* 0x000000121812723e */ /* 0x000fe400000010ff */
[----:B---3--:R-:W-:Y:S02]  /*75f70*/  F2FP.BF16.PACK_AB R19, R0, R19 ;  /* 0x000000130013723e */ /* 0x008fe400000010ff */
[----:B--2---:R-:W-:Y:S02]  /*75f80*/  F2FP.BF16.PACK_AB R9, R29, R9 ;  /* 0x000000091d09723e */ /* 0x004fe400000010ff */
[----:B------:R-:W2:Y:S04]  /*75f90*/  LDL.LU R29, [R1+0x658] ;  /* 0x00065800011d7983 */ /* 0x000ea80000300800 */
[----:B------:R-:W2:Y:S04]  /*75fa0*/  LDL.LU R20, [R1+0x654] ;  /* 0x0006540001147983 */ /* 0x000ea80000300800 */
[----:B------:R-:W3:Y:S04]  /*75fb0*/  LDL.LU R28, [R1+0x660] ;  /* 0x00066000011c7983 */ /* 0x000ee80000300800 */
[----:B------:R-:W3:Y:S04]  /*75fc0*/  LDL.LU R21, [R1+0x65c] ;  /* 0x00065c0001157983 */ /* 0x000ee80000300800 */
[----:B------:R-:W4:Y:S04]  /*75fd0*/  LDL.LU R3, [R1+0x668] ;  /* 0x0006680001037983 */ /* 0x000f280000300800 */
[----:B------:R-:W4:Y:S04]  /*75fe0*/  LDL.LU R22, [R1+0x664] ;  /* 0x0006640001167983 */ /* 0x000f280000300800 */
[----:B------:R-:W4:Y:S04]  /*75ff0*/  LDL.LU R2, [R1+0x690] ;  /* 0x0006900001027983 */ /* 0x000f280000300800 */
[----:B------:R-:W4:Y:S04]  /*76000*/  LDL.LU R23, [R1+0x66c] ;  /* 0x00066c0001177983 */ /* 0x000f280000300800 */
[----:B------:R-:W4:Y:S04]  /*76010*/  LDL.LU R24, [R1+0x1df4] ;  /* 0x001df40001187983 */ /* 0x000f280000300800 */
[----:B------:R-:W4:Y:S01]  /*76020*/  LDL.LU R0, [R1+0x1df0] ;  /* 0x001df00001007983 */ /* 0x000f220000300800 */
[----:B--2---:R-:W-:-:S02]  /*76030*/  F2FP.BF16.PACK_AB R20, R29, R20 ;  /* 0x000000141d14723e */ /* 0x004fc400000010ff */
[----:B---3--:R-:W-:Y:S01]  /*76040*/  F2FP.BF16.PACK_AB R21, R28, R21 ;  /* 0x000000151c15723e */ /* 0x008fe200000010ff */
[----:B----4-:R0:W-:Y:S04]  /*76050*/  STS.128 [R0+0x800], R24 ;  /* 0x0008001800007388 */ /* 0x0101e80000000c00 */
[----:B------:R1:W-:Y:S04]  /*76060*/  STS.128 [R0+0x880], R4 ;  /* 0x0008800400007388 */ /* 0x0003e80000000c00 */
[----:B------:R2:W-:Y:S04]  /*76070*/  STS.128 [R0+0x900], R8 ;  /* 0x0009000800007388 */ /* 0x0005e80000000c00 */
[----:B0-----:R-:W3:Y:S04]  /*76080*/  LDL.LU R24, [R1+0x6d8] ;  /* 0x0006d80001187983 */ /* 0x001ee80000300800 */
[----:B------:R-:W3:Y:S04]  /*76090*/  LDL.LU R25, [R1+0x6d4] ;  /* 0x0006d40001197983 */ /* 0x000ee80000300800 */
[----:B------:R-:W4:Y:S04]  /*760a0*/  LDL.LU R26, [R1+0x6e0] ;  /* 0x0006e000011a7983 */ /* 0x000f280000300800 */
[----:B------:R-:W4:Y:S04]  /*760b0*/  LDL.LU R27, [R1+0x6dc] ;  /* 0x0006dc00011b7983 */ /* 0x000f280000300800 */
[----:B-1----:R-:W3:Y:S04]  /*760c0*/  LDL.LU R4, [R1+0x694] ;  /* 0x0006940001047983 */ /* 0x002ee80000300800 */
[----:B------:R-:W3:Y:S04]  /*760d0*/  LDL.LU R5, [R1+0x69c] ;  /* 0x00069c0001057983 */ /* 0x000ee80000300800 */
[----:B------:R-:W3:Y:S04]  /*760e0*/  LDL.LU R6, [R1+0x6a4] ;  /* 0x0006a40001067983 */ /* 0x000ee80000300800 */
[----:B------:R-:W3:Y:S04]  /*760f0*/  LDL.LU R7, [R1+0x6ac] ;  /* 0x0006ac0001077983 */ /* 0x000ee80000300800 */
[----:B--2---:R-:W2:Y:S04]  /*76100*/  LDL.LU R8, [R1+0x6b4] ;  /* 0x0006b40001087983 */ /* 0x004ea80000300800 */
[----:B------:R-:W2:Y:S04]  /*76110*/  LDL.LU R9, [R1+0x6bc] ;  /* 0x0006bc0001097983 */ /* 0x000ea80000300800 */
[----:B------:R-:W2:Y:S04]  /*76120*/  LDL.LU R10, [R1+0x6c4] ;  /* 0x0006c400010a7983 */ /* 0x000ea80000300800 */
[----:B------:R-:W2:Y:S04]  /*76130*/  LDL.LU R11, [R1+0x6cc] ;  /* 0x0006cc00010b7983 */ /* 0x000ea80000300800 */
[----:B------:R0:W-:Y:S04]  /*76140*/  STS.128 [R0+0x980], R12 ;  /* 0x0009800c00007388 */ /* 0x0001e80000000c00 */
[----:B------:R1:W-:Y:S01]  /*76150*/  STS.128 [R0+0xa00], R16 ;  /* 0x000a001000007388 */ /* 0x0003e20000000c00 */
[----:B------:R-:W-:-:S03]  /*76160*/  F2FP.BF16.PACK_AB R22, R3, R22 ;  /* 0x000000160316723e */ /* 0x000fc600000010ff */
[----:B0-----:R-:W2:Y:S04]  /*76170*/  LDL.LU R12, [R1+0x6a8] ;  /* 0x0006a800010c7983 */ /* 0x001ea80000300800 */
[----:B------:R-:W2:Y:S04]  /*76180*/  LDL.LU R13, [R1+0x6c8] ;  /* 0x0006c800010d7983 */ /* 0x000ea80000300800 */
[----:B------:R-:W3:Y:S04]  /*76190*/  LDL.LU R14, [R1+0x6b0] ;  /* 0x0006b000010e7983 */ /* 0x000ee80000300800 */
[----:B------:R-:W4:Y:S04]  /*761a0*/  LDL.LU R15, [R1+0x6d0] ;  /* 0x0006d000010f7983 */ /* 0x000f280000300800 */
[----:B-1----:R-:W4:Y:S04]  /*761b0*/  LDL.LU R16, [R1+0x698] ;  /* 0x0006980001107983 */ /* 0x002f280000300800 */
[----:B------:R-:W4:Y:S04]  /*761c0*/  LDL.LU R17, [R1+0x6b8] ;  /* 0x0006b80001117983 */ /* 0x000f280000300800 */
[----:B------:R-:W4:Y:S01]  /*761d0*/  LDL.LU R18, [R1+0x6a0] ;  /* 0x0006a00001127983 */ /* 0x000f220000300800 */
[----:B------:R-:W-:-:S03]  /*761e0*/  F2FP.BF16.PACK_AB R23, R2, R23 ;  /* 0x000000170217723e */ /* 0x000fc600000010ff */
[----:B------:R-:W4:Y:S04]  /*761f0*/  LDL.LU R19, [R1+0x6c0] ;  /* 0x0006c00001137983 */ /* 0x000f280000300800 */
[----:B------:R-:W4:Y:S04]  /*76200*/  LDL.LU R29, [R1+0x1dec] ;  /* 0x001dec00011d7983 */ /* 0x000f280000300800 */
[----:B------:R-:W4:Y:S04]  /*76210*/  LDL.LU R28, [R1+0x1de8] ;  /* 0x001de800011c7983 */ /* 0x000f280000300800 */
[----:B------:R-:W4:Y:S04]  /*76220*/  LDL.LU R3, [R1+0x1de4] ;  /* 0x001de40001037983 */ /* 0x000f280000300800 */
[----:B------:R-:W4:Y:S04]  /*76230*/  LDL.LU R2, [R1+0x1de0] ;  /* 0x001de00001027983 */ /* 0x000f280000300800 */
[----:B------:R0:W-:Y:S01]  /*76240*/  STS.128 [R0+0xa80], R20 ;  /* 0x000a801400007388 */ /* 0x0001e20000000c00 */
[----:B---3--:R-:W-:-:S02]  /*76250*/  F2FP.BF16.PACK_AB R7, R14, R7 ;  /* 0x000000070e07723e */ /* 0x008fc400000010ff */
[----:B--2---:R-:W-:Y:S02]  /*76260*/  F2FP.BF16.PACK_AB R10, R13, R10 ;  /* 0x0000000a0d0a723e */ /* 0x004fe400000010ff */
[----:B----4-:R-:W-:Y:S02]  /*76270*/  F2FP.BF16.PACK_AB R11, R15, R11 ;  /* 0x0000000b0f0b723e */ /* 0x010fe400000010ff */
[----:B------:R-:W-:Y:S02]  /*76280*/  F2FP.BF16.PACK_AB R8, R17, R8 ;  /* 0x000000081108723e */ /* 0x000fe400000010ff */
[----:B------:R-:W-:Y:S02]  /*76290*/  F2FP.BF16.PACK_AB R5, R18, R5 ;  /* 0x000000051205723e */ /* 0x000fe400000010ff */
[----:B------:R-:W-:-:S05]  /*762a0*/  F2FP.BF16.PACK_AB R9, R19, R9 ;  /* 0x000000091309723e */ /* 0x000fca00000010ff */
[----:B------:R1:W-:Y:S01]  /*762b0*/  STS.128 [R0+0xb80], R8 ;  /* 0x000b800800007388 */ /* 0x0003e20000000c00 */
[----:B------:R-:W-:Y:S01]  /*762c0*/  F2FP.BF16.PACK_AB R14, R2, R3 ;  /* 0x00000003020e723e */ /* 0x000fe200000010ff */
[----:B------:R-:W-:-:S04]  /*762d0*/  IMAD.MOV.U32 R2, RZ, RZ, c[0x0][0x1c8] ;  /* 0x00007200ff027624 */ /* 0x000fc800078e00ff */
[C---:B------:R-:W-:Y:S02]  /*762e0*/  IMAD R18, R2.reuse, 0x1e, RZ ;  /* 0x0000001e02127824 */ /* 0x040fe400078e02ff */
[C---:B------:R-:W-:Y:S02]  /*762f0*/  IMAD R19, R2.reuse, 0x22, RZ ;  /* 0x0000002202137824 */ /* 0x040fe400078e02ff */
[C---:B0-----:R-:W-:Y:S02]  /*76300*/  IMAD R20, R2.reuse, 0x24, RZ ;  /* 0x0000002402147824 */ /* 0x041fe400078e02ff */
[C---:B------:R-:W-:Y:S01]  /*76310*/  IMAD R21, R2.reuse, 0x26, RZ ;  /* 0x0000002602157824 */ /* 0x040fe200078e02ff */
[----:B------:R0:W-:Y:S04]  /*76320*/  STL.64 [R1+0x1dd8], R18 ;  /* 0x001dd81201007387 */ /* 0x0001e80000100a00 */
[----:B------:R-:W-:Y:S04]  /*76330*/  STL.64 [R1+0x1dd0], R20 ;  /* 0x001dd01401007387 */ /* 0x000fe80000100a00 */
[----:B-1----:R-:W2:Y:S04]  /*76340*/  LDL.LU R11, [R1+0x53c] ;  /* 0x00053c00010b7983 */ /* 0x002ea80000300800 */
[----:B0-----:R-:W3:Y:S01]  /*76350*/  LDL.64 R18, [R1+0x710] ;  /* 0x0007100001127983 */ /* 0x001ee20000100a00 */
[----:B------:R-:W-:-:S02]  /*76360*/  SHF.L.U32 R3, R2, 0x1, RZ ;  /* 0x0000000102037819 */ /* 0x000fc400000006ff */
[----:B------:R-:W-:Y:S02]  /*76370*/  F2FP.BF16.PACK_AB R4, R16, R4 ;  /* 0x000000041004723e */ /* 0x000fe400000010ff */
[----:B------:R-:W-:-:S05]  /*76380*/  F2FP.BF16.PACK_AB R6, R12, R6 ;  /* 0x000000060c06723e */ /* 0x000fca00000010ff */
[----:B------:R0:W-:Y:S02]  /*76390*/  STS.128 [R0+0xb00], R4 ;  /* 0x000b000400007388 */ /* 0x0001e40000000c00 */
[C---:B0-----:R-:W-:Y:S02]  /*763a0*/  IMAD R4, R2.reuse, 0x6, RZ ;  /* 0x0000000602047824 */ /* 0x041fe400078e02ff */
[C---:B------:R-:W-:Y:S02]  /*763b0*/  IMAD R5, R2.reuse, 0xa, RZ ;  /* 0x0000000a02057824 */ /* 0x040fe400078e02ff */
[C---:B------:R-:W-:Y:S02]  /*763c0*/  IMAD R6, R2.reuse, 0xc, RZ ;  /* 0x0000000c02067824 */ /* 0x040fe400078e02ff */
[----:B------:R-:W-:Y:S01]  /*763d0*/  IMAD R7, R2, 0xe, RZ ;  /* 0x0000000e02077824 */ /* 0x000fe200078e02ff */
[----:B------:R-:W-:Y:S02]  /*763e0*/  F2FP.BF16.PACK_AB R12, R24, R25 ;  /* 0x00000019180c723e */ /* 0x000fe400000010ff */
[----:B------:R-:W-:-:S02]  /*763f0*/  F2FP.BF16.PACK_AB R13, R26, R27 ;  /* 0x0000001b1a0d723e */ /* 0x000fc400000010ff */
[----:B------:R-:W-:-:S05]  /*76400*/  F2FP.BF16.PACK_AB R15, R28, R29 ;  /* 0x0000001d1c0f723e */ /* 0x000fca00000010ff */
[----:B------:R0:W-:Y:S02]  /*76410*/  STS.128 [R0+0xc00], R12 ;  /* 0x000c000c00007388 */ /* 0x0001e40000000c00 */
[C---:B0-----:R-:W-:Y:S02]  /*76420*/  IMAD R12, R2.reuse, 0x12, RZ ;  /* 0x00000012020c7824 */ /* 0x041fe400078e02ff */
[C---:B------:R-:W-:Y:S02]  /*76430*/  IMAD R13, R2.reuse, 0x14, RZ ;  /* 0x00000014020d7824 */ /* 0x040fe400078e02ff */
[C---:B------:R-:W-:Y:S01]  /*76440*/  IMAD R14, R2.reuse, 0x16, RZ ;  /* 0x00000016020e7824 */ /* 0x040fe200078e02ff */
[----:B--2---:R-:W-:Y:S02]  /*76450*/  FSEL R20, R11, -INF , P5 ;  /* 0xff8000000b147808 */ /* 0x004fe40002800000 */
[-C--:B---3--:R-:W-:Y:S02]  /*76460*/  IADD3 R8, P5, R3, R18.reuse, RZ ;  /* 0x0000001203087210 */ /* 0x088fe40007fbe0ff */
[----:B------:R-:W-:-:S02]  /*76470*/  LEA R10, P6, R2, R18, 0x2 ;  /* 0x00000012020a7211 */ /* 0x000fc400078c10ff */
[-C--:B------:R-:W-:Y:S01]  /*76480*/  LEA.HI.X.SX32 R9, R2, R19.reuse, 0x1, P5 ;  /* 0x0000001302097211 */ /* 0x080fe200028f0eff */
[----:B------:R0:W-:Y:S01]  /*76490*/  STL [R1+0x1248], R20 ;  /* 0x0012481401007387 */ /* 0x0001e20000100800 */
[----:B------:R-:W-:-:S03]  /*764a0*/  LEA.HI.X.SX32 R11, R3, R19, 0x1, P6 ;  /* 0x00000013030b7211 */ /* 0x000fc600030f0eff */
[----:B------:R1:W-:Y:S04]  /*764b0*/  STL.64 [R1+0x1c98], R8 ;  /* 0x001c980801007387 */ /* 0x0003e80000100a00 */
[----:B------:R2:W-:Y:S01]  /*764c0*/  STL [R1+0x1ca4], R10 ;  /* 0x001ca40a01007387 */ /* 0x0005e20000100800 */
[----:B0-----:R-:W-:-:S03]  /*764d0*/  IADD3 R20, P5, R4, R18, RZ ;  /* 0x0000001204147210 */ /* 0x001fc60007fbe0ff */
[----:B------:R0:W-:Y:S01]  /*764e0*/  STL [R1+0x1ca0], R11 ;  /* 0x001ca00b01007387 */ /* 0x0001e20000100800 */
[C---:B------:R-:W-:Y:S01]  /*764f0*/  SHF.L.U32 R3, R2.reuse, 0x2, RZ ;  /* 0x0000000202037819 */ /* 0x040fe200000006ff */
[C---:B-1----:R-:W-:Y:S01]  /*76500*/  IMAD R9, R2.reuse, 0x3, RZ ;  /* 0x0000000302097824 */ /* 0x042fe200078e02ff */
[----:B--2---:R-:W-:Y:S02]  /*76510*/  MOV R10, R18 ;  /* 0x00000012000a7202 */ /* 0x004fe40000000f00 */
[----:B0-----:R-:W-:Y:S02]  /*76520*/  MOV R11, R19 ;  /* 0x00000013000b7202 */ /* 0x001fe40000000f00 */
[C---:B------:R-:W-:Y:S02]  /*76530*/  LEA R18, P6, R2.reuse, R10, 0x3 ;  /* 0x0000000a02127211 */ /* 0x040fe400078c18ff */
[-C--:B------:R-:W-:Y:S02]  /*76540*/  LEA.HI.X.SX32 R21, R9, R11.reuse, 0x1, P5 ;  /* 0x0000000b09157211 */ /* 0x080fe400028f0eff */
[----:B------:R-:W-:Y:S01]  /*76550*/  LEA.HI.X.SX32 R19, R3, R11, 0x1, P6 ;  /* 0x0000000b03137211 */ /* 0x000fe200030f0eff */
[----:B------:R-:W-:-:S02]  /*76560*/  IMAD R9, R2, 0x5, RZ ;  /* 0x0000000502097824 */ /* 0x000fc400078e02ff */
[----:B------:R0:W-:Y:S04]  /*76570*/  STL.64 [R1+0xa28], R20 ;  /* 0x000a281401007387 */ /* 0x0001e80000100a00 */
[----:B------:R1:W-:Y:S01]  /*76580*/  STL.64 [R1+0xa20], R18 ;  /* 0x000a201201007387 */ /* 0x0003e20000100a00 */
[-C--:B0-----:R-:W-:Y:S02]  /*76590*/  IADD3 R20, P5, R5, R10.reuse, RZ ;  /* 0x0000000a05147210 */ /* 0x081fe40007fbe0ff */
[----:B-1----:R-:W-:Y:S02]  /*765a0*/  IADD3 R18, P6, R6, R10, RZ ;  /* 0x0000000a06127210 */ /* 0x002fe40007fde0ff */
[-C--:B------:R-:W-:Y:S02]  /*765b0*/  LEA.HI.X.SX32 R21, R9, R11.reuse, 0x1, P5 ;  /* 0x0000000b09157211 */ /* 0x080fe400028f0eff */
[----:B------:R-:W-:Y:S01]  /*765c0*/  LEA.HI.X.SX32 R19, R4, R11, 0x1, P6 ;  /* 0x0000000b04137211 */ /* 0x000fe200030f0eff */
[----:B------:R-:W-:-:S02]  /*765d0*/  IMAD R9, R2, 0x7, RZ ;  /* 0x0000000702097824 */ /* 0x000fc400078e02ff */
[----:B------:R0:W-:Y:S01]  /*765e0*/  STL.64 [R1+0xa18], R20 ;  /* 0x000a181401007387 */ /* 0x0001e20000100a00 */
[----:B------:R-:W-:-:S03]  /*765f0*/  IMAD.SHL.U32 R3, R2, 0x8, RZ ;  /* 0x0000000802037824 */ /* 0x000fc600078e00ff */
[----:B------:R1:W-:Y:S01]  /*76600*/  STL.64 [R1+0xa10], R18 ;  /* 0x000a101201007387 */ /* 0x0003e20000100a00 */
[-C--:B0-----:R-:W-:Y:S02]  /*76610*/  IADD3 R20, P5, R7, R10.reuse, RZ ;  /* 0x0000000a07147210 */ /* 0x081fe40007fbe0ff */
[CC--:B-1----:R-:W-:Y:S02]  /*76620*/  LEA R18, P6, R2.reuse, R10.reuse, 0x4 ;  /* 0x0000000a02127211 */ /* 0x0c2fe400078c20ff */
[-C--:B------:R-:W-:Y:S02]  /*76630*/  LEA.HI.X.SX32 R21, R9, R11.reuse, 0x1, P5 ;  /* 0x0000000b09157211 */ /* 0x080fe400028f0eff */
[----:B------:R-:W-:Y:S01]  /*76640*/  LEA.HI.X.SX32 R19, R3, R11, 0x1, P6 ;  /* 0x0000000b03137211 */ /* 0x000fe200030f0eff */
[C---:B------:R-:W-:Y:S02]  /*76650*/  IMAD R9, R2.reuse, 0x9, RZ ;  /* 0x0000000902097824 */ /* 0x040fe400078e02ff */
[----:B------:R0:W-:Y:S04]  /*76660*/  STL.64 [R1+0xa08], R20 ;  /* 0x000a081401007387 */ /* 0x0001e80000100a00 */
[----:B------:R1:W-:Y:S01]  /*76670*/  STL.64 [R1+0xa00], R18 ;  /* 0x000a001201007387 */ /* 0x0003e20000100a00 */
[----:B------:R-:W-:Y:S01]  /*76680*/  IMAD R8, R2, 0x1c2, RZ ;  /* 0x000001c202087824 */ /* 0x000fe200078e02ff */
[----:B0-----:R-:W-:-:S02]  /*76690*/  IADD3 R20, P5, R12, R10, RZ ;  /* 0x0000000a0c147210 */ /* 0x001fc40007fbe0ff */
[----:B-1----:R-:W-:Y:S02]  /*766a0*/  IADD3 R18, P6, R13, R10, RZ ;  /* 0x0000000a0d127210 */ /* 0x002fe40007fde0ff */
[-C--:B------:R-:W-:Y:S01]  /*766b0*/  LEA.HI.X.SX32 R21, R9, R11.reuse, 0x1, P5 ;  /* 0x0000000b09157211 */ /* 0x080fe200028f0eff */
[----:B------:R-:W-:Y:S01]  /*766c0*/  IMAD R9, R2, 0x1c8, RZ ;  /* 0x000001c802097824 */ /* 0x000fe200078e02ff */
[----:B------:R-:W-:-:S03]  /*766d0*/  LEA.HI.X.SX32 R19, R5, R11, 0x1, P6 ;  /* 0x0000000b05137211 */ /* 0x000fc600030f0eff */
[----:B------:R-:W-:Y:S04]  /*766e0*/  STL.64 [R1+0x9f8], R20 ;  /* 0x0009f81401007387 */ /* 0x000fe80000100a00 */
[----:B------:R-:W-:Y:S04]  /*766f0*/  STL.64 [R1+0x1db8], R8 ;  /* 0x001db80801007387 */ /* 0x000fe80000100a00 */
[----:B------:R0:W-:Y:S01]  /*76700*/  STL.64 [R1+0x9f0], R18 ;  /* 0x0009f01201007387 */ /* 0x0001e20000100a00 */
[----:B------:R-:W-:-:S03]  /*76710*/  IMAD R3, R2, 0xb, RZ ;  /* 0x0000000b02037824 */ /* 0x000fc600078e02ff */
[----:B0-----:R-:W2:Y:S01]  /*76720*/  LDL.LU.64 R18, [R1+0x1dd8] ;  /* 0x001dd80001127983 */ /* 0x001ea20000300a00 */
[----:B------:R-:W-:-:S04]  /*76730*/  IADD3 R20, P5, R14, R10, RZ ;  /* 0x0000000a0e147210 */ /* 0x000fc80007fbe0ff */
[----:B------:R-:W-:-:S05]  /*76740*/  LEA.HI.X.SX32 R21, R3, R11, 0x1, P5 ;  /* 0x0000000b03157211 */ /* 0x000fca00028f0eff */
[----:B------:R0:W-:Y:S04]  /*76750*/  STL.64 [R1+0x9e8], R20 ;  /* 0x0009e81401007387 */ /* 0x0001e80000100a00 */
[----:B0-----:R-:W3:Y:S01]  /*76760*/  LDL.LU.64 R20, [R1+0x1dd0] ;  /* 0x001dd00001147983 */ /* 0x001ee20000300a00 */
[C---:B------:R-:W-:Y:S02]  /*76770*/  IMAD R15, R2.reuse, 0x18, RZ ;  /* 0x00000018020f7824 */ /* 0x040fe400078e02ff */
[C---:B------:R-:W-:Y:S02]  /*76780*/  IMAD R16, R2.reuse, 0x1a, RZ ;  /* 0x0000001a02107824 */ /* 0x040fe400078e02ff */
[----:B------:R-:W-:Y:S01]  /*76790*/  IMAD R3, R2, 0xd, RZ ;  /* 0x0000000d02037824 */ /* 0x000fe200078e02ff */
[----:B------:R-:W-:-:S02]  /*767a0*/  IADD3 R8, P6, R15, R10, RZ ;  /* 0x0000000a0f087210 */ /* 0x000fc40007fde0ff */
[-C--:B------:R-:W-:Y:S01]  /*767b0*/  IADD3 R4, P5, R16, R10.reuse, RZ ;  /* 0x0000000a10047210 */ /* 0x080fe20007fbe0ff */
[----:B------:R-:W-:Y:S01]  /*767c0*/  IMAD R17, R2, 0x1c, RZ ;  /* 0x0000001c02117824 */ /* 0x000fe200078e02ff */
[-C--:B------:R-:W-:Y:S02]  /*767d0*/  LEA.HI.X.SX32 R9, R6, R11.reuse, 0x1, P6 ;  /* 0x0000000b06097211 */ /* 0x080fe400030f0eff */
[----:B------:R-:W-:Y:S01]  /*767e0*/  LEA.HI.X.SX32 R5, R3, R11, 0x1, P5 ;  /* 0x0000000b03057211 */ /* 0x000fe200028f0eff */
[----:B------:R-:W-:Y:S02]  /*767f0*/  IMAD R3, R2, 0xf, RZ ;  /* 0x0000000f02037824 */ /* 0x000fe400078e02ff */
[----:B------:R0:W-:Y:S04]  /*76800*/  STL.64 [R1+0x9e0], R8 ;  /* 0x0009e00801007387 */ /* 0x0001e80000100a00 */
[----:B------:R-:W-:Y:S01]  /*76810*/  STL.64 [R1+0x9d8], R4 ;  /* 0x0009d80401007387 */ /* 0x000fe20000100a00 */
[----:B0-----:R-:W-:-:S04]  /*76820*/  IADD3 R8, P6, R17, R10, RZ ;  /* 0x0000000a11087210 */ /* 0x001fc80007fde0ff */
[----:B------:R-:W-:-:S05]  /*76830*/  LEA.HI.X.SX32 R9, R7, R11, 0x1, P6 ;  /* 0x0000000b07097211 */ /* 0x000fca00030f0eff */
[----:B------:R0:W-:Y:S01]  /*76840*/  STL.64 [R1+0x9d0], R8 ;  /* 0x0009d00801007387 */ /* 0x0001e20000100a00 */
[C---:B------:R-:W-:Y:S01]  /*76850*/  SHF.L.U32 R6, R2.reuse, 0x4, RZ ;  /* 0x0000000402067819 */ /* 0x040fe200000006ff */
[C---:B------:R-:W-:Y:S01]  /*76860*/  IMAD R22, R2.reuse, 0x28, RZ ;  /* 0x0000002802167824 */ /* 0x040fe200078e02ff */
[----:B0-----:R-:W-:-:S04]  /*76870*/  LEA R8, P6, R2, R10, 0x5 ;  /* 0x0000000a02087211 */ /* 0x001fc800078c28ff */
[----:B------:R-:W-:Y:S01]  /*76880*/  LEA.HI.X.SX32 R9, R6, R11, 0x1, P6 ;  /* 0x0000000b06097211 */ /* 0x000fe200030f0eff */
[C---:B------:R-:W-:Y:S02]  /*76890*/  IMAD R23, R2.reuse, 0x2a, RZ ;  /* 0x0000002a02177824 */ /* 0x040fe400078e02ff */
[C---:B------:R-:W-:Y:S02]  /*768a0*/  IMAD R24, R2.reuse, 0x2c, RZ ;  /* 0x0000002c02187824 */ /* 0x040fe400078e02ff */
[C---:B------:R-:W-:Y:S02]  /*768b0*/  IMAD R25, R2.reuse, 0x2e, RZ ;  /* 0x0000002e02197824 */ /* 0x040fe400078e02ff */
[C---:B------:R-:W-:Y:S02]  /*768c0*/  IMAD R26, R2.reuse, 0x30, RZ ;  /* 0x00000030021a7824 */ /* 0x040fe400078e02ff */
[C---:B------:R-:W-:Y:S02]  /*768d0*/  IMAD R27, R2.reuse, 0x32, RZ ;  /* 0x00000032021b7824 */ /* 0x040fe400078e02ff */
[----:B------:R-:W-:-:S02]  /*768e0*/  IMAD R28, R2, 0x34, RZ ;  /* 0x00000034021c7824 */ /* 0x000fc400078e02ff */
[----:B------:R-:W-:Y:S01]  /*768f0*/  IMAD R29, R2, 0x36, RZ ;  /* 0x00000036021d7824 */ /* 0x000fe200078e02ff */
[----:B--2---:R-:W-:-:S04]  /*76900*/  IADD3 R4, P5, R18, R10, RZ ;  /* 0x0000000a12047210 */ /* 0x004fc80007fbe0ff */
[----:B------:R-:W-:Y:S01]  /*76910*/  LEA.HI.X.SX32 R5, R3, R11, 0x1, P5 ;  /* 0x0000000b03057211 */ /* 0x000fe200028f0eff */
[----:B------:R-:W-:-:S04]  /*76920*/  IMAD R3, R2, 0x11, RZ ;  /* 0x0000001102037824 */ /* 0x000fc800078e02ff */
[----:B------:R0:W-:Y:S02]  /*76930*/  STL.64 [R1+0x9c8], R4 ;  /* 0x0009c80401007387 */ /* 0x0001e40000100a00 */
[----:B0-----:R-:W-:-:S04]  /*76940*/  IADD3 R4, P5, R19, R10, RZ ;  /* 0x0000000a13047210 */ /* 0x001fc80007fbe0ff */
[----:B------:R-:W-:Y:S01]  /*76950*/  LEA.HI.X.SX32 R5, R3, R11, 0x1, P5 ;  /* 0x0000000b03057211 */ /* 0x000fe200028f0eff */
[----:B------:R-:W-:Y:S01]  /*76960*/  IMAD R3, R2, 0x13, RZ ;  /* 0x0000001302037824 */ /* 0x000fe200078e02ff */
[----:B---3--:R-:W-:-:S03]  /*76970*/  IADD3 R6, P6, R20, R10, RZ ;  /* 0x0000000a14067210 */ /* 0x008fc60007fde0ff */
[----:B------:R0:W-:Y:S01]  /*76980*/  STL.64 [R1+0x9b8], R4 ;  /* 0x0009b80401007387 */ /* 0x0001e20000100a00 */
[----:B------:R-:W-:-:S03]  /*76990*/  LEA.HI.X.SX32 R7, R12, R11, 0x1, P6 ;  /* 0x0000000b0c077211 */ /* 0x000fc600030f0eff */
[----:B------:R-:W-:Y:S01]  /*769a0*/  STL.64 [R1+0x9c0], R8 ;  /* 0x0009c00801007387 */ /* 0x000fe20000100a00 */
[----:B0-----:R-:W-:-:S04]  /*769b0*/  IADD3 R4, P5, R21, R10, RZ ;  /* 0x0000000a15047210 */ /* 0x001fc80007fbe0ff */
[----:B------:R-:W-:Y:S01]  /*769c0*/  LEA.HI.X.SX32 R5, R3, R11, 0x1, P5 ;  /* 0x0000000b03057211 */ /* 0x000fe200028f0eff */
[----:B------:R0:W-:Y:S01]  /*769d0*/  STL.64 [R1+0x9b0], R6 ;  /* 0x0009b00601007387 */ /* 0x0001e20000100a00 */
[----:B------:R-:W-:-:S03]  /*769e0*/  IMAD R3, R2, 0x15, RZ ;  /* 0x0000001502037824 */ /* 0x000fc600078e02ff */
[----:B------:R1:W-:Y:S01]  /*769f0*/  STL.64 [R1+0x9a8], R4 ;  /* 0x0009a80401007387 */ /* 0x0003e20000100a00 */
[-C--:B0-----:R-:W-:Y:S02]  /*76a00*/  IADD3 R6, P6, R22, R10.reuse, RZ ;  /* 0x0000000a16067210 */ /* 0x081fe40007fde0ff */
[-C--:B-1----:R-:W-:Y:S02]  /*76a10*/  IADD3 R4, P5, R23, R10.reuse, RZ ;  /* 0x0000000a17047210 */ /* 0x082fe40007fbe0ff */
[-C--:B------:R-:W-:Y:S02]  /*76a20*/  LEA.HI.X.SX32 R7, R13, R11.reuse, 0x1, P6 ;  /* 0x0000000b0d077211 */ /* 0x080fe400030f0eff */
[----:B------:R-:W-:Y:S01]  /*76a30*/  LEA.HI.X.SX32 R5, R3, R11, 0x1, P5 ;  /* 0x0000000b03057211 */ /* 0x000fe200028f0eff */
[----:B------:R-:W-:Y:S02]  /*76a40*/  IMAD R3, R2, 0x17, RZ ;  /* 0x0000001702037824 */ /* 0x000fe400078e02ff */
[----:B------:R0:W-:Y:S04]  /*76a50*/  STL.64 [R1+0x9a0], R6 ;  /* 0x0009a00601007387 */ /* 0x0001e80000100a00 */
[----:B------:R1:W-:Y:S01]  /*76a60*/  STL.64 [R1+0x998], R4 ;  /* 0x0009980401007387 */ /* 0x0003e20000100a00 */
[----:B0-----:R-:W-:-:S02]  /*76a70*/  IADD3 R6, P6, R24, R10, RZ ;  /* 0x0000000a18067210 */ /* 0x001fc40007fde0ff */
        /* <DEDUP_REMOVED lines=9> */
[-C--:B------:R-:W-:Y:S01]  /*76b10*/  LEA.HI.X.SX32 R5, R3, R11.reuse, 0x1, P5 ;  /* 0x0000000b03057211 */ /* 0x080fe200028f0eff */
[----:B------:R-:W-:Y:S01]  /*76b20*/  IMAD R9, R2, 0x1b, RZ ;  /* 0x0000001b02097824 */ /* 0x000fe200078e02ff */
[----:B------:R-:W-:Y:S01]  /*76b30*/  IADD3 R12, P6, R28, R10, RZ ;  /* 0x0000000a1c0c7210 */ /* 0x000fe20007fde0ff */
[----:B------:R0:W-:Y:S04]  /*76b40*/  STL.64 [R1+0x980], R6 ;  /* 0x0009800601007387 */ /* 0x0001e80000100a00 */
[----:B------:R1:W-:Y:S01]  /*76b50*/  STL.64 [R1+0x978], R4 ;  /* 0x0009780401007387 */ /* 0x0003e20000100a00 */
[----:B------:R-:W-:Y:S01]  /*76b60*/  LEA.HI.X.SX32 R13, R16, R11, 0x1, P6 ;  /* 0x0000000b100d7211 */ /* 0x000fe200030f0eff */
[----:B------:R-:W-:-:S02]  /*76b70*/  IMAD R3, R2, 0x3a, RZ ;  /* 0x0000003a02037824 */ /* 0x000fc400078e02ff */
[----:B0-----:R-:W-:Y:S01]  /*76b80*/  IMAD R6, R2, 0x38, RZ ;  /* 0x0000003802067824 */ /* 0x001fe200078e02ff */
[----:B-1----:R-:W-:-:S04]  /*76b90*/  IADD3 R4, P5, R29, R10, RZ ;  /* 0x0000000a1d047210 */ /* 0x002fc80007fbe0ff */
[----:B------:R-:W-:Y:S01]  /*76ba0*/  LEA.HI.X.SX32 R5, R9, R11, 0x1, P5 ;  /* 0x0000000b09057211 */ /* 0x000fe200028f0eff */
[----:B------:R0:W-:Y:S01]  /*76bb0*/  STL.64 [R1+0x970], R12 ;  /* 0x0009700c01007387 */ /* 0x0001e20000100a00 */
[----:B------:R-:W-:-:S03]  /*76bc0*/  IMAD R9, R2, 0x1d, RZ ;  /* 0x0000001d02097824 */ /* 0x000fc600078e02ff */
[----:B------:R1:W-:Y:S01]  /*76bd0*/  STL.64 [R1+0x968], R4 ;  /* 0x0009680401007387 */ /* 0x0003e20000100a00 */
[-C--:B0-----:R-:W-:Y:S02]  /*76be0*/  IADD3 R12, P6, R6, R10.reuse, RZ ;  /* 0x0000000a060c7210 */ /* 0x081fe40007fde0ff */
[----:B-1----:R-:W-:Y:S02]  /*76bf0*/  IADD3 R4, P5, R3, R10, RZ ;  /* 0x0000000a03047210 */ /* 0x002fe40007fbe0ff */
[-C--:B------:R-:W-:Y:S01]  /*76c00*/  LEA.HI.X.SX32 R13, R17, R11.reuse, 0x1, P6 ;  /* 0x0000000b110d7211 */ /* 0x080fe200030f0eff */
[C---:B------:R-:W-:Y:S01]  /*76c10*/  IMAD R3, R2.reuse, 0x3e, RZ ;  /* 0x0000003e02037824 */ /* 0x040fe200078e02ff */
[----:B------:R-:W-:Y:S01]  /*76c20*/  LEA.HI.X.SX32 R5, R9, R11, 0x1, P5 ;  /* 0x0000000b09057211 */ /* 0x000fe200028f0eff */
[C---:B------:R-:W-:Y:S02]  /*76c30*/  IMAD R9, R2.reuse, 0x1f, RZ ;  /* 0x0000001f02097824 */ /* 0x040fe400078e02ff */
[----:B------:R-:W-:Y:S04]  /*76c40*/  STL.64 [R1+0x960], R12 ;  /* 0x0009600c01007387 */ /* 0x000fe80000100a00 */
[----:B------:R0:W-:Y:S01]  /*76c50*/  STL.64 [R1+0x958], R4 ;  /* 0x0009580401007387 */ /* 0x0001e20000100a00 */
[----:B------:R-:W-:-:S02]  /*76c60*/  IMAD R16, R2, 0x1da, RZ ;  /* 0x000001da02107824 */ /* 0x000fc400078e02ff */
[C---:B------:R-:W-:Y:S02]  /*76c70*/  IMAD R17, R2.reuse, 0x1dc, RZ ;  /* 0x000001dc02117824 */ /* 0x040fe400078e02ff */
[C---:B------:R-:W-:Y:S01]  /*76c80*/  IMAD R8, R2.reuse, 0x3c, RZ ;  /* 0x0000003c02087824 */ /* 0x040fe200078e02ff */
[----:B0-----:R-:W-:Y:S01]  /*76c90*/  IADD3 R4, P5, R3, R10, RZ ;  /* 0x0000000a03047210 */ /* 0x001fe20007fbe0ff */
[----:B------:R-:W-:-:S03]  /*76ca0*/  IMAD R3, R2, 0x42, RZ ;  /* 0x0000004202037824 */ /* 0x000fc600078e02ff */
[-C--:B------:R-:W-:Y:S01]  /*76cb0*/  LEA.HI.X.SX32 R5, R9, R11.reuse, 0x1, P5 ;  /* 0x0000000b09057211 */ /* 0x080fe200028f0eff */
[----:B------:R-:W-:Y:S01]  /*76cc0*/  STL.64 [R1+0x1db0], R16 ;  /* 0x001db01001007387 */ /* 0x000fe20000100a00 */
[-C--:B------:R-:W-:Y:S01]  /*76cd0*/  IADD3 R12, P6, R8, R10.reuse, RZ ;  /* 0x0000000a080c7210 */ /* 0x080fe20007fde0ff */
[----:B------:R-:W-:Y:S02]  /*76ce0*/  IMAD R9, R2, 0x21, RZ ;  /* 0x0000002102097824 */ /* 0x000fe400078e02ff */
[----:B------:R0:W-:Y:S01]  /*76cf0*/  STL.64 [R1+0x948], R4 ;  /* 0x0009480401007387 */ /* 0x0001e20000100a00 */
[----:B------:R-:W-:Y:S02]  /*76d00*/  LEA.HI.X.SX32 R13, R18, R11, 0x1, P6 ;  /* 0x0000000b120d7211 */ /* 0x000fe400030f0eff */
[CC--:B------:R-:W-:Y:S02]  /*76d10*/  LEA R14, P6, R2.reuse, R10.reuse, 0x6 ;  /* 0x0000000a020e7211 */ /* 0x0c0fe400078c30ff */
[C---:B------:R-:W-:Y:S01]  /*76d20*/  SHF.L.U32 R7, R2.reuse, 0x5, RZ ;  /* 0x0000000502077819 */ /* 0x040fe200000006ff */
[C---:B------:R-:W-:Y:S01]  /*76d30*/  IMAD R8, R2.reuse, 0x44, RZ ;  /* 0x0000004402087824 */ /* 0x040fe200078e02ff */
[----:B0-----:R-:W-:Y:S01]  /*76d40*/  IADD3 R4, P5, R3, R10, RZ ;  /* 0x0000000a03047210 */ /* 0x001fe20007fbe0ff */
[----:B------:R-:W-:-:S03]  /*76d50*/  IMAD R3, R2, 0x46, RZ ;  /* 0x0000004602037824 */ /* 0x000fc600078e02ff */
[-C--:B------:R-:W-:Y:S01]  /*76d60*/  LEA.HI.X.SX32 R5, R9, R11.reuse, 0x1, P5 ;  /* 0x0000000b09057211 */ /* 0x080fe200028f0eff */
[----:B------:R-:W-:Y:S01]  /*76d70*/  STL.64 [R1+0x950], R12 ;  /* 0x0009500c01007387 */ /* 0x000fe20000100a00 */
[----:B------:R-:W-:Y:S01]  /*76d80*/  LEA.HI.X.SX32 R15, R7, R11, 0x1, P6 ;  /* 0x0000000b070f7211 */ /* 0x000fe200030f0eff */
[----:B------:R-:W-:Y:S02]  /*76d90*/  IMAD R7, R2, 0x23, RZ ;  /* 0x0000002302077824 */ /* 0x000fe400078e02ff */
[----:B------:R0:W-:Y:S01]  /*76da0*/  STL.64 [R1+0x938], R4 ;  /* 0x0009380401007387 */ /* 0x0001e20000100a00 */
[----:B------:R-:W-:-:S04]  /*76db0*/  IADD3 R16, P6, R8, R10, RZ ;  /* 0x0000000a08107210 */ /* 0x000fc80007fde0ff */
[----:B------:R-:W-:Y:S02]  /*76dc0*/  LEA.HI.X.SX32 R17, R19, R11, 0x1, P6 ;  /* 0x0000000b13117211 */ /* 0x000fe400030f0eff */
[----:B0-----:R-:W-:Y:S01]  /*76dd0*/  IADD3 R4, P5, R3, R10, RZ ;  /* 0x0000000a03047210 */ /* 0x001fe20007fbe0ff */
[----:B------:R-:W-:-:S03]  /*76de0*/  IMAD R13, R2, 0x1de, RZ ;  /* 0x000001de020d7824 */ /* 0x000fc600078e02ff */
[----:B------:R-:W-:Y:S01]  /*76df0*/  LEA.HI.X.SX32 R5, R7, R11, 0x1, P5 ;  /* 0x0000000b07057211 */ /* 0x000fe200028f0eff */
[C---:B------:R-:W-:Y:S01]  /*76e00*/  IMAD R12, R2.reuse, 0x1e2, RZ ;  /* 0x000001e2020c7824 */ /* 0x040fe200078e02ff */
[----:B------:R-:W-:Y:S04]  /*76e10*/  STL.64 [R1+0x940], R14 ;  /* 0x0009400e01007387 */ /* 0x000fe80000100a00 */
[----:B------:R-:W-:Y:S04]  /*76e20*/  STL.64 [R1+0x928], R4 ;  /* 0x0009280401007387 */ /* 0x000fe80000100a00 */
[----:B------:R-:W-:Y:S04]  /*76e30*/  STL.64 [R1+0x930], R16 ;  /* 0x0009301001007387 */ /* 0x000fe80000100a00 */
[----:B------:R0:W-:Y:S04]  /*76e40*/  STL.64 [R1+0x1da8], R12 ;  /* 0x001da80c01007387 */ /* 0x0001e80000100a00 */
[----:B0-----:R-:W2:Y:S01]  /*76e50*/  LDL.64 R12, [R1+0x710] ;  /* 0x00071000010c7983 */ /* 0x001ea20000100a00 */
[----:B------:R-:W-:-:S02]  /*76e60*/  IMAD R3, R2, 0x4a, RZ ;  /* 0x0000004a02037824 */ /* 0x000fc400078e02ff */
[----:B------:R-:W-:-:S03]  /*76e70*/  IMAD R9, R2, 0x48, RZ ;  /* 0x0000004802097824 */ /* 0x000fc600078e02ff */
[-C--:B------:R-:W-:Y:S01]  /*76e80*/  IADD3 R4, P5, R3, R10.reuse, RZ ;  /* 0x0000000a03047210 */ /* 0x080fe20007fbe0ff */
[C---:B------:R-:W-:Y:S01]  /*76e90*/  IMAD R3, R2.reuse, 0x25, RZ ;  /* 0x0000002502037824 */ /* 0x040fe200078e02ff */
[----:B------:R-:W-:Y:S01]  /*76ea0*/  IADD3 R8, P6, R9, R10, RZ ;  /* 0x0000000a09087210 */ /* 0x000fe20007fde0ff */
[C---:B------:R-:W-:Y:S02]  /*76eb0*/  IMAD R7, R2.reuse, 0x4e, RZ ;  /* 0x0000004e02077824 */ /* 0x040fe400078e02ff */
[C---:B------:R-:W-:Y:S02]  /*76ec0*/  IMAD R10, R2.reuse, 0x4c, RZ ;  /* 0x0000004c020a7824 */ /* 0x040fe400078e02ff */
[C---:B------:R-:W-:Y:S02]  /*76ed0*/  IMAD R15, R2.reuse, 0x2f, RZ ;  /* 0x0000002f020f7824 */ /* 0x040fe400078e02ff */
[C---:B------:R-:W-:Y:S02]  /*76ee0*/  IMAD R19, R2.reuse, 0x6e, RZ ;  /* 0x0000006e02137824 */ /* 0x040fe400078e02ff */
[C---:B------:R-:W-:Y:S01]  /*76ef0*/  IMAD R18, R2.reuse, 0x70, RZ ;  /* 0x0000007002127824 */ /* 0x040fe200078e02ff */
[-C--:B--2---:R-:W-:Y:S01]  /*76f00*/  LEA.HI.X.SX32 R5, R3, R13.reuse, 0x1, P5 ;  /* 0x0000000d03057211 */ /* 0x084fe200028f0eff */
[----:B------:R-:W-:Y:S01]  /*76f10*/  IMAD R3, R2, 0x27, RZ ;  /* 0x0000002702037824 */ /* 0x000fe200078e02ff */
[----:B------:R-:W-:-:S03]  /*76f20*/  LEA.HI.X.SX32 R9, R20, R13, 0x1, P6 ;  /* 0x0000000d14097211 */ /* 0x000fc600030f0eff */
[----:B------:R0:W-:Y:S01]  /*76f30*/  STL.64 [R1+0x918], R4 ;  /* 0x0009180401007387 */ /* 0x0001e20000100a00 */
[----:B------:R-:W-:-:S03]  /*76f40*/  IADD3 R10, P6, R10, R12, RZ ;  /* 0x0000000c0a0a7210 */ /* 0x000fc60007fde0ff */
[----:B------:R1:W-:Y:S01]  /*76f50*/  STL.64 [R1+0x920], R8 ;  /* 0x0009200801007387 */ /* 0x0003e20000100a00 */
[----:B------:R-:W-:Y:S02]  /*76f60*/  LEA.HI.X.SX32 R11, R21, R13, 0x1, P6 ;  /* 0x0000000d150b7211 */ /* 0x000fe400030f0eff */
[----:B0-----:R-:W-:-:S04]  /*76f70*/  IADD3 R4, P5, R7, R12, RZ ;  /* 0x0000000c07047210 */ /* 0x001fc80007fbe0ff */
[----:B------:R-:W-:Y:S01]  /*76f80*/  LEA.HI.X.SX32 R5, R3, R13, 0x1, P5 ;  /* 0x0000000d03057211 */ /* 0x000fe200028f0eff */
[C---:B-1----:R-:W-:Y:S02]  /*76f90*/  IMAD R9, R2.reuse, 0x50, RZ ;  /* 0x0000005002097824 */ /* 0x042fe400078e02ff */
[----:B------:R-:W-:Y:S02]  /*76fa0*/  IMAD R8, R2, 0x52, RZ ;  /* 0x0000005202087824 */ /* 0x000fe400078e02ff */
[----:B------:R0:W-:Y:S01]  /*76fb0*/  STL.64 [R1+0x908], R4 ;  /* 0x0009080401007387 */ /* 0x0001e20000100a00 */
[----:B------:R-:W-:-:S03]  /*76fc0*/  IADD3 R16, P6, R9, R12, RZ ;  /* 0x0000000c09107210 */ /* 0x000fc60007fde0ff */
[----:B------:R1:W-:Y:S01]  /*76fd0*/  STL.64 [R1+0x910], R10 ;  /* 0x0009100a01007387 */ /* 0x0003e20000100a00 */
[----:B------:R-:W-:Y:S01]  /*76fe0*/  LEA.HI.X.SX32 R17, R22, R13, 0x1, P6 ;  /* 0x0000000d16117211 */ /* 0x000fe200030f0eff */
[----:B------:R-:W-:Y:S01]  /*76ff0*/  IMAD R3, R2, 0x56, RZ ;  /* 0x0000005602037824 */ /* 0x000fe200078e02ff */
[----:B0-----:R-:W-:Y:S01]  /*77000*/  IADD3 R4, P5, R8, R12, RZ ;  /* 0x0000000c08047210 */ /* 0x001fe20007fbe0ff */
[C---:B-1----:R-:W-:Y:S02]  /*77010*/  IMAD R10, R2.reuse, 0x29, RZ ;  /* 0x00000029020a7824 */ /* 0x042fe400078e02ff */
[----:B------:R-:W-:-:S03]  /*77020*/  IMAD R11, R2, 0x54, RZ ;  /* 0x00000054020b7824 */ /* 0x000fc600078e02ff */
[----:B------:R-:W-:Y:S01]  /*77030*/  LEA.HI.X.SX32 R5, R10, R13, 0x1, P5 ;  /* 0x0000000d0a057211 */ /* 0x000fe200028f0eff */
[----:B------:R0:W-:Y:S01]  /*77040*/  STL.64 [R1+0x900], R16 ;  /* 0x0009001001007387 */ /* 0x0001e20000100a00 */
[----:B------:R-:W-:-:S03]  /*77050*/  IMAD R10, R2, 0x2b, RZ ;  /* 0x0000002b020a7824 */ /* 0x000fc600078e02ff */
[----:B------:R1:W-:Y:S01]  /*77060*/  STL.64 [R1+0x8f8], R4 ;  /* 0x0008f80401007387 */ /* 0x0003e20000100a00 */
[-C--:B0-----:R-:W-:Y:S02]  /*77070*/  IADD3 R16, P6, R11, R12.reuse, RZ ;  /* 0x0000000c0b107210 */ /* 0x081fe40007fde0ff */
[-C--:B-1----:R-:W-:Y:S01]  /*77080*/  IADD3 R4, P5, R3, R12.reuse, RZ ;  /* 0x0000000c03047210 */ /* 0x082fe20007fbe0ff */
[C---:B------:R-:W-:Y:S01]  /*77090*/  IMAD R11, R2.reuse, 0x58, RZ ;  /* 0x00000058020b7824 */ /* 0x040fe200078e02ff */
[-C--:B------:R-:W-:Y:S01]  /*770a0*/  LEA.HI.X.SX32 R17, R23, R13.reuse, 0x1, P6 ;  /* 0x0000000d17117211 */ /* 0x080fe200030f0eff */
[----:B------:R-:W-:Y:S01]  /*770b0*/  IMAD R3, R2, 0x5a, RZ ;  /* 0x0000005a02037824 */ /* 0x000fe200078e02ff */
[----:B------:R-:W-:Y:S01]  /*770c0*/  LEA.HI.X.SX32 R5, R10, R13, 0x1, P5 ;  /* 0x0000000d0a057211 */ /* 0x000fe200028f0eff */
[----:B------:R-:W-:Y:S02]  /*770d0*/  IMAD R10, R2, 0x2d, RZ ;  /* 0x0000002d020a7824 */ /* 0x000fe400078e02ff */
[----:B------:R0:W-:Y:S04]  /*770e0*/  STL.64 [R1+0x8f0], R16 ;  /* 0x0008f01001007387 */ /* 0x0001e80000100a00 */
[----:B------:R1:W-:Y:S01]  /*770f0*/  STL.64 [R1+0x8e8], R4 ;  /* 0x0008e80401007387 */ /* 0x0003e20000100a00 */
[----:B0-----:R-:W-:-:S02]  /*77100*/  IADD3 R16, P6, R11, R12, RZ ;  /* 0x0000000c0b107210 */ /* 0x001fc40007fde0ff */
[----:B-1----:R-:W-:Y:S02]  /*77110*/  IADD3 R4, P5, R3, R12, RZ ;  /* 0x0000000c03047210 */ /* 0x002fe40007fbe0ff */
[-C--:B------:R-:W-:Y:S01]  /*77120*/  LEA.HI.X.SX32 R17, R24, R13.reuse, 0x1, P6 ;  /* 0x0000000d18117211 */ /* 0x080fe200030f0eff */
[----:B------:R-:W-:Y:S01]  /*77130*/  IMAD R3, R2, 0x5e, RZ ;  /* 0x0000005e02037824 */ /* 0x000fe200078e02ff */
[----:B------:R-:W-:-:S03]  /*77140*/  LEA.HI.X.SX32 R5, R10, R13, 0x1, P5 ;  /* 0x0000000d0a057211 */ /* 0x000fc600028f0eff */
[----:B------:R-:W-:Y:S01]  /*77150*/  STL.64 [R1+0x8e0], R16 ;  /* 0x0008e01001007387 */ /* 0x000fe20000100a00 */
[----:B------:R-:W-:-:S03]  /*77160*/  IMAD R11, R2, 0x5c, RZ ;  /* 0x0000005c020b7824 */ /* 0x000fc600078e02ff */
[----:B------:R0:W-:Y:S01]  /*77170*/  STL.64 [R1+0x8d8], R4 ;  /* 0x0008d80401007387 */ /* 0x0001e20000100a00 */
[C---:B------:R-:W-:Y:S01]  /*77180*/  IMAD R10, R2.reuse, 0x60, RZ ;  /* 0x00000060020a7824 */ /* 0x040fe200078e02ff */
[-C--:B0-----:R-:W-:Y:S01]  /*77190*/  IADD3 R4, P5, R3, R12.reuse, RZ ;  /* 0x0000000c03047210 */ /* 0x081fe20007fbe0ff */
[----:B------:R-:W-:Y:S01]  /*771a0*/  IMAD R3, R2, 0x62, RZ ;  /* 0x0000006202037824 */ /* 0x000fe200078e02ff */
[----:B------:R-:W-:Y:S02]  /*771b0*/  IADD3 R16, P6, R11, R12, RZ ;  /* 0x0000000c0b107210 */ /* 0x000fe40007fde0ff */
[-C--:B------:R-:W-:Y:S02]  /*771c0*/  LEA.HI.X.SX32 R5, R15, R13.reuse, 0x1, P5 ;  /* 0x0000000d0f057211 */ /* 0x080fe400028f0eff */
[----:B------:R-:W-:-:S03]  /*771d0*/  LEA.HI.X.SX32 R17, R25, R13, 0x1, P6 ;  /* 0x0000000d19117211 */ /* 0x000fc600030f0eff */
[----:B------:R0:W-:Y:S01]  /*771e0*/  STL.64 [R1+0x8c8], R4 ;  /* 0x0008c80401007387 */ /* 0x0001e20000100a00 */
[----:B------:R-:W-:Y:S01]  /*771f0*/  IADD3 R10, P6, R10, R12, RZ ;  /* 0x0000000c0a0a7210 */ /* 0x000fe20007fde0ff */
[----:B------:R-:W-:-:S03]  /*77200*/  IMAD R23, R2, 0x64, RZ ;  /* 0x0000006402177824 */ /* 0x000fc600078e02ff */
[----:B------:R-:W-:Y:S02]  /*77210*/  LEA.HI.X.SX32 R11, R26, R13, 0x1, P6 ;  /* 0x0000000d1a0b7211 */ /* 0x000fe400030f0eff */
[----:B0-----:R-:W-:Y:S01]  /*77220*/  IADD3 R4, P5, R3, R12, RZ ;  /* 0x0000000c03047210 */ /* 0x001fe20007fbe0ff */
[C---:B------:R-:W-:Y:S02]  /*77230*/  IMAD R3, R2.reuse, 0x31, RZ ;  /* 0x0000003102037824 */ /* 0x040fe400078e02ff */
[----:B------:R-:W-:-:S03]  /*77240*/  IMAD R22, R2, 0x66, RZ ;  /* 0x0000006602167824 */ /* 0x000fc600078e02ff */
[----:B------:R-:W-:Y:S01]  /*77250*/  LEA.HI.X.SX32 R5, R3, R13, 0x1, P5 ;  /* 0x0000000d03057211 */ /* 0x000fe200028f0eff */
[----:B------:R-:W-:Y:S01]  /*77260*/  STL.64 [R1+0x8d0], R16 ;  /* 0x0008d01001007387 */ /* 0x000fe20000100a00 */
[----:B------:R-:W-:-:S03]  /*77270*/  IMAD R3, R2, 0x33, RZ ;  /* 0x0000003302037824 */ /* 0x000fc600078e02ff */
[----:B------:R0:W-:Y:S04]  /*77280*/  STL.64 [R1+0x8c0], R10 ;  /* 0x0008c00a01007387 */ /* 0x0001e80000100a00 */
[----:B------:R1:W-:Y:S01]  /*77290*/  STL.64 [R1+0x8b8], R4 ;  /* 0x0008b80401007387 */ /* 0x0003e20000100a00 */
[----:B------:R-:W-:Y:S01]  /*772a0*/  IMAD R21, R2, 0x6a, RZ ;  /* 0x0000006a02157824 */ /* 0x000fe200078e02ff */
[-C--:B0-----:R-:W-:Y:S02]  /*772b0*/  IADD3 R10, P6, R23, R12.reuse, RZ ;  /* 0x0000000c170a7210 */ /* 0x081fe40007fde0ff */
[----:B-1----:R-:W-:Y:S01]  /*772c0*/  IADD3 R4, P5, R22, R12, RZ ;  /* 0x0000000c16047210 */ /* 0x002fe20007fbe0ff */
[----:B------:R-:W-:Y:S01]  /*772d0*/  IMAD R16, R2, 0x68, RZ ;  /* 0x0000006802107824 */ /* 0x000fe200078e02ff */
[----:B------:R-:W-:-:S02]  /*772e0*/  LEA.HI.X.SX32 R11, R27, R13, 0x1, P6 ;  /* 0x0000000d1b0b7211 */ /* 0x000fc400030f0eff */
[----:B------:R-:W-:Y:S01]  /*772f0*/  LEA.HI.X.SX32 R5, R3, R13, 0x1, P5 ;  /* 0x0000000d03057211 */ /* 0x000fe200028f0eff */
[C---:B------:R-:W-:Y:S02]  /*77300*/  IMAD R3, R2.reuse, 0x35, RZ ;  /* 0x0000003502037824 */ /* 0x040fe400078e02ff */
[----:B------:R0:W-:Y:S04]  /*77310*/  STL.64 [R1+0x8b0], R10 ;  /* 0x0008b00a01007387 */ /* 0x0001e80000100a00 */
[----:B------:R1:W-:Y:S01]  /*77320*/  STL.64 [R1+0x8a8], R4 ;  /* 0x0008a80401007387 */ /* 0x0003e20000100a00 */
[----:B------:R-:W-:Y:S01]  /*77330*/  IMAD R20, R2, 0x6c, RZ ;  /* 0x0000006c02147824 */ /* 0x000fe200078e02ff */
[-C--:B0-----:R-:W-:Y:S02]  /*77340*/  IADD3 R10, P6, R16, R12.reuse, RZ ;  /* 0x0000000c100a7210 */ /* 0x081fe40007fde0ff */
[----:B-1----:R-:W-:-:S02]  /*77350*/  IADD3 R4, P5, R21, R12, RZ ;  /* 0x0000000c15047210 */ /* 0x002fc40007fbe0ff */
[-C--:B------:R-:W-:Y:S02]  /*77360*/  LEA.HI.X.SX32 R11, R28, R13.reuse, 0x1, P6 ;  /* 0x0000000d1c0b7211 */ /* 0x080fe400030f0eff */
[----:B------:R-:W-:Y:S01]  /*77370*/  LEA.HI.X.SX32 R5, R3, R13, 0x1, P5 ;  /* 0x0000000d03057211 */ /* 0x000fe200028f0eff */
[C---:B------:R-:W-:Y:S02]  /*77380*/  IMAD R3, R2.reuse, 0x37, RZ ;  /* 0x0000003702037824 */ /* 0x040fe400078e02ff */
[----:B------:R0:W-:Y:S04]  /*77390*/  STL.64 [R1+0x8a0], R10 ;  /* 0x0008a00a01007387 */ /* 0x0001e80000100a00 */
[----:B------:R1:W-:Y:S01]  /*773a0*/  STL.64 [R1+0x898], R4 ;  /* 0x0008980401007387 */ /* 0x0003e20000100a00 */
[----:B------:R-:W-:Y:S01]  /*773b0*/  IMAD R15, R2, 0x72, RZ ;  /* 0x00000072020f7824 */ /* 0x000fe200078e02ff */
[----:B0-----:R-:W-:-:S02]  /*773c0*/  IADD3 R10, P6, R20, R12, RZ ;  /* 0x0000000c140a7210 */ /* 0x001fc40007fde0ff */
[-C--:B-1----:R-:W-:Y:S02]  /*773d0*/  IADD3 R4, P5, R19, R12.reuse, RZ ;  /* 0x0000000c13047210 */ /* 0x082fe40007fbe0ff */
[-C--:B------:R-:W-:Y:S02]  /*773e0*/  LEA.HI.X.SX32 R11, R29, R13.reuse, 0x1, P6 ;  /* 0x0000000d1d0b7211 */ /* 0x080fe400030f0eff */
[-C--:B------:R-:W-:Y:S02]  /*773f0*/  LEA.HI.X.SX32 R5, R3, R13.reuse, 0x1, P5 ;  /* 0x0000000d03057211 */ /* 0x080fe400028f0eff */
[----:B------:R-:W-:Y:S01]  /*77400*/  IADD3 R24, P6, R18, R12, RZ ;  /* 0x0000000c12187210 */ /* 0x000fe20007fde0ff */
[----:B------:R0:W-:Y:S04]  /*77410*/  STL.64 [R1+0x890], R10 ;  /* 0x0008900a01007387 */ /* 0x0001e80000100a00 */
[----:B------:R1:W-:Y:S01]  /*77420*/  STL.64 [R1+0x888], R4 ;  /* 0x0008880401007387 */ /* 0x0003e20000100a00 */
[----:B------:R-:W-:Y:S01]  /*77430*/  LEA.HI.X.SX32 R25, R6, R13, 0x1, P6 ;  /* 0x0000000d06197211 */ /* 0x000fe200030f0eff */
[----:B------:R-:W-:-:S02]  /*77440*/  IMAD R3, R2, 0x76, RZ ;  /* 0x0000007602037824 */ /* 0x000fc400078e02ff */
[C---:B0-----:R-:W-:Y:S01]  /*77450*/  IMAD R11, R2.reuse, 0x39, RZ ;  /* 0x00000039020b7824 */ /* 0x041fe200078e02ff */
[----:B-1----:R-:W-:Y:S01]  /*77460*/  IADD3 R4, P5, R15, R12, RZ ;  /* 0x0000000c0f047210 */ /* 0x002fe20007fbe0ff */
[----:B------:R-:W-:-:S03]  /*77470*/  IMAD R10, R2, 0x74, RZ ;  /* 0x00000074020a7824 */ /* 0x000fc600078e02ff */
[-C--:B------:R-:W-:Y:S01]  /*77480*/  LEA.HI.X.SX32 R5, R11, R13.reuse, 0x1, P5 ;  /* 0x0000000d0b057211 */ /* 0x080fe200028f0eff */
[----:B------:R0:W-:Y:S01]  /*77490*/  STL.64 [R1+0x880], R24 ;  /* 0x0008801801007387 */ /* 0x0001e20000100a00 */
[C---:B------:R-:W-:Y:S02]  /*774a0*/  IMAD R17, R2.reuse, 0x3a, RZ ;  /* 0x0000003a02117824 */ /* 0x040fe400078e02ff */
[C---:B------:R-:W-:Y:S01]  /*774b0*/  IMAD R11, R2.reuse, 0x3b, RZ ;  /* 0x0000003b020b7824 */ /* 0x040fe200078e02ff */
[----:B------:R1:W-:Y:S01]  /*774c0*/  STL.64 [R1+0x878], R4 ;  /* 0x0008780401007387 */ /* 0x0003e20000100a00 */
[----:B------:R-:W-:Y:S01]  /*774d0*/  IMAD R6, R2, 0x78, RZ ;  /* 0x0000007802067824 */ /* 0x000fe200078e02ff */
[-C--:B0-----:R-:W-:Y:S02]  /*774e0*/  IADD3 R24, P6, R10, R12.reuse, RZ ;  /* 0x0000000c0a187210 */ /* 0x081fe40007fde0ff */
[----:B-1----:R-:W-:Y:S02]  /*774f0*/  IADD3 R4, P5, R3, R12, RZ ;  /* 0x0000000c03047210 */ /* 0x002fe40007fbe0ff */
[-C--:B------:R-:W-:Y:S01]  /*77500*/  LEA.HI.X.SX32 R25, R17, R13.reuse, 0x1, P6 ;  /* 0x0000000d11197211 */ /* 0x080fe200030f0eff */
[C---:B------:R-:W-:Y:S01]  /*77510*/  IMAD R3, R2.reuse, 0x7a, RZ ;  /* 0x0000007a02037824 */ /* 0x040fe200078e02ff */
[----:B------:R-:W-:Y:S01]  /*77520*/  LEA.HI.X.SX32 R5, R11, R13, 0x1, P5 ;  /* 0x0000000d0b057211 */ /* 0x000fe200028f0eff */
[----:B------:R-:W-:-:S02]  /*77530*/  IMAD R17, R2, 0x3c, RZ ;  /* 0x0000003c02117824 */ /* 0x000fc400078e02ff */
[----:B------:R0:W-:Y:S04]  /*77540*/  STL.64 [R1+0x870], R24 ;  /* 0x0008701801007387 */ /* 0x0001e80000100a00 */
[----:B------:R1:W-:Y:S01]  /*77550*/  STL.64 [R1+0x868], R4 ;  /* 0x0008680401007387 */ /* 0x0003e20000100a00 */
[----:B------:R-:W-:Y:S01]  /*77560*/  IMAD R11, R2, 0x7e, RZ ;  /* 0x0000007e020b7824 */ /* 0x000fe200078e02ff */
[-C--:B0-----:R-:W-:Y:S02]  /*77570*/  IADD3 R24, P6, R6, R12.reuse, RZ ;  /* 0x0000000c06187210 */ /* 0x081fe40007fde0ff */
[----:B-1----:R-:W-:Y:S01]  /*77580*/  IADD3 R4, P5, R3, R12, RZ ;  /* 0x0000000c03047210 */ /* 0x002fe20007fbe0ff */
[C---:B------:R-:W-:Y:S01]  /*77590*/  IMAD R3, R2.reuse, 0x3d, RZ ;  /* 0x0000003d02037824 */ /* 0x040fe200078e02ff */
[----:B------:R-:W-:Y:S01]  /*775a0*/  LEA.HI.X.SX32 R25, R17, R13, 0x1, P6 ;  /* 0x0000000d11197211 */ /* 0x000fe200030f0eff */
[----:B------:R-:W-:-:S03]  /*775b0*/  IMAD R6, R2, 0x7c, RZ ;  /* 0x0000007c02067824 */ /* 0x000fc600078e02ff */
[----:B------:R-:W-:Y:S01]  /*775c0*/  LEA.HI.X.SX32 R5, R3, R13, 0x1, P5 ;  /* 0x0000000d03057211 */ /* 0x000fe200028f0eff */
[----:B------:R0:W-:Y:S01]  /*775d0*/  STL.64 [R1+0x860], R24 ;  /* 0x0008601801007387 */ /* 0x0001e20000100a00 */
[----:B------:R-:W-:-:S03]  /*775e0*/  IMAD R17, R2, 0x3e, RZ ;  /* 0x0000003e02117824 */ /* 0x000fc600078e02ff */
[----:B------:R1:W-:Y:S01]  /*775f0*/  STL.64 [R1+0x858], R4 ;  /* 0x0008580401007387 */ /* 0x0003e20000100a00 */
[----:B------:R-:W-:Y:S01]  /*77600*/  IMAD R3, R2, 0x82, RZ ;  /* 0x0000008202037824 */ /* 0x000fe200078e02ff */
[-C--:B0-----:R-:W-:Y:S01]  /*77610*/  IADD3 R24, P6, R6, R12.reuse, RZ ;  /* 0x0000000c06187210 */ /* 0x081fe20007fde0ff */
[----:B------:R-:W-:Y:S01]  /*77620*/  IMAD R6, R2, 0x3f, RZ ;  /* 0x0000003f02067824 */ /* 0x000fe200078e02ff */
[-C--:B-1----:R-:W-:Y:S02]  /*77630*/  IADD3 R4, P5, R11, R12.reuse, RZ ;  /* 0x0000000c0b047210 */ /* 0x082fe40007fbe0ff */
[-C--:B------:R-:W-:Y:S02]  /*77640*/  LEA.HI.X.SX32 R25, R17, R13.reuse, 0x1, P6 ;  /* 0x0000000d11197211 */ /* 0x080fe400030f0eff */
[----:B------:R-:W-:Y:S01]  /*77650*/  LEA.HI.X.SX32 R5, R6, R13, 0x1, P5 ;  /* 0x0000000d06057211 */ /* 0x000fe200028f0eff */
[C---:B------:R-:W-:Y:S01]  /*77660*/  IMAD R6, R2.reuse, 0x41, RZ ;  /* 0x0000004102067824 */ /* 0x040fe200078e02ff */
[C---:B------:R-:W-:Y:S01]  /*77670*/  SHF.L.U32 R26, R2.reuse, 0x6, RZ ;  /* 0x00000006021a7819 */ /* 0x040fe200000006ff */
[----:B------:R0:W-:Y:S04]  /*77680*/  STL.64 [R1+0x850], R24 ;  /* 0x0008501801007387 */ /* 0x0001e80000100a00 */
[----:B------:R1:W-:Y:S01]  /*77690*/  STL.64 [R1+0x848], R4 ;  /* 0x0008480401007387 */ /* 0x0003e20000100a00 */
[C---:B------:R-:W-:Y:S01]  /*776a0*/  IMAD R17, R2.reuse, 0x84, RZ ;  /* 0x0000008402117824 */ /* 0x040fe200078e02ff */
[----:B0-----:R-:W-:-:S02]  /*776b0*/  LEA R24, P6, R2, R12, 0x7 ;  /* 0x0000000c02187211 */ /* 0x001fc400078c38ff */
[----:B-1----:R-:W-:Y:S02]  /*776c0*/  IADD3 R4, P5, R3, R12, RZ ;  /* 0x0000000c03047210 */ /* 0x002fe40007fbe0ff */
[-C--:B------:R-:W-:Y:S01]  /*776d0*/  LEA.HI.X.SX32 R25, R26, R13.reuse, 0x1, P6 ;  /* 0x0000000d1a197211 */ /* 0x080fe200030f0eff */
[----:B------:R-:W-:Y:S01]  /*776e0*/  IMAD R3, R2, 0x86, RZ ;  /* 0x0000008602037824 */ /* 0x000fe200078e02ff */
[----:B------:R-:W-:Y:S01]  /*776f0*/  LEA.HI.X.SX32 R5, R6, R13, 0x1, P5 ;  /* 0x0000000d06057211 */ /* 0x000fe200028f0eff */
[C---:B------:R-:W-:Y:S02]  /*77700*/  IMAD R26, R2.reuse, 0x42, RZ ;  /* 0x00000042021a7824 */ /* 0x040fe400078e02ff */
[----:B------:R0:W-:Y:S01]  /*77710*/  STL.64 [R1+0x840], R24 ;  /* 0x0008401801007387 */ /* 0x0001e20000100a00 */
[----:B------:R-:W-:-:S03]  /*77720*/  IMAD R6, R2, 0x43, RZ ;  /* 0x0000004302067824 */ /* 0x000fc600078e02ff */
[----:B------:R1:W-:Y:S01]  /*77730*/  STL.64 [R1+0x838], R4 ;  /* 0x0008380401007387 */ /* 0x0003e20000100a00 */
[-C--:B0-----:R-:W-:Y:S02]  /*77740*/  IADD3 R24, P6, R17, R12.reuse, RZ ;  /* 0x0000000c11187210 */ /* 0x081fe40007fde0ff */
[----:B-1----:R-:W-:Y:S01]  /*77750*/  IADD3 R4, P5, R3, R12, RZ ;  /* 0x0000000c03047210 */ /* 0x002fe20007fbe0ff */
[----:B------:R-:W-:Y:S01]  /*77760*/  IMAD R17, R2, 0x88, RZ ;  /* 0x0000008802117824 */ /* 0x000fe200078e02ff */
        /* <DEDUP_REMOVED lines=38> */
[----:B-1----:R-:W-:Y:S02]  /*779d0*/  IADD3 R4, P5, R3, R12, RZ ;  /* 0x0000000c03047210 */ /* 0x002fe40007fbe0ff */
[-C--:B------:R-:W-:Y:S01]  /*779e0*/  LEA.HI.X.SX32 R25, R26, R13.reuse, 0x1, P6 ;  /* 0x0000000d1a197211 */ /* 0x080fe200030f0eff */
[----:B------:R-:W-:Y:S01]  /*779f0*/  IMAD R3, R2, 0x9a, RZ ;  /* 0x0000009a02037824 */ /* 0x000fe200078e02ff */
[----:B------:R-:W-:Y:S01]  /*77a00*/  LEA.HI.X.SX32 R5, R6, R13, 0x1, P5 ;  /* 0x0000000d06057211 */ /* 0x000fe200028f0eff */
[C---:B------:R-:W-:Y:S02]  /*77a10*/  IMAD R6, R2.reuse, 0x4d, RZ ;  /* 0x0000004d02067824 */ /* 0x040fe400078e02ff */
[----:B------:R-:W-:Y:S01]  /*77a20*/  STL.64 [R1+0x7c0], R24 ;  /* 0x0007c01801007387 */ /* 0x000fe20000100a00 */
[----:B------:R-:W-:-:S03]  /*77a30*/  IMAD R17, R2, 0x98, RZ ;  /* 0x0000009802117824 */ /* 0x000fc600078e02ff */
[----:B------:R0:W-:Y:S01]  /*77a40*/  STL.64 [R1+0x7b0], R4 ;  /* 0x0007b00401007387 */ /* 0x0001e20000100a00 */
[C---:B------:R-:W-:Y:S01]  /*77a50*/  IMAD R26, R2.reuse, 0x4c, RZ ;  /* 0x0000004c021a7824 */ /* 0x040fe200078e02ff */
[-C--:B0-----:R-:W-:Y:S01]  /*77a60*/  IADD3 R4, P5, R3, R12.reuse, RZ ;  /* 0x0000000c03047210 */ /* 0x081fe20007fbe0ff */
[----:B------:R-:W-:Y:S01]  /*77a70*/  IMAD R3, R2, 0x9e, RZ ;  /* 0x0000009e02037824 */ /* 0x000fe200078e02ff */
[----:B------:R-:W-:Y:S02]  /*77a80*/  IADD3 R24, P6, R17, R12, RZ ;  /* 0x0000000c11187210 */ /* 0x000fe40007fde0ff */
[-C--:B------:R-:W-:Y:S01]  /*77a90*/  LEA.HI.X.SX32 R5, R6, R13.reuse, 0x1, P5 ;  /* 0x0000000d06057211 */ /* 0x080fe200028f0eff */
[----:B------:R-:W-:Y:S01]  /*77aa0*/  IMAD R17, R2, 0x9c, RZ ;  /* 0x0000009c02117824 */ /* 0x000fe200078e02ff */
[----:B------:R-:W-:-:S03]  /*77ab0*/  LEA.HI.X.SX32 R25, R26, R13, 0x1, P6 ;  /* 0x0000000d1a197211 */ /* 0x000fc600030f0eff */
[----:B------:R0:W-:Y:S01]  /*77ac0*/  STL.64 [R1+0x798], R4 ;  /* 0x0007980401007387 */ /* 0x0001e20000100a00 */
[-C--:B------:R-:W-:Y:S01]  /*77ad0*/  IADD3 R26, P6, R17, R12.reuse, RZ ;  /* 0x0000000c111a7210 */ /* 0x080fe20007fde0ff */
[C---:B------:R-:W-:Y:S02]  /*77ae0*/  IMAD R6, R2.reuse, 0xa0, RZ ;  /* 0x000000a002067824 */ /* 0x040fe400078e02ff */
[----:B------:R1:W-:Y:S01]  /*77af0*/  STL.64 [R1+0x7a0], R24 ;  /* 0x0007a01801007387 */ /* 0x0003e20000100a00 */
[----:B------:R-:W-:Y:S02]  /*77b00*/  LEA.HI.X.SX32 R27, R7, R13, 0x1, P6 ;  /* 0x0000000d071b7211 */ /* 0x000fe400030f0eff */
[----:B0-----:R-:W-:Y:S01]  /*77b10*/  IADD3 R4, P5, R3, R12, RZ ;  /* 0x0000000c03047210 */ /* 0x001fe20007fbe0ff */
[C---:B------:R-:W-:Y:S02]  /*77b20*/  IMAD R3, R2.reuse, 0x4f, RZ ;  /* 0x0000004f02037824 */ /* 0x040fe400078e02ff */
[----:B-1----:R-:W-:-:S03]  /*77b30*/  IMAD R25, R2, 0xa2, RZ ;  /* 0x000000a202197824 */ /* 0x002fc600078e02ff */
[----:B------:R-:W-:Y:S01]  /*77b40*/  LEA.HI.X.SX32 R5, R3, R13, 0x1, P5 ;  /* 0x0000000d03057211 */ /* 0x000fe200028f0eff */
[----:B------:R0:W-:Y:S01]  /*77b50*/  STL.64 [R1+0x788], R26 ;  /* 0x0007881a01007387 */ /* 0x0001e20000100a00 */
[----:B------:R-:W-:-:S03]  /*77b60*/  IMAD R3, R2, 0x51, RZ ;  /* 0x0000005102037824 */ /* 0x000fc600078e02ff */
[----:B------:R1:W-:Y:S01]  /*77b70*/  STL.64 [R1+0x770], R4 ;  /* 0x0007700401007387 */ /* 0x0003e20000100a00 */
[----:B------:R-:W-:Y:S01]  /*77b80*/  IMAD R7, R2, 0xa4, RZ ;  /* 0x000000a402077824 */ /* 0x000fe200078e02ff */
[-C--:B0-----:R-:W-:Y:S02]  /*77b90*/  IADD3 R26, P6, R6, R12.reuse, RZ ;  /* 0x0000000c061a7210 */ /* 0x081fe40007fde0ff */
[-C--:B-1----:R-:W-:Y:S02]  /*77ba0*/  IADD3 R4, P5, R25, R12.reuse, RZ ;  /* 0x0000000c19047210 */ /* 0x082fe40007fbe0ff */
[-C--:B------:R-:W-:Y:S01]  /*77bb0*/  LEA.HI.X.SX32 R27, R9, R13.reuse, 0x1, P6 ;  /* 0x0000000d091b7211 */ /* 0x080fe200030f0eff */
[C---:B------:R-:W-:Y:S01]  /*77bc0*/  IMAD R6, R2.reuse, 0xa6, RZ ;  /* 0x000000a602067824 */ /* 0x040fe200078e02ff */
        /* <DEDUP_REMOVED lines=8> */
[----:B------:R-:W-:Y:S01]  /*77c50*/  LEA.HI.X.SX32 R5, R3, R13, 0x1, P5 ;  /* 0x0000000d03057211 */ /* 0x000fe200028f0eff */
[----:B------:R0:W-:Y:S04]  /*77c60*/  STL.64 [R1+0x1dc8], R6 ;  /* 0x001dc80601007387 */ /* 0x0001e80000100a00 */
[----:B------:R-:W-:Y:S04]  /*77c70*/  STL.64 [R1+0x718], R4 ;  /* 0x0007180401007387 */ /* 0x000fe80000100a00 */
[----:B------:R1:W-:Y:S01]  /*77c80*/  STL.64 [R1+0x720], R26 ;  /* 0x0007201a01007387 */ /* 0x0003e20000100a00 */
[C---:B------:R-:W-:Y:S01]  /*77c90*/  IMAD R24, R2.reuse, 0xaa, RZ ;  /* 0x000000aa02187824 */ /* 0x040fe200078e02ff */
[----:B0-----:R-:W-:Y:S01]  /*77ca0*/  IADD3 R6, P6, R9, R12, RZ ;  /* 0x0000000c09067210 */ /* 0x001fe20007fde0ff */
[----:B------:R-:W-:-:S02]  /*77cb0*/  IMAD R17, R2, 0xac, RZ ;  /* 0x000000ac02117824 */ /* 0x000fc400078e02ff */
[----:B-1----:R-:W-:Y:S01]  /*77cc0*/  IMAD R26, R2, 0x54, RZ ;  /* 0x00000054021a7824 */ /* 0x002fe200078e02ff */
[----:B------:R-:W-:Y:S01]  /*77cd0*/  IADD3 R4, P5, R24, R12, RZ ;  /* 0x0000000c18047210 */ /* 0x000fe20007fbe0ff */
[----:B------:R-:W-:-:S03]  /*77ce0*/  IMAD R8, R2, 0x55, RZ ;  /* 0x0000005502087824 */ /* 0x000fc600078e02ff */
[-C--:B------:R-:W-:Y:S01]  /*77cf0*/  LEA.HI.X.SX32 R7, R26, R13.reuse, 0x1, P6 ;  /* 0x0000000d1a077211 */ /* 0x080fe200030f0eff */
[----:B------:R-:W-:Y:S01]  /*77d00*/  IMAD R26, R2, 0x56, RZ ;  /* 0x00000056021a7824 */ /* 0x000fe200078e02ff */
[----:B------:R-:W-:-:S03]  /*77d10*/  LEA.HI.X.SX32 R5, R8, R13, 0x1, P5 ;  /* 0x0000000d08057211 */ /* 0x000fc600028f0eff */
[----:B------:R0:W-:Y:S01]  /*77d20*/  STL.64 [R1+0x708], R6 ;  /* 0x0007080601007387 */ /* 0x0001e20000100a00 */
[C---:B------:R-:W-:Y:S02]  /*77d30*/  IMAD R3, R2.reuse, 0xae, RZ ;  /* 0x000000ae02037824 */ /* 0x040fe400078e02ff */
[C---:B------:R-:W-:Y:S01]  /*77d40*/  IMAD R8, R2.reuse, 0x57, RZ ;  /* 0x0000005702087824 */ /* 0x040fe200078e02ff */
[----:B------:R1:W-:Y:S01]  /*77d50*/  STL.64 [R1+0x700], R4 ;  /* 0x0007000401007387 */ /* 0x0003e20000100a00 */
[----:B0-----:R-:W-:Y:S01]  /*77d60*/  IADD3 R6, P6, R17, R12, RZ ;  /* 0x0000000c11067210 */ /* 0x001fe20007fde0ff */
[----:B------:R-:W-:-:S03]  /*77d70*/  IMAD R17, R2, 0xb0, RZ ;  /* 0x000000b002117824 */ /* 0x000fc600078e02ff */
[-C--:B------:R-:W-:Y:S02]  /*77d80*/  LEA.HI.X.SX32 R7, R26, R13.reuse, 0x1, P6 ;  /* 0x0000000d1a077211 */ /* 0x080fe400030f0eff */
[-C--:B-1----:R-:W-:Y:S01]  /*77d90*/  IADD3 R4, P5, R3, R12.reuse, RZ ;  /* 0x0000000c03047210 */ /* 0x082fe20007fbe0ff */
[----:B------:R-:W-:Y:S02]  /*77da0*/  IMAD R26, R2, 0x58, RZ ;  /* 0x00000058021a7824 */ /* 0x000fe400078e02ff */
[----:B------:R0:W-:Y:S01]  /*77db0*/  STL.64 [R1+0x6f8], R6 ;  /* 0x0006f80601007387 */ /* 0x0001e20000100a00 */
[----:B------:R-:W-:Y:S01]  /*77dc0*/  LEA.HI.X.SX32 R5, R8, R13, 0x1, P5 ;  /* 0x0000000d08057211 */ /* 0x000fe200028f0eff */
[C---:B------:R-:W-:Y:S02]  /*77dd0*/  IMAD R3, R2.reuse, 0xb2, RZ ;  /* 0x000000b202037824 */ /* 0x040fe400078e02ff */
[C---:B------:R-:W-:Y:S02]  /*77de0*/  IMAD R8, R2.reuse, 0x59, RZ ;  /* 0x0000005902087824 */ /* 0x040fe400078e02ff */
        /* <DEDUP_REMOVED lines=53> */
[----:B------:R-:W-:Y:S02]  /*78140*/  LEA.HI.X.SX32 R7, R26, R13, 0x1, P6 ;  /* 0x0000000d1a077211 */ /* 0x000fe400030f0eff */
[----:B-1----:R-:W-:-:S03]  /*78150*/  IADD3 R4, P5, R3, R12, RZ ;  /* 0x0000000c03047210 */ /* 0x002fc60007fbe0ff */
        /* <DEDUP_REMOVED lines=21> */
[----:B------:R-:W-:Y:S02]  /*782b0*/  IMAD R8, R2, 0xd4, RZ ;  /* 0x000000d402087824 */ /* 0x000fe400078e02ff */
[----:B------:R1:W-:Y:S01]  /*782c0*/  STL.64 [R1+0x670], R4 ;  /* 0x0006700401007387 */ /* 0x0003e20000100a00 */
[----:B0-----:R-:W-:-:S04]  /*782d0*/  IADD3 R6, P6, R17, R12, RZ ;  /* 0x0000000c11067210 */ /* 0x001fc80007fde0ff */
[-C--:B------:R-:W-:Y:S02]  /*782e0*/  LEA.HI.X.SX32 R7, R16, R13.reuse, 0x1, P6 ;  /* 0x0000000d10077211 */ /* 0x080fe400030f0eff */
[-C--:B-1----:R-:W-:Y:S01]  /*782f0*/  IADD3 R4, P5, R3, R12.reuse, RZ ;  /* 0x0000000c03047210 */ /* 0x082fe20007fbe0ff */
[C---:B------:R-:W-:Y:S02]  /*78300*/  IMAD R3, R2.reuse, 0x69, RZ ;  /* 0x0000006902037824 */ /* 0x040fe400078e02ff */
[----:B------:R0:W-:Y:S01]  /*78310*/  STL.64 [R1+0x668], R6 ;  /* 0x0006680601007387 */ /* 0x0001e20000100a00 */
[C---:B------:R-:W-:Y:S02]  /*78320*/  IMAD R17, R2.reuse, 0xd6, RZ ;  /* 0x000000d602117824 */ /* 0x040fe400078e02ff */
[----:B------:R-:W-:Y:S01]  /*78330*/  LEA.HI.X.SX32 R5, R3, R13, 0x1, P5 ;  /* 0x0000000d03057211 */ /* 0x000fe200028f0eff */
[----:B------:R-:W-:Y:S01]  /*78340*/  IMAD R3, R2, 0x6b, RZ ;  /* 0x0000006b02037824 */ /* 0x000fe200078e02ff */
[----:B0-----:R-:W-:Y:S01]  /*78350*/  IADD3 R6, P6, R8, R12, RZ ;  /* 0x0000000c08067210 */ /* 0x001fe20007fde0ff */
[----:B------:R-:W-:-:S03]  /*78360*/  IMAD R8, R2, 0xd8, RZ ;  /* 0x000000d802087824 */ /* 0x000fc600078e02ff */
[-C--:B------:R-:W-:Y:S01]  /*78370*/  LEA.HI.X.SX32 R7, R21, R13.reuse, 0x1, P6 ;  /* 0x0000000d15077211 */ /* 0x080fe200030f0eff */
[----:B------:R0:W-:Y:S04]  /*78380*/  STL.64 [R1+0x660], R4 ;  /* 0x0006600401007387 */ /* 0x0001e80000100a00 */
[----:B------:R1:W-:Y:S01]  /*78390*/  STL.64 [R1+0x658], R6 ;  /* 0x0006580601007387 */ /* 0x0003e20000100a00 */
[----:B------:R-:W-:Y:S01]  /*783a0*/  IMAD R16, R2, 0xda, RZ ;  /* 0x000000da02107824 */ /* 0x000fe200078e02ff */
[-C--:B0-----:R-:W-:Y:S02]  /*783b0*/  IADD3 R4, P5, R17, R12.reuse, RZ ;  /* 0x0000000c11047210 */ /* 0x081fe40007fbe0ff */
[----:B-1----:R-:W-:Y:S02]  /*783c0*/  IADD3 R6, P6, R8, R12, RZ ;  /* 0x0000000c08067210 */ /* 0x002fe40007fde0ff */
[-C--:B------:R-:W-:Y:S01]  /*783d0*/  LEA.HI.X.SX32 R5, R3, R13.reuse, 0x1, P5 ;  /* 0x0000000d03057211 */ /* 0x080fe200028f0eff */
[----:B------:R-:W-:Y:S01]  /*783e0*/  IMAD R22, R2, 0xdc, RZ ;  /* 0x000000dc02167824 */ /* 0x000fe200078e02ff */
[----:B------:R-:W-:Y:S01]  /*783f0*/  LEA.HI.X.SX32 R7, R20, R13, 0x1, P6 ;  /* 0x0000000d14077211 */ /* 0x000fe200030f0eff */
[----:B------:R-:W-:-:S02]  /*78400*/  IMAD R3, R2, 0x6d, RZ ;  /* 0x0000006d02037824 */ /* 0x000fc400078e02ff */
[----:B------:R0:W-:Y:S04]  /*78410*/  STL.64 [R1+0x650], R4 ;  /* 0x0006500401007387 */ /* 0x0001e80000100a00 */
[----:B------:R1:W-:Y:S01]  /*78420*/  STL.64 [R1+0x648], R6 ;  /* 0x0006480601007387 */ /* 0x0003e20000100a00 */
[----:B------:R-:W-:Y:S01]  /*78430*/  IMAD R28, R2, 0xde, RZ ;  /* 0x000000de021c7824 */ /* 0x000fe200078e02ff */
[-C--:B0-----:R-:W-:Y:S02]  /*78440*/  IADD3 R4, P5, R16, R12.reuse, RZ ;  /* 0x0000000c10047210 */ /* 0x081fe40007fbe0ff */
[----:B-1----:R-:W-:Y:S02]  /*78450*/  IADD3 R6, P6, R22, R12, RZ ;  /* 0x0000000c16067210 */ /* 0x002fe40007fde0ff */
[-C--:B------:R-:W-:Y:S01]  /*78460*/  LEA.HI.X.SX32 R5, R3, R13.reuse, 0x1, P5 ;  /* 0x0000000d03057211 */ /* 0x080fe200028f0eff */
[C---:B------:R-:W-:Y:S01]  /*78470*/  IMAD R29, R2.reuse, 0xe0, RZ ;  /* 0x000000e0021d7824 */ /* 0x040fe200078e02ff */
[----:B------:R-:W-:Y:S01]  /*78480*/  LEA.HI.X.SX32 R7, R19, R13, 0x1, P6 ;  /* 0x0000000d13077211 */ /* 0x000fe200030f0eff */
[----:B------:R-:W-:Y:S01]  /*78490*/  STL [R1+0x1dc0], R22 ;  /* 0x001dc01601007387 */ /* 0x000fe20000100800 */
[----:B------:R-:W-:-:S03]  /*784a0*/  IMAD R3, R2, 0x6f, RZ ;  /* 0x0000006f02037824 */ /* 0x000fc600078e02ff */
        /* <DEDUP_REMOVED lines=27> */
[----:B------:R0:W-:Y:S01]  /*78660*/  STL.64 [R1+0x610], R4 ;  /* 0x0006100401007387 */ /* 0x0001e20000100a00 */
[----:B------:R-:W-:-:S03]  /*78670*/  IMAD R22, R2, 0x76, RZ ;  /* 0x0000007602167824 */ /* 0x000fc600078e02ff */
[----:B------:R1:W-:Y:S01]  /*78680*/  STL.64 [R1+0x608], R6 ;  /* 0x0006080601007387 */ /* 0x0003e20000100a00 */
[----:B------:R-:W-:Y:S01]  /*78690*/  IMAD R15, R2, 0xee, RZ ;  /* 0x000000ee020f7824 */ /* 0x000fe200078e02ff */
[-C--:B0-----:R-:W-:Y:S02]  /*786a0*/  IADD3 R4, P5, R21, R12.reuse, RZ ;  /* 0x0000000c15047210 */ /* 0x081fe40007fbe0ff */
        /* <DEDUP_REMOVED lines=30> */
[-C--:B------:R-:W-:Y:S02]  /*78890*/  LEA.HI.X.SX32 R5, R10, R13.reuse, 0x1, P5 ;  /* 0x0000000d0a057211 */ /* 0x080fe400028f0eff */
[----:B------:R-:W-:-:S03]  /*788a0*/  LEA.HI.X.SX32 R7, R22, R13, 0x1, P6 ;  /* 0x0000000d16077211 */ /* 0x000fc600030f0eff */
[----:B------:R-:W-:Y:S04]  /*788b0*/  STL.64 [R1+0x5d0], R4 ;  /* 0x0005d00401007387 */ /* 0x000fe80000100a00 */
[----:B------:R0:W-:Y:S04]  /*788c0*/  STL.64 [R1+0x5c8], R6 ;  /* 0x0005c80601007387 */ /* 0x0001e80000100a00 */
[----:B0-----:R-:W2:Y:S01]  /*788d0*/  LDL.LU.64 R6, [R1+0x1dc8] ;  /* 0x001dc80001067983 */ /* 0x001ea20000300a00 */
[C---:B------:R-:W-:Y:S02]  /*788e0*/  IMAD R3, R2.reuse, 0xfa, RZ ;  /* 0x000000fa02037824 */ /* 0x040fe400078e02ff */
[----:B------:R-:W-:-:S02]  /*788f0*/  IMAD R23, R2, 0xfc, RZ ;  /* 0x000000fc02177824 */ /* 0x000fc400078e02ff */
[C---:B------:R-:W-:Y:S01]  /*78900*/  IMAD R10, R2.reuse, 0x7d, RZ ;  /* 0x0000007d020a7824 */ /* 0x040fe200078e02ff */
[-C--:B------:R-:W-:Y:S02]  /*78910*/  IADD3 R4, P5, R3, R12.reuse, RZ ;  /* 0x0000000c03047210 */ /* 0x080fe40007fbe0ff */
[-C--:B------:R-:W-:Y:S01]  /*78920*/  IADD3 R22, P6, R23, R12.reuse, RZ ;  /* 0x0000000c17167210 */ /* 0x080fe20007fde0ff */
[----:B------:R-:W-:Y:S01]  /*78930*/  IMAD R3, R2, 0xfe, RZ ;  /* 0x000000fe02037824 */ /* 0x000fe200078e02ff */
[-C--:B------:R-:W-:Y:S02]  /*78940*/  LEA.HI.X.SX32 R5, R10, R13.reuse, 0x1, P5 ;  /* 0x0000000d0a057211 */ /* 0x080fe400028f0eff */
[----:B------:R-:W-:Y:S01]  /*78950*/  LEA.HI.X.SX32 R23, R11, R13, 0x1, P6 ;  /* 0x0000000d0b177211 */ /* 0x000fe200030f0eff */
[C---:B------:R-:W-:Y:S02]  /*78960*/  IMAD R10, R2.reuse, 0x7f, RZ ;  /* 0x0000007f020a7824 */ /* 0x040fe400078e02ff */
[----:B------:R0:W-:Y:S04]  /*78970*/  STL.64 [R1+0x5c0], R4 ;  /* 0x0005c00401007387 */ /* 0x0001e80000100a00 */
[----:B------:R1:W-:Y:S01]  /*78980*/  STL.64 [R1+0x5b8], R22 ;  /* 0x0005b81601007387 */ /* 0x0003e20000100a00 */
[----:B------:R-:W-:Y:S01]  /*78990*/  IMAD R11, R2, 0x104, RZ ;  /* 0x00000104020b7824 */ /* 0x000fe200078e02ff */
[----:B0-----:R-:W-:-:S02]  /*789a0*/  IADD3 R4, P5, R3, R12, RZ ;  /* 0x0000000c03047210 */ /* 0x001fc40007fbe0ff */
[CC--:B-1----:R-:W-:Y:S02]  /*789b0*/  LEA R22, P6, R2.reuse, R12.reuse, 0x8 ;  /* 0x0000000c02167211 */ /* 0x0c2fe400078c40ff */
[----:B------:R-:W-:Y:S02]  /*789c0*/  SHF.L.U32 R23, R2, 0x7, RZ ;  /* 0x0000000702177819 */ /* 0x000fe400000006ff */
[-C--:B------:R-:W-:Y:S01]  /*789d0*/  LEA.HI.X.SX32 R5, R10, R13.reuse, 0x1, P5 ;  /* 0x0000000d0a057211 */ /* 0x080fe200028f0eff */
[C---:B------:R-:W-:Y:S01]  /*789e0*/  IMAD R3, R2.reuse, 0x102, RZ ;  /* 0x0000010202037824 */ /* 0x040fe200078e02ff */
[----:B------:R-:W-:Y:S01]  /*789f0*/  LEA.HI.X.SX32 R23, R23, R13, 0x1, P6 ;  /* 0x0000000d17177211 */ /* 0x000fe200030f0eff */
[C---:B------:R-:W-:Y:S02]  /*78a00*/  IMAD R10, R2.reuse, 0x81, RZ ;  /* 0x00000081020a7824 */ /* 0x040fe400078e02ff */
[----:B------:R0:W-:Y:S04]  /*78a10*/  STL.64 [R1+0x5b0], R4 ;  /* 0x0005b00401007387 */ /* 0x0001e80000100a00 */
[----:B------:R1:W-:Y:S01]  /*78a20*/  STL.64 [R1+0x5a8], R22 ;  /* 0x0005a81601007387 */ /* 0x0003e20000100a00 */
[-C--:B0-----:R-:W-:Y:S01]  /*78a30*/  IADD3 R4, P5, R3, R12.reuse, RZ ;  /* 0x0000000c03047210 */ /* 0x081fe20007fbe0ff */
[----:B-1----:R-:W-:Y:S01]  /*78a40*/  IMAD R23, R2, 0x82, RZ ;  /* 0x0000008202177824 */ /* 0x002fe200078e02ff */
[----:B------:R-:W-:-:S02]  /*78a50*/  IADD3 R22, P6, R11, R12, RZ ;  /* 0x0000000c0b167210 */ /* 0x000fc40007fde0ff */
[-C--:B------:R-:W-:Y:S01]  /*78a60*/  LEA.HI.X.SX32 R5, R10, R13.reuse, 0x1, P5 ;  /* 0x0000000d0a057211 */ /* 0x080fe200028f0eff */
[C---:B------:R-:W-:Y:S01]  /*78a70*/  IMAD R3, R2.reuse, 0x106, RZ ;  /* 0x0000010602037824 */ /* 0x040fe200078e02ff */
[----:B------:R-:W-:Y:S01]  /*78a80*/  LEA.HI.X.SX32 R23, R23, R13, 0x1, P6 ;  /* 0x0000000d17177211 */ /* 0x000fe200030f0eff */
[C---:B------:R-:W-:Y:S02]  /*78a90*/  IMAD R11, R2.reuse, 0x108, RZ ;  /* 0x00000108020b7824 */ /* 0x040fe400078e02ff */
[----:B------:R0:W-:Y:S01]  /*78aa0*/  STL.64 [R1+0x5a0], R4 ;  /* 0x0005a00401007387 */ /* 0x0001e20000100a00 */
[----:B------:R-:W-:-:S03]  /*78ab0*/  IMAD R10, R2, 0x83, RZ ;  /* 0x00000083020a7824 */ /* 0x000fc600078e02ff */
[----:B------:R1:W-:Y:S01]  /*78ac0*/  STL.64 [R1+0x598], R22 ;  /* 0x0005981601007387 */ /* 0x0003e20000100a00 */
[-C--:B0-----:R-:W-:Y:S01]  /*78ad0*/  IADD3 R4, P5, R3, R12.reuse, RZ ;  /* 0x0000000c03047210 */ /* 0x081fe20007fbe0ff */
[----:B-1----:R-:W-:Y:S01]  /*78ae0*/  IMAD R23, R2, 0x84, RZ ;  /* 0x0000008402177824 */ /* 0x002fe200078e02ff */
[----:B------:R-:W-:Y:S02]  /*78af0*/  IADD3 R22, P6, R11, R12, RZ ;  /* 0x0000000c0b167210 */ /* 0x000fe40007fde0ff */
        /* <DEDUP_REMOVED lines=58> */
[C---:B-1----:R-:W-:Y:S01]  /*78ea0*/  IMAD R23, R2.reuse, 0x90, RZ ;  /* 0x0000009002177824 */ /* 0x042fe200078e02ff */
[----:B------:R-:W-:Y:S01]  /*78eb0*/  IADD3 R22, P6, R11, R12, RZ ;  /* 0x0000000c0b167210 */ /* 0x000fe20007fde0ff */
[----:B------:R-:W-:Y:S01]  /*78ec0*/  IMAD R3, R2, 0x122, RZ ;  /* 0x0000012202037824 */ /* 0x000fe200078e02ff */
[-C--:B------:R-:W-:Y:S02]  /*78ed0*/  LEA.HI.X.SX32 R5, R10, R13.reuse, 0x1, P5 ;  /* 0x0000000d0a057211 */ /* 0x080fe400028f0eff */
        /* <DEDUP_REMOVED lines=16> */
[C---:B------:R-:W-:Y:S02]  /*78fe0*/  IMAD R3, R2.reuse, 0x12a, RZ ;  /* 0x0000012a02037824 */ /* 0x040fe400078e02ff */
[----:B-1----:R-:W-:Y:S01]  /*78ff0*/  IMAD R23, R2, 0x94, RZ ;  /* 0x0000009402177824 */ /* 0x002fe200078e02ff */
[----:B------:R-:W-:Y:S02]  /*79000*/  IADD3 R22, P6, R11, R12, RZ ;  /* 0x0000000c0b167210 */ /* 0x000fe40007fde0ff */
[-C--:B------:R-:W-:Y:S02]  /*79010*/  LEA.HI.X.SX32 R5, R10, R13.reuse, 0x1, P5 ;  /* 0x0000000d0a057211 */ /* 0x080fe400028f0eff */
[----:B------:R-:W-:Y:S01]  /*79020*/  LEA.HI.X.SX32 R23, R23, R13, 0x1, P6 ;  /* 0x0000000d17177211 */ /* 0x000fe200030f0eff */
[----:B------:R-:W-:-:S02]  /*79030*/  IMAD R11, R2, 0x12c, RZ ;  /* 0x0000012c020b7824 */ /* 0x000fc400078e02ff */
[----:B------:R0:W-:Y:S01]  /*79040*/  STL.64 [R1+0x510], R4 ;  /* 0x0005100401007387 */ /* 0x0001e20000100a00 */
[----:B------:R-:W-:-:S03]  /*79050*/  IMAD R10, R2, 0x95, RZ ;  /* 0x00000095020a7824 */ /* 0x000fc600078e02ff */
[----:B------:R1:W-:Y:S01]  /*79060*/  STL.64 [R1+0x508], R22 ;  /* 0x0005081601007387 */ /* 0x0003e20000100a00 */
[-C--:B0-----:R-:W-:Y:S01]  /*79070*/  IADD3 R4, P5, R3, R12.reuse, RZ ;  /* 0x0000000c03047210 */ /* 0x081fe20007fbe0ff */
[C---:B------:R-:W-:Y:S02]  /*79080*/  IMAD R3, R2.reuse, 0x12e, RZ ;  /* 0x0000012e02037824 */ /* 0x040fe400078e02ff */
[----:B-1----:R-:W-:Y:S01]  /*79090*/  IMAD R23, R2, 0x96, RZ ;  /* 0x0000009602177824 */ /* 0x002fe200078e02ff */
[----:B------:R-:W-:Y:S02]  /*790a0*/  IADD3 R22, P6, R11, R12, RZ ;  /* 0x0000000c0b167210 */ /* 0x000fe40007fde0ff */
[-C--:B------:R-:W-:Y:S01]  /*790b0*/  LEA.HI.X.SX32 R5, R10, R13.reuse, 0x1, P5 ;  /* 0x0000000d0a057211 */ /* 0x080fe200028f0eff */
[C---:B------:R-:W-:Y:S01]  /*790c0*/  IMAD R10, R2.reuse, 0x97, RZ ;  /* 0x00000097020a7824 */ /* 0x040fe200078e02ff */
[----:B------:R-:W-:Y:S01]  /*790d0*/  LEA.HI.X.SX32 R23, R23, R13, 0x1, P6 ;  /* 0x0000000d17177211 */ /* 0x000fe200030f0eff */
[----:B------:R-:W-:-:S02]  /*790e0*/  IMAD R11, R2, 0x130, RZ ;  /* 0x00000130020b7824 */ /* 0x000fc400078e02ff */
[----:B------:R0:W-:Y:S04]  /*790f0*/  STL.64 [R1+0x500], R4 ;  /* 0x0005000401007387 */ /* 0x0001e80000100a00 */
[----:B------:R1:W-:Y:S01]  /*79100*/  STL.64 [R1+0x4f8], R22 ;  /* 0x0004f81601007387 */ /* 0x0003e20000100a00 */
[----:B0-----:R-:W-:Y:S01]  /*79110*/  IADD3 R4, P5, R3, R12, RZ ;  /* 0x0000000c03047210 */ /* 0x001fe20007fbe0ff */
[----:B------:R-:W-:-:S03]  /*79120*/  IMAD R3, R2, 0x132, RZ ;  /* 0x0000013202037824 */ /* 0x000fc600078e02ff */
[-C--:B------:R-:W-:Y:S01]  /*79130*/  LEA.HI.X.SX32 R5, R10, R13.reuse, 0x1, P5 ;  /* 0x0000000d0a057211 */ /* 0x080fe200028f0eff */
[C---:B-1----:R-:W-:Y:S01]  /*79140*/  IMAD R23, R2.reuse, 0x98, RZ ;  /* 0x0000009802177824 */ /* 0x042fe200078e02ff */
[----:B------:R-:W-:Y:S01]  /*79150*/  IADD3 R22, P6, R11, R12, RZ ;  /* 0x0000000c0b167210 */ /* 0x000fe20007fde0ff */
[C---:B------:R-:W-:Y:S02]  /*79160*/  IMAD R10, R2.reuse, 0x99, RZ ;  /* 0x00000099020a7824 */ /* 0x040fe400078e02ff */
[----:B------:R0:W-:Y:S01]  /*79170*/  STL.64 [R1+0x4f0], R4 ;  /* 0x0004f00401007387 */ /* 0x0001e20000100a00 */
[----:B------:R-:W-:Y:S01]  /*79180*/  LEA.HI.X.SX32 R23, R23, R13, 0x1, P6 ;  /* 0x0000000d17177211 */ /* 0x000fe200030f0eff */
[----:B------:R-:W-:-:S04]  /*79190*/  IMAD R11, R2, 0x134, RZ ;  /* 0x00000134020b7824 */ /* 0x000fc800078e02ff */
        /* <DEDUP_REMOVED lines=13> */
[----:B------:R-:W-:Y:S01]  /*79270*/  LEA.HI.X.SX32 R5, R10, R13, 0x1, P5 ;  /* 0x0000000d0a057211 */ /* 0x000fe200028f0eff */
[----:B-1----:R-:W-:Y:S01]  /*79280*/  IMAD R23, R2, 0x9c, RZ ;  /* 0x0000009c02177824 */ /* 0x002fe200078e02ff */
[----:B------:R-:W-:-:S03]  /*79290*/  IADD3 R22, P6, R11, R12, RZ ;  /* 0x0000000c0b167210 */ /* 0x000fc60007fde0ff */
[----:B------:R0:W-:Y:S01]  /*792a0*/  STL.64 [R1+0x4d0], R4 ;  /* 0x0004d00401007387 */ /* 0x0001e20000100a00 */
[C---:B------:R-:W-:Y:S01]  /*792b0*/  IMAD R10, R2.reuse, 0x9d, RZ ;  /* 0x0000009d020a7824 */ /* 0x040fe200078e02ff */
[-C--:B------:R-:W-:Y:S01]  /*792c0*/  LEA.HI.X.SX32 R23, R23, R13.reuse, 0x1, P6 ;  /* 0x0000000d17177211 */ /* 0x080fe200030f0eff */
[C---:B------:R-:W-:Y:S01]  /*792d0*/  IMAD R11, R2.reuse, 0x13c, RZ ;  /* 0x0000013c020b7824 */ /* 0x040fe200078e02ff */
[----:B0-----:R-:W-:Y:S01]  /*792e0*/  IADD3 R4, P5, R3, R12, RZ ;  /* 0x0000000c03047210 */ /* 0x001fe20007fbe0ff */
[----:B------:R-:W-:Y:S02]  /*792f0*/  IMAD R3, R2, 0x13e, RZ ;  /* 0x0000013e02037824 */ /* 0x000fe400078e02ff */
[----:B------:R0:W-:Y:S01]  /*79300*/  STL.64 [R1+0x4c8], R22 ;  /* 0x0004c81601007387 */ /* 0x0001e20000100a00 */
[----:B------:R-:W-:Y:S01]  /*79310*/  LEA.HI.X.SX32 R5, R10, R13, 0x1, P5 ;  /* 0x0000000d0a057211 */ /* 0x000fe200028f0eff */
[----:B------:R-:W-:-:S04]  /*79320*/  IMAD R10, R2, 0x9f, RZ ;  /* 0x0000009f020a7824 */ /* 0x000fc800078e02ff */
[----:B------:R1:W-:Y:S01]  /*79330*/  STL.64 [R1+0x4c0], R4 ;  /* 0x0004c00401007387 */ /* 0x0003e20000100a00 */
[C---:B0-----:R-:W-:Y:S01]  /*79340*/  IMAD R23, R2.reuse, 0x9e, RZ ;  /* 0x0000009e02177824 */ /* 0x041fe200078e02ff */
[----:B------:R-:W-:Y:S01]  /*79350*/  IADD3 R22, P6, R11, R12, RZ ;  /* 0x0000000c0b167210 */ /* 0x000fe20007fde0ff */
[----:B------:R-:W-:-:S03]  /*79360*/  IMAD R11, R2, 0x140, RZ ;  /* 0x00000140020b7824 */ /* 0x000fc600078e02ff */
[----:B------:R-:W-:Y:S02]  /*79370*/  LEA.HI.X.SX32 R23, R23, R13, 0x1, P6 ;  /* 0x0000000d17177211 */ /* 0x000fe400030f0eff */
[----:B-1----:R-:W-:Y:S01]  /*79380*/  IADD3 R4, P5, R3, R12, RZ ;  /* 0x0000000c03047210 */ /* 0x002fe20007fbe0ff */
[----:B------:R-:W-:-:S03]  /*79390*/  IMAD R3, R2, 0x142, RZ ;  /* 0x0000014202037824 */ /* 0x000fc600078e02ff */
[----:B------:R-:W-:Y:S01]  /*793a0*/  LEA.HI.X.SX32 R5, R10, R13, 0x1, P5 ;  /* 0x0000000d0a057211 */ /* 0x000fe200028f0eff */
[----:B------:R0:W-:Y:S01]  /*793b0*/  STL.64 [R1+0x4b8], R22 ;  /* 0x0004b81601007387 */ /* 0x0001e20000100a00 */
[----:B------:R-:W-:-:S03]  /*793c0*/  IMAD R10, R2, 0xa1, RZ ;  /* 0x000000a1020a7824 */ /* 0x000fc600078e02ff */
[----:B------:R1:W-:Y:S01]  /*793d0*/  STL.64 [R1+0x4b0], R4 ;  /* 0x0004b00401007387 */ /* 0x0003e20000100a00 */
[C---:B0-----:R-:W-:Y:S01]  /*793e0*/  IMAD R23, R2.reuse, 0xa0, RZ ;  /* 0x000000a002177824 */ /* 0x041fe200078e02ff */
[-C--:B------:R-:W-:Y:S02]  /*793f0*/  IADD3 R22, P6, R11, R12.reuse, RZ ;  /* 0x0000000c0b167210 */ /* 0x080fe40007fde0ff */
        /* <DEDUP_REMOVED lines=20> */
[-C--:B--2---:R-:W-:Y:S01]  /*79540*/  LEA.HI.X.SX32 R23, R7, R13.reuse, 0x1, P6 ;  /* 0x0000000d07177211 */ /* 0x084fe200030f0eff */
[----:B------:R-:W-:Y:S01]  /*79550*/  IMAD R3, R2, 0x14e, RZ ;  /* 0x0000014e02037824 */ /* 0x000fe200078e02ff */
[----:B------:R-:W-:Y:S01]  /*79560*/  LEA.HI.X.SX32 R5, R10, R13, 0x1, P5 ;  /* 0x0000000d0a057211 */ /* 0x000fe200028f0eff */
[----:B------:R-:W-:Y:S02]  /*79570*/  IMAD R10, R2, 0xa7, RZ ;  /* 0x000000a7020a7824 */ /* 0x000fe400078e02ff */
[----:B------:R0:W-:Y:S04]  /*79580*/  STL.64 [R1+0x488], R22 ;  /* 0x0004881601007387 */ /* 0x0001e80000100a00 */
[----:B------:R1:W-:Y:S01]  /*79590*/  STL.64 [R1+0x480], R4 ;  /* 0x0004800401007387 */ /* 0x0003e20000100a00 */
[----:B0-----:R-:W-:-:S02]  /*795a0*/  IADD3 R22, P6, R11, R12, RZ ;  /* 0x0000000c0b167210 */ /* 0x001fc40007fde0ff */
[-C--:B-1----:R-:W-:Y:S01]  /*795b0*/  IADD3 R4, P5, R3, R12.reuse, RZ ;  /* 0x0000000c03047210 */ /* 0x082fe20007fbe0ff */
[----:B------:R-:W-:Y:S01]  /*795c0*/  IMAD R11, R2, 0x150, RZ ;  /* 0x00000150020b7824 */ /* 0x000fe200078e02ff */
[-C--:B------:R-:W-:Y:S01]  /*795d0*/  LEA.HI.X.SX32 R23, R6, R13.reuse, 0x1, P6 ;  /* 0x0000000d06177211 */ /* 0x080fe200030f0eff */
[----:B------:R-:W-:Y:S01]  /*795e0*/  IMAD R3, R2, 0x152, RZ ;  /* 0x0000015202037824 */ /* 0x000fe200078e02ff */
        /* <DEDUP_REMOVED lines=8> */
[C---:B------:R-:W-:Y:S02]  /*79670*/  IMAD R3, R2.reuse, 0x156, RZ ;  /* 0x0000015602037824 */ /* 0x040fe400078e02ff */
[----:B------:R-:W-:Y:S01]  /*79680*/  IMAD R11, R2, 0x154, RZ ;  /* 0x00000154020b7824 */ /* 0x000fe200078e02ff */
[----:B------:R0:W-:Y:S02]  /*79690*/  STL.64 [R1+0x468], R22 ;  /* 0x0004681601007387 */ /* 0x0001e40000100a00 */
[----:B------:R-:W-:-:S02]  /*796a0*/  IADD3 R10, P5, R3, R12, RZ ;  /* 0x0000000c030a7210 */ /* 0x000fc40007fbe0ff */
        /* <DEDUP_REMOVED lines=8> */
[----:B------:R-:W-:Y:S04]  /*79730*/  STL.64 [R1+0x450], R10 ;  /* 0x0004500a01007387 */ /* 0x000fe80000100a00 */
[----:B------:R0:W-:Y:S01]  /*79740*/  STL.64 [R1+0x458], R22 ;  /* 0x0004581601007387 */ /* 0x0001e20000100a00 */
[C---:B------:R-:W-:Y:S02]  /*79750*/  IMAD R9, R2.reuse, 0xad, RZ ;  /* 0x000000ad02097824 */ /* 0x040fe400078e02ff */
[C---:B0-----:R-:W-:Y:S02]  /*79760*/  IMAD R22, R2.reuse, 0xac, RZ ;  /* 0x000000ac02167824 */ /* 0x041fe400078e02ff */
[----:B------:R-:W-:Y:S01]  /*79770*/  IMAD R23, R2, 0x15c, RZ ;  /* 0x0000015c02177824 */ /* 0x000fe200078e02ff */
[----:B------:R-:W-:-:S02]  /*79780*/  IADD3 R10, P5, R3, R12, RZ ;  /* 0x0000000c030a7210 */ /* 0x000fc40007fbe0ff */
[-C--:B------:R-:W-:Y:S02]  /*79790*/  LEA.HI.X.SX32 R25, R22, R13.reuse, 0x1, P6 ;  /* 0x0000000d16197211 */ /* 0x080fe400030f0eff */
[----:B------:R-:W-:Y:S01]  /*797a0*/  IADD3 R22, P6, R23, R12, RZ ;  /* 0x0000000c17167210 */ /* 0x000fe20007fde0ff */
[C---:B------:R-:W-:Y:S01]  /*797b0*/  IMAD R23, R2.reuse, 0xae, RZ ;  /* 0x000000ae02177824 */ /* 0x040fe200078e02ff */
[----:B------:R-:W-:Y:S01]  /*797c0*/  LEA.HI.X.SX32 R11, R9, R13, 0x1, P5 ;  /* 0x0000000d090b7211 */ /* 0x000fe200028f0eff */
[----:B------:R-:W-:-:S03]  /*797d0*/  IMAD R3, R2, 0x15e, RZ ;  /* 0x0000015e02037824 */ /* 0x000fc600078e02ff */
[----:B------:R-:W-:Y:S01]  /*797e0*/  LEA.HI.X.SX32 R23, R23, R13, 0x1, P6 ;  /* 0x0000000d17177211 */ /* 0x000fe200030f0eff */
[C---:B------:R-:W-:Y:S01]  /*797f0*/  IMAD R9, R2.reuse, 0x160, RZ ;  /* 0x0000016002097824 */ /* 0x040fe200078e02ff */
[----:B------:R0:W-:Y:S04]  /*79800*/  STL.64 [R1+0x448], R24 ;  /* 0x0004481801007387 */ /* 0x0001e80000100a00 */
[----:B------:R1:W-:Y:S04]  /*79810*/  STL.64 [R1+0x440], R10 ;  /* 0x0004400a01007387 */ /* 0x0003e80000100a00 */
[----:B------:R2:W-:Y:S01]  /*79820*/  STL.64 [R1+0x438], R22 ;  /* 0x0004381601007387 */ /* 0x0005e20000100a00 */
[----:B0-----:R-:W-:Y:S01]  /*79830*/  IADD3 R24, P5, R3, R12, RZ ;  /* 0x0000000c03187210 */ /* 0x001fe20007fbe0ff */
[----:B-1----:R-:W-:-:S02]  /*79840*/  IMAD R11, R2, 0xaf, RZ ;  /* 0x000000af020b7824 */ /* 0x002fc400078e02ff */
[C---:B--2---:R-:W-:Y:S01]  /*79850*/  IMAD R23, R2.reuse, 0xb0, RZ ;  /* 0x000000b002177824 */ /* 0x044fe200078e02ff */
        /* <DEDUP_REMOVED lines=161> */
[C---:B------:R-:W-:Y:S01]  /*7a270*/  IMAD R10, R2.reuse, 0x1a2, RZ ;  /* 0x000001a2020a7824 */ /* 0x040fe200078e02ff */
        /* <DEDUP_REMOVED lines=18> */
[C---:B-1----:R-:W-:Y:S01]  /*7a3a0*/  IMAD R23, R2.reuse, 0xd4, RZ ;  /* 0x000000d402177824 */ /* 0x042fe200078e02ff */
[----:B------:R-:W-:Y:S02]  /*7a3b0*/  IADD3 R22, P6, R9, R12, RZ ;  /* 0x0000000c09167210 */ /* 0x000fe40007fde0ff */
[-C--:B------:R-:W-:Y:S01]  /*7a3c0*/  LEA.HI.X.SX32 R25, R11, R13.reuse, 0x1, P5 ;  /* 0x0000000d0b197211 */ /* 0x080fe200028f0eff */
[C---:B------:R-:W-:Y:S01]  /*7a3d0*/  IMAD R9, R2.reuse, 0x1ac, RZ ;  /* 0x000001ac02097824 */ /* 0x040fe200078e02ff */
[----:B------:R-:W-:Y:S01]  /*7a3e0*/  LEA.HI.X.SX32 R23, R23, R13, 0x1, P6 ;  /* 0x0000000d17177211 */ /* 0x000fe200030f0eff */
[----:B------:R-:W-:-:S02]  /*7a3f0*/  IMAD R11, R2, 0xd5, RZ ;  /* 0x000000d5020b7824 */ /* 0x000fc400078e02ff */
[----:B------:R0:W-:Y:S04]  /*7a400*/  STL.64 [R1+0x310], R24 ;  /* 0x0003101801007387 */ /* 0x0001e80000100a00 */
[----:B------:R1:W-:Y:S01]  /*7a410*/  STL.64 [R1+0x308], R22 ;  /* 0x0003081601007387 */ /* 0x0003e20000100a00 */
[-C--:B0-----:R-:W-:Y:S01]  /*7a420*/  IADD3 R24, P5, R10, R12.reuse, RZ ;  /* 0x0000000c0a187210 */ /* 0x081fe20007fbe0ff */
[C---:B------:R-:W-:Y:S01]  /*7a430*/  IMAD R10, R2.reuse, 0x1ae, RZ ;  /* 0x000001ae020a7824 */ /* 0x040fe200078e02ff */
[----:B-1----:R-:W-:Y:S02]  /*7a440*/  IADD3 R22, P6, R9, R12, RZ ;  /* 0x0000000c09167210 */ /* 0x002fe40007fde0ff */
[-C--:B------:R-:W-:Y:S01]  /*7a450*/  LEA.HI.X.SX32 R25, R11, R13.reuse, 0x1, P5 ;  /* 0x0000000d0b197211 */ /* 0x080fe200028f0eff */
[----:B------:R-:W-:Y:S01]  /*7a460*/  IMAD R9, R2, 0x1b0, RZ ;  /* 0x000001b002097824 */ /* 0x000fe200078e02ff */
[----:B------:R-:W-:-:S03]  /*7a470*/  LEA.HI.X.SX32 R23, R17, R13, 0x1, P6 ;  /* 0x0000000d11177211 */ /* 0x000fc600030f0eff */
[----:B------:R0:W-:Y:S04]  /*7a480*/  STL.64 [R1+0x300], R24 ;  /* 0x0003001801007387 */ /* 0x0001e80000100a00 */
[----:B------:R1:W-:Y:S01]  /*7a490*/  STL.64 [R1+0x2f8], R22 ;  /* 0x0002f81601007387 */ /* 0x0003e20000100a00 */
[-C--:B0-----:R-:W-:Y:S01]  /*7a4a0*/  IADD3 R24, P5, R10, R12.reuse, RZ ;  /* 0x0000000c0a187210 */ /* 0x081fe20007fbe0ff */
[----:B------:R-:W-:Y:S01]  /*7a4b0*/  IMAD R10, R2, 0xd7, RZ ;  /* 0x000000d7020a7824 */ /* 0x000fe200078e02ff */
[----:B-1----:R-:W-:-:S04]  /*7a4c0*/  IADD3 R22, P6, R9, R12, RZ ;  /* 0x0000000c09167210 */ /* 0x002fc80007fde0ff */
[-C--:B------:R-:W-:Y:S02]  /*7a4d0*/  LEA.HI.X.SX32 R25, R10, R13.reuse, 0x1, P5 ;  /* 0x0000000d0a197211 */ /* 0x080fe400028f0eff */
[----:B------:R-:W-:-:S03]  /*7a4e0*/  LEA.HI.X.SX32 R23, R8, R13, 0x1, P6 ;  /* 0x0000000d08177211 */ /* 0x000fc600030f0eff */
[----:B------:R-:W-:Y:S04]  /*7a4f0*/  STL.64 [R1+0x2f0], R24 ;  /* 0x0002f01801007387 */ /* 0x000fe80000100a00 */
[----:B------:R0:W-:Y:S01]  /*7a500*/  STL.64 [R1+0x2e8], R22 ;  /* 0x0002e81601007387 */ /* 0x0001e20000100a00 */
[C---:B------:R-:W-:Y:S02]  /*7a510*/  IMAD R11, R2.reuse, 0x1b2, RZ ;  /* 0x000001b2020b7824 */ /* 0x040fe400078e02ff */
[C---:B------:R-:W-:Y:S01]  /*7a520*/  IMAD R9, R2.reuse, 0x1b4, RZ ;  /* 0x000001b402097824 */ /* 0x040fe200078e02ff */
[----:B0-----:R-:W2:Y:S01]  /*7a530*/  LDL.LU R22, [R1+0x1dc0] ;  /* 0x001dc00001167983 */ /* 0x001ea20000300800 */
[----:B------:R-:W-:Y:S01]  /*7a540*/  IMAD R17, R2, 0xd9, RZ ;  /* 0x000000d902117824 */ /* 0x000fe200078e02ff */
[----:B------:R-:W-:-:S02]  /*7a550*/  IADD3 R24, P5, R11, R12, RZ ;  /* 0x0000000c0b187210 */ /* 0x000fc40007fbe0ff */
[----:B------:R-:W-:Y:S02]  /*7a560*/  IADD3 R8, P6, R9, R12, RZ ;  /* 0x0000000c09087210 */ /* 0x000fe40007fde0ff */
[-C--:B------:R-:W-:Y:S02]  /*7a570*/  LEA.HI.X.SX32 R25, R17, R13.reuse, 0x1, P5 ;  /* 0x0000000d11197211 */ /* 0x080fe400028f0eff */
[----:B------:R-:W-:-:S03]  /*7a580*/  LEA.HI.X.SX32 R9, R16, R13, 0x1, P6 ;  /* 0x0000000d10097211 */ /* 0x000fc600030f0eff */
[----:B------:R-:W-:Y:S04]  /*7a590*/  STL.64 [R1+0x2e0], R24 ;  /* 0x0002e01801007387 */ /* 0x000fe80000100a00 */
[----:B------:R0:W-:Y:S04]  /*7a5a0*/  STL.64 [R1+0x2d8], R8 ;  /* 0x0002d80801007387 */ /* 0x0001e80000100a00 */
[----:B0-----:R-:W3:Y:S01]  /*7a5b0*/  LDL.LU.64 R8, [R1+0x1db8] ;  /* 0x001db80001087983 */ /* 0x001ee20000300a00 */
[----:B------:R-:W-:-:S05]  /*7a5c0*/  IMAD R10, R2, 0x1b6, RZ ;  /* 0x000001b6020a7824 */ /* 0x000fca00078e02ff */
[-C--:B------:R-:W-:Y:S01]  /*7a5d0*/  IADD3 R24, P5, R10, R12.reuse, RZ ;  /* 0x0000000c0a187210 */ /* 0x080fe20007fbe0ff */
[C---:B------:R-:W-:Y:S02]  /*7a5e0*/  IMAD R10, R2.reuse, 0xdb, RZ ;  /* 0x000000db020a7824 */ /* 0x040fe400078e02ff */
[C---:B------:R-:W-:Y:S02]  /*7a5f0*/  IMAD R17, R2.reuse, 0x1b8, RZ ;  /* 0x000001b802117824 */ /* 0x040fe400078e02ff */
[----:B------:R-:W-:Y:S01]  /*7a600*/  IMAD R23, R2, 0x1ba, RZ ;  /* 0x000001ba02177824 */ /* 0x000fe200078e02ff */
[----:B------:R-:W-:Y:S02]  /*7a610*/  LEA.HI.X.SX32 R25, R10, R13, 0x1, P5 ;  /* 0x0000000d0a197211 */ /* 0x000fe400028f0eff */
[----:B------:R-:W-:-:S03]  /*7a620*/  IADD3 R16, P6, R17, R12, RZ ;  /* 0x0000000c11107210 */ /* 0x000fc60007fde0ff */
[----:B------:R0:W-:Y:S01]  /*7a630*/  STL.64 [R1+0x2d0], R24 ;  /* 0x0002d01801007387 */ /* 0x0001e20000100a00 */
[C---:B------:R-:W-:Y:S01]  /*7a640*/  IMAD R10, R2.reuse, 0x1bc, RZ ;  /* 0x000001bc020a7824 */ /* 0x040fe200078e02ff */
[----:B0-----:R-:W-:Y:S01]  /*7a650*/  IADD3 R24, P5, R23, R12, RZ ;  /* 0x0000000c17187210 */ /* 0x001fe20007fbe0ff */
[----:B------:R-:W-:-:S05]  /*7a660*/  IMAD R23, R2, 0xdd, RZ ;  /* 0x000000dd02177824 */ /* 0x000fca00078e02ff */
[-C--:B------:R-:W-:Y:S02]  /*7a670*/  LEA.HI.X.SX32 R25, R23, R13.reuse, 0x1, P5 ;  /* 0x0000000d17197211 */ /* 0x080fe400028f0eff */
[----:B--2---:R-:W-:Y:S01]  /*7a680*/  LEA.HI.X.SX32 R17, R22, R13, 0x1, P6 ;  /* 0x0000000d16117211 */ /* 0x004fe200030f0eff */
[----:B------:R-:W-:-:S04]  /*7a690*/  IMAD R22, R2, 0x1be, RZ ;  /* 0x000001be02167824 */ /* 0x000fc800078e02ff */
[----:B------:R0:W-:Y:S01]  /*7a6a0*/  STL.64 [R1+0x2c8], R16 ;  /* 0x0002c81001007387 */ /* 0x0001e20000100a00 */
[----:B------:R-:W-:-:S03]  /*7a6b0*/  IADD3 R22, P5, R22, R12, RZ ;  /* 0x0000000c16167210 */ /* 0x000fc60007fbe0ff */
[----:B------:R-:W-:Y:S04]  /*7a6c0*/  STL.64 [R1+0x1d68], R10 ;  /* 0x001d680a01007387 */ /* 0x000fe80000100a00 */
[----:B------:R1:W-:Y:S01]  /*7a6d0*/  STL.64 [R1+0x2c0], R24 ;  /* 0x0002c01801007387 */ /* 0x0003e20000100a00 */
[----:B0-----:R-:W-:-:S04]  /*7a6e0*/  IADD3 R16, P6, R10, R12, RZ ;  /* 0x0000000c0a107210 */ /* 0x001fc80007fde0ff */
[----:B------:R-:W-:Y:S01]  /*7a6f0*/  LEA.HI.X.SX32 R17, R28, R13, 0x1, P6 ;  /* 0x0000000d1c117211 */ /* 0x000fe200030f0eff */
[C---:B-1----:R-:W-:Y:S02]  /*7a700*/  IMAD R24, R2.reuse, 0xdf, RZ ;  /* 0x000000df02187824 */ /* 0x042fe400078e02ff */
[----:B------:R-:W-:-:S03]  /*7a710*/  IMAD R25, R2, 0x1c0, RZ ;  /* 0x000001c002197824 */ /* 0x000fc600078e02ff */
[-C--:B------:R-:W-:Y:S01]  /*7a720*/  LEA.HI.X.SX32 R23, R24, R13.reuse, 0x1, P5 ;  /* 0x0000000d18177211 */ /* 0x080fe200028f0eff */
[----:B------:R0:W-:Y:S01]  /*7a730*/  STL.64 [R1+0x2b8], R16 ;  /* 0x0002b81001007387 */ /* 0x0001e20000100a00 */
[-C--:B------:R-:W-:Y:S01]  /*7a740*/  IADD3 R10, P6, R25, R12.reuse, RZ ;  /* 0x0000000c190a7210 */ /* 0x080fe20007fde0ff */
[----:B------:R-:W-:Y:S01]  /*7a750*/  IMAD R28, R2, 0x1c4, RZ ;  /* 0x000001c4021c7824 */ /* 0x000fe200078e02ff */
[----:B---3--:R-:W-:Y:S02]  /*7a760*/  IADD3 R24, P5, R8, R12, RZ ;  /* 0x0000000c08187210 */ /* 0x008fe40007fbe0ff */
[----:B------:R-:W-:Y:S01]  /*7a770*/  LEA.HI.X.SX32 R11, R29, R13, 0x1, P6 ;  /* 0x0000000d1d0b7211 */ /* 0x000fe200030f0eff */
[----:B0-----:R-:W2:Y:S04]  /*7a780*/  LDL.LU.64 R16, [R1+0x1db0] ;  /* 0x001db00001107983 */ /* 0x001ea80000300a00 */
[----:B------:R0:W-:Y:S04]  /*7a790*/  STL.64 [R1+0x2b0], R22 ;  /* 0x0002b01601007387 */ /* 0x0001e80000100a00 */
[----:B------:R1:W-:Y:S01]  /*7a7a0*/  STL.64 [R1+0x2a8], R10 ;  /* 0x0002a80a01007387 */ /* 0x0003e20000100a00 */
[----:B0-----:R-:W-:-:S02]  /*7a7b0*/  IMAD R23, R2, 0xe1, RZ ;  /* 0x000000e102177824 */ /* 0x001fc400078e02ff */
[----:B------:R-:W-:-:S03]  /*7a7c0*/  IMAD R22, R2, 0x1c6, RZ ;  /* 0x000001c602167824 */ /* 0x000fc600078e02ff */
[----:B------:R-:W-:Y:S02]  /*7a7d0*/  LEA.HI.X.SX32 R25, R23, R13, 0x1, P5 ;  /* 0x0000000d17197211 */ /* 0x000fe400028f0eff */
[----:B-1----:R-:W-:-:S03]  /*7a7e0*/  IADD3 R10, P6, R28, R12, RZ ;  /* 0x0000000c1c0a7210 */ /* 0x002fc60007fde0ff */
[----:B------:R0:W-:Y:S01]  /*7a7f0*/  STL.64 [R1+0x2a0], R24 ;  /* 0x0002a01801007387 */ /* 0x0001e20000100a00 */
[----:B------:R-:W-:Y:S02]  /*7a800*/  LEA.HI.X.SX32 R11, R20, R13, 0x1, P6 ;  /* 0x0000000d140b7211 */ /* 0x000fe400030f0eff */
[----:B------:R-:W-:Y:S01]  /*7a810*/  IADD3 R22, P5, R22, R12, RZ ;  /* 0x0000000c16167210 */ /* 0x000fe20007fbe0ff */
[C---:B------:R-:W-:Y:S02]  /*7a820*/  IMAD R20, R2.reuse, 0x1ca, RZ ;  /* 0x000001ca02147824 */ /* 0x040fe400078e02ff */
[----:B------:R1:W-:Y:S01]  /*7a830*/  STL.64 [R1+0x298], R10 ;  /* 0x0002980a01007387 */ /* 0x0003e20000100a00 */
[----:B0-----:R-:W-:-:S03]  /*7a840*/  IMAD R24, R2, 0xe3, RZ ;  /* 0x000000e302187824 */ /* 0x001fc600078e02ff */
[----:B------:R-:W-:Y:S02]  /*7a850*/  STL.64 [R1+0x1d58], R8 ;  /* 0x001d580801007387 */ /* 0x000fe40000100a00 */
[-C--:B------:R-:W-:Y:S02]  /*7a860*/  LEA.HI.X.SX32 R23, R24, R13.reuse, 0x1, P5 ;  /* 0x0000000d18177211 */ /* 0x080fe400028f0eff */
[----:B-1----:R-:W-:Y:S01]  /*7a870*/  IADD3 R10, P6, R9, R12, RZ ;  /* 0x0000000c090a7210 */ /* 0x002fe20007fde0ff */
[C---:B------:R-:W-:Y:S02]  /*7a880*/  IMAD R24, R2.reuse, 0xe5, RZ ;  /* 0x000000e502187824 */ /* 0x040fe400078e02ff */
[----:B------:R0:W-:Y:S01]  /*7a890*/  STL.64 [R1+0x290], R22 ;  /* 0x0002901601007387 */ /* 0x0001e20000100a00 */
[----:B------:R-:W-:Y:S01]  /*7a8a0*/  LEA.HI.X.SX32 R11, R27, R13, 0x1, P6 ;  /* 0x0000000d1b0b7211 */ /* 0x000fe200030f0eff */
[----:B------:R-:W-:-:S04]  /*7a8b0*/  IMAD R25, R2, 0x1cc, RZ ;  /* 0x000001cc02197824 */ /* 0x000fc800078e02ff */
[----:B------:R1:W-:Y:S01]  /*7a8c0*/  STL.64 [R1+0x288], R10 ;  /* 0x0002880a01007387 */ /* 0x0003e20000100a00 */
[----:B0-----:R-:W-:Y:S01]  /*7a8d0*/  IADD3 R22, P5, R20, R12, RZ ;  /* 0x0000000c14167210 */ /* 0x001fe20007fbe0ff */
[----:B------:R-:W-:-:S03]  /*7a8e0*/  IMAD R20, R2, 0x1ce, RZ ;  /* 0x000001ce02147824 */ /* 0x000fc600078e02ff */
[-C--:B------:R-:W-:Y:S02]  /*7a8f0*/  LEA.HI.X.SX32 R23, R24, R13.reuse, 0x1, P5 ;  /* 0x0000000d18177211 */ /* 0x080fe400028f0eff */
[----:B-1----:R-:W-:Y:S01]  /*7a900*/  IADD3 R10, P6, R25, R12, RZ ;  /* 0x0000000c190a7210 */ /* 0x002fe20007fde0ff */
[----:B------:R-:W-:Y:S02]  /*7a910*/  IMAD R24, R2, 0xe7, RZ ;  /* 0x000000e702187824 */ /* 0x000fe400078e02ff */
[----:B------:R0:W-:Y:S01]  /*7a920*/  STL.64 [R1+0x280], R22 ;  /* 0x0002801601007387 */ /* 0x0001e20000100a00 */
[----:B------:R-:W-:Y:S01]  /*7a930*/  LEA.HI.X.SX32 R11, R26, R13, 0x1, P6 ;  /* 0x0000000d1a0b7211 */ /* 0x000fe200030f0eff */
[----:B------:R-:W-:-:S04]  /*7a940*/  IMAD R25, R2, 0x1d0, RZ ;  /* 0x000001d002197824 */ /* 0x000fc800078e02ff */
[----:B------:R1:W-:Y:S01]  /*7a950*/  STL.64 [R1+0x218], R10 ;  /* 0x0002180a01007387 */ /* 0x0003e20000100a00 */
[----:B0-----:R-:W-:Y:S01]  /*7a960*/  IADD3 R22, P5, R20, R12, RZ ;  /* 0x0000000c14167210 */ /* 0x001fe20007fbe0ff */
[----:B------:R-:W-:-:S03]  /*7a970*/  IMAD R20, R2, 0x1d2, RZ ;  /* 0x000001d202147824 */ /* 0x000fc600078e02ff */
[-C--:B------:R-:W-:Y:S02]  /*7a980*/  LEA.HI.X.SX32 R23, R24, R13.reuse, 0x1, P5 ;  /* 0x0000000d18177211 */ /* 0x080fe400028f0eff */
[-C--:B-1----:R-:W-:Y:S02]  /*7a990*/  IADD3 R10, P6, R25, R12.reuse, RZ ;  /* 0x0000000c190a7210 */ /* 0x082fe40007fde0ff */
[----:B------:R-:W-:Y:S01]  /*7a9a0*/  IADD3 R28, P5, R20, R12, RZ ;  /* 0x0000000c141c7210 */ /* 0x000fe20007fbe0ff */
[----:B------:R0:W-:Y:S01]  /*7a9b0*/  STL.64 [R1+0x198], R22 ;  /* 0x0001981601007387 */ /* 0x0001e20000100a00 */
[C---:B------:R-:W-:Y:S01]  /*7a9c0*/  IMAD R20, R2.reuse, 0xe9, RZ ;  /* 0x000000e902147824 */ /* 0x040fe200078e02ff */
[----:B------:R-:W-:Y:S01]  /*7a9d0*/  LEA.HI.X.SX32 R11, R19, R13, 0x1, P6 ;  /* 0x0000000d130b7211 */ /* 0x000fe200030f0eff */
[----:B------:R-:W-:-:S03]  /*7a9e0*/  IMAD R19, R2, 0x1d6, RZ ;  /* 0x000001d602137824 */ /* 0x000fc600078e02ff */
[----:B------:R-:W-:Y:S01]  /*7a9f0*/  LEA.HI.X.SX32 R29, R20, R13, 0x1, P5 ;  /* 0x0000000d141d7211 */ /* 0x000fe200028f0eff */
[C---:B0-----:R-:W-:Y:S01]  /*7aa00*/  IMAD R22, R2.reuse, 0x1d4, RZ ;  /* 0x000001d402167824 */ /* 0x041fe200078e02ff */
[----:B------:R-:W-:Y:S01]  /*7aa10*/  IADD3 R24, P5, R19, R12, RZ ;  /* 0x0000000c13187210 */ /* 0x000fe20007fbe0ff */
[----:B------:R-:W-:-:S03]  /*7aa20*/  IMAD R19, R2, 0xeb, RZ ;  /* 0x000000eb02137824 */ /* 0x000fc600078e02ff */
[-C--:B------:R-:W-:Y:S01]  /*7aa30*/  IADD3 R26, P6, R22, R12.reuse, RZ ;  /* 0x0000000c161a7210 */ /* 0x080fe20007fde0ff */
[----:B------:R-:W-:Y:S01]  /*7aa40*/  IMAD R20, R2, 0x1d8, RZ ;  /* 0x000001d802147824 */ /* 0x000fe200078e02ff */
[-C--:B------:R-:W-:Y:S02]  /*7aa50*/  LEA.HI.X.SX32 R25, R19, R13.reuse, 0x1, P5 ;  /* 0x0000000d13197211 */ /* 0x080fe400028f0eff */
[----:B------:R-:W-:Y:S01]  /*7aa60*/  LEA.HI.X.SX32 R27, R21, R13, 0x1, P6 ;  /* 0x0000000d151b7211 */ /* 0x000fe200030f0eff */
[----:B------:R-:W-:Y:S01]  /*7aa70*/  STL.64 [R1+0x190], R10 ;  /* 0x0001900a01007387 */ /* 0x000fe20000100a00 */
[----:B------:R-:W-:-:S03]  /*7aa80*/  IADD3 R22, P6, R20, R12, RZ ;  /* 0x0000000c14167210 */ /* 0x000fc60007fde0ff */
[----:B------:R-:W-:Y:S04]  /*7aa90*/  STL.64 [R1+0x17a0], R28 ;  /* 0x0017a01c01007387 */ /* 0x000fe80000100a00 */
[----:B------:R-:W-:Y:S04]  /*7aaa0*/  STL.64 [R1+0x17a8], R26 ;  /* 0x0017a81a01007387 */ /* 0x000fe80000100a00 */
[----:B------:R-:W3:Y:S04]  /*7aab0*/  LDL.LU.64 R12, [R1+0x1da8] ;  /* 0x001da800010c7983 */ /* 0x000ee80000300a00 */
[----:B------:R0:W-:Y:S04]  /*7aac0*/  STL.64 [R1+0x17b0], R24 ;  /* 0x0017b01801007387 */ /* 0x0001e80000100a00 */
[----:B0-----:R-:W2:Y:S01]  /*7aad0*/  LDL.64 R24, [R1+0x710] ;  /* 0x0007100001187983 */ /* 0x001ea20000100a00 */
[----:B------:R-:W-:-:S02]  /*7aae0*/  IMAD R14, R2, 0x1e0, RZ ;  /* 0x000001e0020e7824 */ /* 0x000fc400078e02ff */
[C---:B------:R-:W-:Y:S02]  /*7aaf0*/  IMAD R11, R2.reuse, 0xf0, RZ ;  /* 0x000000f0020b7824 */ /* 0x040fe400078e02ff */
[C---:B------:R-:W-:Y:S02]  /*7ab00*/  IMAD R10, R2.reuse, 0xf1, RZ ;  /* 0x000000f1020a7824 */ /* 0x040fe400078e02ff */
[C---:B------:R-:W-:Y:S02]  /*7ab10*/  IMAD R29, R2.reuse, 0x1e4, RZ ;  /* 0x000001e4021d7824 */ /* 0x040fe400078e02ff */
[C---:B------:R-:W-:Y:S02]  /*7ab20*/  IMAD R28, R2.reuse, 0xf3, RZ ;  /* 0x000000f3021c7824 */ /* 0x040fe400078e02ff */
[C---:B------:R-:W-:Y:S02]  /*7ab30*/  IMAD R27, R2.reuse, 0xf6, RZ ;  /* 0x000000f6021b7824 */ /* 0x040fe400078e02ff */
[----:B------:R-:W-:Y:S01]  /*7ab40*/  IMAD R26, R2, 0x1f2, RZ ;  /* 0x000001f2021a7824 */ /* 0x000fe200078e02ff */
[----:B--2---:R-:W-:Y:S01]  /*7ab50*/  IADD3 R20, P5, R16, R24, RZ ;  /* 0x0000001810147210 */ /* 0x004fe20007fbe0ff */
[----:B------:R-:W-:Y:S01]  /*7ab60*/  IMAD R16, R2, 0xed, RZ ;  /* 0x000000ed02107824 */ /* 0x000fe200078e02ff */
[----:B------:R-:W-:-:S02]  /*7ab70*/  LEA.HI.X.SX32 R23, R18, R25, 0x1, P6 ;  /* 0x0000001912177211 */ /* 0x000fc400030f0eff */
[-C--:B------:R-:W-:Y:S02]  /*7ab80*/  IADD3 R18, P6, R17, R24.reuse, RZ ;  /* 0x0000001811127210 */ /* 0x080fe40007fde0ff */
[-C--:B------:R-:W-:Y:S02]  /*7ab90*/  LEA.HI.X.SX32 R21, R16, R25.reuse, 0x1, P5 ;  /* 0x0000001910157211 */ /* 0x080fe400028f0eff */
[-C--:B---3--:R-:W-:Y:S01]  /*7aba0*/  IADD3 R16, P5, R13, R24.reuse, RZ ;  /* 0x000000180d107210 */ /* 0x088fe20007fbe0ff */
[----:B------:R-:W-:Y:S01]  /*7abb0*/  IMAD R13, R2, 0xef, RZ ;  /* 0x000000ef020d7824 */ /* 0x000fe200078e02ff */
[-C--:B------:R-:W-:Y:S02]  /*7abc0*/  LEA.HI.X.SX32 R19, R15, R25.reuse, 0x1, P6 ;  /* 0x000000190f137211 */ /* 0x080fe400030f0eff */
[----:B------:R-:W-:Y:S01]  /*7abd0*/  IADD3 R14, P6, R14, R24, RZ ;  /* 0x000000180e0e7210 */ /* 0x000fe20007fde0ff */
[----:B------:R-:W-:Y:S01]  /*7abe0*/  STL.64 [R1+0x17b8], R22 ;  /* 0x0017b81601007387 */ /* 0x000fe20000100a00 */
[----:B------:R-:W-:-:S02]  /*7abf0*/  LEA.HI.X.SX32 R17, R13, R25, 0x1, P5 ;  /* 0x000000190d117211 */ /* 0x000fc400028f0eff */
[-C--:B------:R-:W-:Y:S01]  /*7ac00*/  LEA.HI.X.SX32 R15, R11, R25.reuse, 0x1, P6 ;  /* 0x000000190b0f7211 */ /* 0x080fe200030f0eff */
[----:B------:R-:W-:Y:S01]  /*7ac10*/  STL [R1+0x17e8], R20 ;  /* 0x0017e81401007387 */ /* 0x000fe20000100800 */
[----:B------:R-:W-:Y:S01]  /*7ac20*/  IADD3 R12, P5, R12, R24, RZ ;  /* 0x000000180c0c7210 */ /* 0x000fe20007fbe0ff */
[----:B------:R-:W-:Y:S02]  /*7ac30*/  IMAD R11, R2, 0x1e6, RZ ;  /* 0x000001e6020b7824 */ /* 0x000fe400078e02ff */
[----:B------:R-:W-:Y:S01]  /*7ac40*/  STL [R1+0x17c0], R21 ;  /* 0x0017c01501007387 */ /* 0x000fe20000100800 */
[----:B------:R-:W-:-:S03]  /*7ac50*/  LEA.HI.X.SX32 R13, R10, R25, 0x1, P5 ;  /* 0x000000190a0d7211 */ /* 0x000fc600028f0eff */
[----:B------:R-:W-:Y:S01]  /*7ac60*/  STL.64 [R1+0x17c8], R18 ;  /* 0x0017c81201007387 */ /* 0x000fe20000100a00 */
[----:B------:R-:W-:-:S03]  /*7ac70*/  IMAD R10, R2, 0xf2, RZ ;  /* 0x000000f2020a7824 */ /* 0x000fc600078e02ff */
[----:B------:R0:W-:Y:S04]  /*7ac80*/  STL.64 [R1+0x17d0], R16 ;  /* 0x0017d01001007387 */ /* 0x0001e80000100a00 */
[----:B------:R1:W-:Y:S01]  /*7ac90*/  STL.64 [R1+0x17d8], R14 ;  /* 0x0017d80e01007387 */ /* 0x0003e20000100a00 */
[-C--:B0-----:R-:W-:Y:S02]  /*7aca0*/  IADD3 R16, P6, R29, R24.reuse, RZ ;  /* 0x000000181d107210 */ /* 0x081fe40007fde0ff */
[-C--:B-1----:R-:W-:Y:S01]  /*7acb0*/  IADD3 R14, P5, R11, R24.reuse, RZ ;  /* 0x000000180b0e7210 */ /* 0x082fe20007fbe0ff */
[----:B------:R-:W-:Y:S01]  /*7acc0*/  IMAD R11, R2, 0x1e8, RZ ;  /* 0x000001e8020b7824 */ /* 0x000fe200078e02ff */
[-C--:B------:R-:W-:Y:S02]  /*7acd0*/  LEA.HI.X.SX32 R17, R10, R25.reuse, 0x1, P6 ;  /* 0x000000190a117211 */ /* 0x080fe400030f0eff */
[-C--:B------:R-:W-:Y:S01]  /*7ace0*/  LEA.HI.X.SX32 R15, R28, R25.reuse, 0x1, P5 ;  /* 0x000000191c0f7211 */ /* 0x080fe200028f0eff */
[C---:B------:R-:W-:Y:S01]  /*7acf0*/  IMAD R28, R2.reuse, 0xf4, RZ ;  /* 0x000000f4021c7824 */ /* 0x040fe200078e02ff */
[----:B------:R-:W-:Y:S01]  /*7ad00*/  IADD3 R10, P6, R11, R24, RZ ;  /* 0x000000180b0a7210 */ /* 0x000fe20007fde0ff */
[C---:B------:R-:W-:Y:S01]  /*7ad10*/  IMAD R29, R2.reuse, 0x1ea, RZ ;  /* 0x000001ea021d7824 */ /* 0x040fe200078e02ff */
[----:B------:R-:W-:Y:S01]  /*7ad20*/  STL.64 [R1+0x17e0], R12 ;  /* 0x0017e00c01007387 */ /* 0x000fe20000100a00 */
[----:B------:R-:W-:Y:S01]  /*7ad30*/  IMAD R22, R2, 0x1ec, RZ ;  /* 0x000001ec02167824 */ /* 0x000fe200078e02ff */
[----:B------:R-:W-:-:S02]  /*7ad40*/  LEA.HI.X.SX32 R11, R28, R25, 0x1, P6 ;  /* 0x000000191c0b7211 */ /* 0x000fc400030f0eff */
[----:B------:R0:W-:Y:S04]  /*7ad50*/  STL.64 [R1+0xa30], R14 ;  /* 0x000a300e01007387 */ /* 0x0001e80000100a00 */
[----:B------:R-:W-:Y:S04]  /*7ad60*/  STL.64 [R1+0xa38], R16 ;  /* 0x000a381001007387 */ /* 0x000fe80000100a00 */
[----:B------:R1:W-:Y:S01]  /*7ad70*/  STL.64 [R1+0xa48], R10 ;  /* 0x000a480a01007387 */ /* 0x0003e20000100a00 */
[----:B0-----:R-:W-:Y:S01]  /*7ad80*/  IADD3 R14, P5, R29, R24, RZ ;  /* 0x000000181d0e7210 */ /* 0x001fe20007fbe0ff */
[----:B------:R-:W-:-:S02]  /*7ad90*/  IMAD R29, R2, 0xf5, RZ ;  /* 0x000000f5021d7824 */ /* 0x000fc400078e02ff */
[----:B------:R-:W-:-:S03]  /*7ada0*/  IMAD R13, R2, 0x1ee, RZ ;  /* 0x000001ee020d7824 */ /* 0x000fc600078e02ff */
[----:B------:R-:W-:Y:S02]  /*7adb0*/  LEA.HI.X.SX32 R15, R29, R25, 0x1, P5 ;  /* 0x000000191d0f7211 */ /* 0x000fe400028f0eff */
[----:B-1----:R-:W-:Y:S01]  /*7adc0*/  IADD3 R10, P6, R22, R24, RZ ;  /* 0x00000018160a7210 */ /* 0x002fe20007fde0ff */
[----:B------:R-:W-:-:S03]  /*7add0*/  IMAD R28, R2, 0x1f0, RZ ;  /* 0x000001f0021c7824 */ /* 0x000fc600078e02ff */
[----:B------:R-:W-:Y:S01]  /*7ade0*/  LEA.HI.X.SX32 R11, R27, R25, 0x1, P6 ;  /* 0x000000191b0b7211 */ /* 0x000fe200030f0eff */
[----:B------:R0:W-:Y:S01]  /*7adf0*/  STL.64 [R1+0xa40], R14 ;  /* 0x000a400e01007387 */ /* 0x0001e20000100a00 */
[C---:B------:R-:W-:Y:S02]  /*7ae00*/  IMAD R29, R2.reuse, 0xf7, RZ ;  /* 0x000000f7021d7824 */ /* 0x040fe400078e02ff */
[C---:B------:R-:W-:Y:S01]  /*7ae10*/  IMAD R27, R2.reuse, 0xf8, RZ ;  /* 0x000000f8021b7824 */ /* 0x040fe200078e02ff */
[----:B------:R-:W-:Y:S04]  /*7ae20*/  STL [R1+0x1cb0], R13 ;  /* 0x001cb00d01007387 */ /* 0x000fe80000100800 */
[----:B------:R1:W-:Y:S01]  /*7ae30*/  STL.64 [R1+0xa58], R10 ;  /* 0x000a580a01007387 */ /* 0x0003e20000100a00 */
[----:B0-----:R-:W-:Y:S01]  /*7ae40*/  IADD3 R14, P5, R13, R24, RZ ;  /* 0x000000180d0e7210 */ /* 0x001fe20007fbe0ff */
[----:B------:R-:W-:-:S03]  /*7ae50*/  IMAD R16, R2, 0x1f4, RZ ;  /* 0x000001f402107824 */ /* 0x000fc600078e02ff */
[-C--:B------:R-:W-:Y:S01]  /*7ae60*/  LEA.HI.X.SX32 R15, R29, R25.reuse, 0x1, P5 ;  /* 0x000000191d0f7211 */ /* 0x080fe200028f0eff */
[----:B------:R-:W-:Y:S01]  /*7ae70*/  IMAD R29, R2, 0xf9, RZ ;  /* 0x000000f9021d7824 */ /* 0x000fe200078e02ff */
[-C--:B-1----:R-:W-:Y:S02]  /*7ae80*/  IADD3 R10, P6, R28, R24.reuse, RZ ;  /* 0x000000181c0a7210 */ /* 0x082fe40007fde0ff */
[----:B------:R-:W-:Y:S02]  /*7ae90*/  IADD3 R12, P5, R26, R24, RZ ;  /* 0x000000181a0c7210 */ /* 0x000fe40007fbe0ff */
[-C--:B------:R-:W-:Y:S01]  /*7aea0*/  LEA.HI.X.SX32 R11, R27, R25.reuse, 0x1, P6 ;  /* 0x000000191b0b7211 */ /* 0x080fe200030f0eff */
[----:B------:R-:W-:Y:S01]  /*7aeb0*/  STL [R1+0x1ca8], R28 ;  /* 0x001ca81c01007387 */ /* 0x000fe20000100800 */
[----:B------:R-:W-:Y:S01]  /*7aec0*/  LEA.HI.X.SX32 R13, R29, R25, 0x1, P5 ;  /* 0x000000191d0d7211 */ /* 0x000fe200028f0eff */
[C---:B------:R-:W-:Y:S02]  /*7aed0*/  IMAD R29, R2.reuse, 0xfa, RZ ;  /* 0x000000fa021d7824 */ /* 0x040fe400078e02ff */
[----:B------:R-:W-:Y:S04]  /*7aee0*/  STL [R1+0x1cac], R26 ;  /* 0x001cac1a01007387 */ /* 0x000fe80000100800 */
[----:B------:R-:W-:Y:S04]  /*7aef0*/  STL.64 [R1+0xa50], R14 ;  /* 0x000a500e01007387 */ /* 0x000fe80000100a00 */
[----:B------:R0:W-:Y:S01]  /*7af00*/  STL.64 [R1+0xa68], R10 ;  /* 0x000a680a01007387 */ /* 0x0001e20000100a00 */
[----:B------:R-:W-:-:S02]  /*7af10*/  IMAD R17, R2, 0x1f6, RZ ;  /* 0x000001f602117824 */ /* 0x000fc400078e02ff */
[----:B------:R-:W-:Y:S01]  /*7af20*/  IMAD R20, R2, 0x1f8, RZ ;  /* 0x000001f802147824 */ /* 0x000fe200078e02ff */
[----:B------:R-:W-:Y:S01]  /*7af30*/  STL [R1+0x1cb4], R16 ;  /* 0x001cb41001007387 */ /* 0x000fe20000100800 */
[----:B0-----:R-:W-:-:S03]  /*7af40*/  IADD3 R10, P6, R16, R24, RZ ;  /* 0x00000018100a7210 */ /* 0x001fc60007fde0ff */
[----:B------:R0:W-:Y:S01]  /*7af50*/  STL.64 [R1+0xa60], R12 ;  /* 0x000a600c01007387 */ /* 0x0001e20000100a00 */
[----:B------:R-:W-:Y:S01]  /*7af60*/  LEA.HI.X.SX32 R11, R29, R25, 0x1, P6 ;  /* 0x000000191d0b7211 */ /* 0x000fe200030f0eff */
[C---:B------:R-:W-:Y:S02]  /*7af70*/  IMAD R29, R2.reuse, 0xfb, RZ ;  /* 0x000000fb021d7824 */ /* 0x040fe400078e02ff */
[----:B------:R-:W-:Y:S01]  /*7af80*/  STL [R1+0x1cc0], R17 ;  /* 0x001cc01101007387 */ /* 0x000fe20000100800 */
[----:B------:R-:W-:-:S03]  /*7af90*/  IMAD R27, R2, 0xfc, RZ ;  /* 0x000000fc021b7824 */ /* 0x000fc600078e02ff */
[----:B------:R1:W-:Y:S01]  /*7afa0*/  STL.64 [R1+0xa78], R10 ;  /* 0x000a780a01007387 */ /* 0x0003e20000100a00 */
[----:B0-----:R-:W-:Y:S01]  /*7afb0*/  IADD3 R12, P5, R17, R24, RZ ;  /* 0x00000018110c7210 */ /* 0x001fe20007fbe0ff */
[----:B------:R-:W-:-:S03]  /*7afc0*/  IMAD R23, R2, 0x1fa, RZ ;  /* 0x000001fa02177824 */ /* 0x000fc600078e02ff */
[-C--:B------:R-:W-:Y:S02]  /*7afd0*/  LEA.HI.X.SX32 R13, R29, R25.reuse, 0x1, P5 ;  /* 0x000000191d0d7211 */ /* 0x080fe400028f0eff */
[-C--:B-1----:R-:W-:Y:S01]  /*7afe0*/  IADD3 R10, P6, R20, R24.reuse, RZ ;  /* 0x00000018140a7210 */ /* 0x082fe20007fde0ff */
[----:B------:R-:W-:Y:S03]  /*7aff0*/  STL [R1+0x1cc4], R20 ;  /* 0x001cc41401007387 */ /* 0x000fe60000100800 */
[----:B------:R-:W-:Y:S01]  /*7b000*/  LEA.HI.X.SX32 R11, R27, R25, 0x1, P6 ;  /* 0x000000191b0b7211 */ /* 0x000fe200030f0eff */
[----:B------:R0:W-:Y:S04]  /*7b010*/  STL.64 [R1+0xa70], R12 ;  /* 0x000a700c01007387 */ /* 0x0001e80000100a00 */
[----:B------:R-:W-:Y:S04]  /*7b020*/  STL.64 [R1+0x1cb8], R22 ;  /* 0x001cb81601007387 */ /* 0x000fe80000100a00 */
[----:B------:R1:W-:Y:S01]  /*7b030*/  STL.64 [R1+0xa88], R10 ;  /* 0x000a880a01007387 */ /* 0x0003e20000100a00 */
[C---:B------:R-:W-:Y:S01]  /*7b040*/  IMAD R29, R2.reuse, 0x1fc, RZ ;  /* 0x000001fc021d7824 */ /* 0x040fe200078e02ff */
[----:B0-----:R-:W-:Y:S01]  /*7b050*/  IADD3 R12, P5, R23, R24, RZ ;  /* 0x00000018170c7210 */ /* 0x001fe20007fbe0ff */
[----:B-1----:R-:W-:-:S02]  /*7b060*/  IMAD R10, R2, 0xfd, RZ ;  /* 0x000000fd020a7824 */ /* 0x002fc400078e02ff */
[----:B------:R-:W-:-:S03]  /*7b070*/  IMAD R11, R2, 0x1fe, RZ ;  /* 0x000001fe020b7824 */ /* 0x000fc600078e02ff */
[-C--:B------:R-:W-:Y:S01]  /*7b080*/  LEA.HI.X.SX32 R13, R10, R25.reuse, 0x1, P5 ;  /* 0x000000190a0d7211 */ /* 0x080fe200028f0eff */
[----:B------:R-:W-:Y:S01]  /*7b090*/  STL [R1+0x1cc8], R29 ;  /* 0x001cc81d01007387 */ /* 0x000fe20000100800 */
[C---:B------:R-:W-:Y:S01]  /*7b0a0*/  IMAD R27, R2.reuse, 0xfe, RZ ;  /* 0x000000fe021b7824 */ /* 0x040fe200078e02ff */
[-C--:B------:R-:W-:Y:S01]  /*7b0b0*/  IADD3 R14, P6, R29, R24.reuse, RZ ;  /* 0x000000181d0e7210 */ /* 0x080fe20007fde0ff */
[C---:B------:R-:W-:Y:S01]  /*7b0c0*/  IMAD R10, R2.reuse, 0xff, RZ ;  /* 0x000000ff020a7824 */ /* 0x040fe200078e02ff */
[----:B------:R0:W-:Y:S02]  /*7b0d0*/  STL.64 [R1+0xa80], R12 ;  /* 0x000a800c01007387 */ /* 0x0001e40000100a00 */
[----:B------:R-:W-:Y:S01]  /*7b0e0*/  LEA.HI.X.SX32 R15, R27, R25, 0x1, P6 ;  /* 0x000000191b0f7211 */ /* 0x000fe200030f0eff */
[C---:B------:R-:W-:Y:S01]  /*7b0f0*/  IMAD.SHL.U32 R21, R2.reuse, 0x100, RZ ;  /* 0x0000010002157824 */ /* 0x040fe200078e00ff */
[----:B0-----:R-:W-:Y:S01]  /*7b100*/  IADD3 R12, P5, R11, R24, RZ ;  /* 0x000000180b0c7210 */ /* 0x001fe20007fbe0ff */
[----:B------:R-:W-:-:S03]  /*7b110*/  IMAD R11, R2, 0x202, RZ ;  /* 0x00000202020b7824 */ /* 0x000fc600078e02ff */
[----:B------:R-:W-:Y:S01]  /*7b120*/  LEA.HI.X.SX32 R13, R10, R25, 0x1, P5 ;  /* 0x000000190a0d7211 */ /* 0x000fe200028f0eff */
[----:B------:R0:W-:Y:S01]  /*7b130*/  STL.64 [R1+0xac8], R14 ;  /* 0x000ac80e01007387 */ /* 0x0001e20000100a00 */
[----:B------:R-:W-:-:S03]  /*7b140*/  IMAD R10, R2, 0x101, RZ ;  /* 0x00000101020a7824 */ /* 0x000fc600078e02ff */
[----:B------:R1:W-:Y:S01]  /*7b150*/  STL.64 [R1+0xac0], R12 ;  /* 0x000ac00c01007387 */ /* 0x0003e20000100a00 */
[C---:B------:R-:W-:Y:S01]  /*7b160*/  IMAD R27, R2.reuse, 0x204, RZ ;  /* 0x00000204021b7824 */ /* 0x040fe200078e02ff */
[CC--:B0-----:R-:W-:Y:S02]  /*7b170*/  LEA R14, P6, R2.reuse, R24.reuse, 0x9 ;  /* 0x00000018020e7211 */ /* 0x0c1fe400078c48ff */
        /* <DEDUP_REMOVED lines=10> */
[C---:B------:R-:W-:Y:S01]  /*7b220*/  IMAD R27, R2.reuse, 0x208, RZ ;  /* 0x00000208021b7824 */ /* 0x040fe200078e02ff */
        /* <DEDUP_REMOVED lines=117> */
[C---:B------:R-:W-:Y:S02]  /*7b980*/  IMAD R29, R2.reuse, 0x2d2, RZ ;  /* 0x000002d2021d7824 */ /* 0x040fe400078e02ff */
[----:B------:R-:W-:Y:S01]  /*7b990*/  IMAD R28, R2, 0x2da, RZ ;  /* 0x000002da021c7824 */ /* 0x000fe200078e02ff */
[-C--:B0-----:R-:W-:Y:S02]  /*7b9a0*/  IADD3 R14, P6, R18, R24.reuse, RZ ;  /* 0x00000018120e7210 */ /* 0x081fe40007fde0ff */
[----:B-1----:R-:W-:Y:S01]  /*7b9b0*/  IADD3 R12, P5, R11, R24, RZ ;  /* 0x000000180b0c7210 */ /* 0x002fe20007fbe0ff */
[----:B------:R-:W-:Y:S01]  /*7b9c0*/  IMAD R18, R2, 0x238, RZ ;  /* 0x0000023802127824 */ /* 0x000fe200078e02ff */
[-C--:B------:R-:W-:Y:S01]  /*7b9d0*/  LEA.HI.X.SX32 R15, R26, R25.reuse, 0x1, P6 ;  /* 0x000000191a0f7211 */ /* 0x080fe200030f0eff */
[----:B------:R-:W-:Y:S01]  /*7b9e0*/  IMAD R11, R2, 0x23a, RZ ;  /* 0x0000023a020b7824 */ /* 0x000fe200078e02ff */
[----:B------:R-:W-:Y:S01]  /*7b9f0*/  LEA.HI.X.SX32 R13, R10, R25, 0x1, P5 ;  /* 0x000000190a0d7211 */ /* 0x000fe200028f0eff */
[----:B------:R-:W-:Y:S01]  /*7ba00*/  STL.64 [R1+0x1da0], R28 ;  /* 0x001da01c01007387 */ /* 0x000fe20000100a00 */
[----:B------:R-:W-:-:S02]  /*7ba10*/  IMAD R26, R2, 0x11c, RZ ;  /* 0x0000011c021a7824 */ /* 0x000fc400078e02ff */
[----:B------:R-:W-:Y:S01]  /*7ba20*/  IMAD R10, R2, 0x11d, RZ ;  /* 0x0000011d020a7824 */ /* 0x000fe200078e02ff */
[----:B------:R0:W-:Y:S04]  /*7ba30*/  STL.64 [R1+0xb98], R14 ;  /* 0x000b980e01007387 */ /* 0x0001e80000100a00 */
[----:B------:R1:W-:Y:S01]  /*7ba40*/  STL.64 [R1+0xbb0], R12 ;  /* 0x000bb00c01007387 */ /* 0x0003e20000100a00 */
[-C--:B0-----:R-:W-:Y:S02]  /*7ba50*/  IADD3 R14, P6, R18, R24.reuse, RZ ;  /* 0x00000018120e7210 */ /* 0x081fe40007fde0ff */
[----:B-1----:R-:W-:Y:S01]  /*7ba60*/  IADD3 R12, P5, R11, R24, RZ ;  /* 0x000000180b0c7210 */ /* 0x002fe20007fbe0ff */
[----:B------:R-:W-:Y:S01]  /*7ba70*/  IMAD R18, R2, 0x23c, RZ ;  /* 0x0000023c02127824 */ /* 0x000fe200078e02ff */
[-C--:B------:R-:W-:Y:S01]  /*7ba80*/  LEA.HI.X.SX32 R15, R26, R25.reuse, 0x1, P6 ;  /* 0x000000191a0f7211 */ /* 0x080fe200030f0eff */
[----:B------:R-:W-:Y:S01]  /*7ba90*/  IMAD R11, R2, 0x23e, RZ ;  /* 0x0000023e020b7824 */ /* 0x000fe200078e02ff */
[----:B------:R-:W-:Y:S01]  /*7baa0*/  LEA.HI.X.SX32 R13, R10, R25, 0x1, P5 ;  /* 0x000000190a0d7211 */ /* 0x000fe200028f0eff */
[----:B------:R-:W-:-:S02]  /*7bab0*/  IMAD R26, R2, 0x11e, RZ ;  /* 0x0000011e021a7824 */ /* 0x000fc400078e02ff */
        /* <DEDUP_REMOVED lines=9> */
[----:B------:R0:W-:Y:S01]  /*7bb50*/  STL.64 [R1+0xbc0], R14 ;  /* 0x000bc00e01007387 */ /* 0x0001e20000100a00 */
[----:B------:R-:W-:-:S02]  /*7bb60*/  IMAD R10, R2, 0x121, RZ ;  /* 0x00000121020a7824 */ /* 0x000fc400078e02ff */
[----:B------:R-:W-:Y:S01]  /*7bb70*/  IMAD R26, R2, 0x120, RZ ;  /* 0x00000120021a7824 */ /* 0x000fe200078e02ff */
[----:B------:R1:W-:Y:S01]  /*7bb80*/  STL.64 [R1+0xbb8], R12 ;  /* 0x000bb80c01007387 */ /* 0x0003e20000100a00 */
[-C--:B0-----:R-:W-:Y:S02]  /*7bb90*/  IADD3 R14, P6, R18, R24.reuse, RZ ;  /* 0x00000018120e7210 */ /* 0x081fe40007fde0ff */
[----:B-1----:R-:W-:Y:S02]  /*7bba0*/  IADD3 R12, P5, R11, R24, RZ ;  /* 0x000000180b0c7210 */ /* 0x002fe40007fbe0ff */
[-C--:B------:R-:W-:Y:S02]  /*7bbb0*/  LEA.HI.X.SX32 R15, R26, R25.reuse, 0x1, P6 ;  /* 0x000000191a0f7211 */ /* 0x080fe400030f0eff */
[----:B------:R-:W-:Y:S01]  /*7bbc0*/  LEA.HI.X.SX32 R13, R10, R25, 0x1, P5 ;  /* 0x000000190a0d7211 */ /* 0x000fe200028f0eff */
[C---:B------:R-:W-:Y:S02]  /*7bbd0*/  IMAD R18, R2.reuse, 0x244, RZ ;  /* 0x0000024402127824 */ /* 0x040fe400078e02ff */
[----:B------:R-:W-:-:S02]  /*7bbe0*/  IMAD R11, R2, 0x246, RZ ;  /* 0x00000246020b7824 */ /* 0x000fc400078e02ff */
[----:B------:R0:W-:Y:S01]  /*7bbf0*/  STL.64 [R1+0xbe0], R12 ;  /* 0x000be00c01007387 */ /* 0x0001e20000100a00 */
[----:B------:R-:W-:-:S03]  /*7bc00*/  IADD3 R16, P6, R18, R24, RZ ;  /* 0x0000001812107210 */ /* 0x000fc60007fde0ff */
[----:B------:R1:W-:Y:S01]  /*7bc10*/  STL.64 [R1+0xbd0], R14 ;  /* 0x000bd00e01007387 */ /* 0x0003e20000100a00 */
[C---:B------:R-:W-:Y:S02]  /*7bc20*/  IMAD R18, R2.reuse, 0x123, RZ ;  /* 0x0000012302127824 */ /* 0x040fe400078e02ff */
[C---:B------:R-:W-:Y:S01]  /*7bc30*/  IMAD R10, R2.reuse, 0x24a, RZ ;  /* 0x0000024a020a7824 */ /* 0x040fe200078e02ff */
[----:B0-----:R-:W-:Y:S01]  /*7bc40*/  IADD3 R12, P5, R11, R24, RZ ;  /* 0x000000180b0c7210 */ /* 0x001fe20007fbe0ff */
[----:B-1----:R-:W-:-:S03]  /*7bc50*/  IMAD R14, R2, 0x122, RZ ;  /* 0x00000122020e7824 */ /* 0x002fc600078e02ff */
[-C--:B------:R-:W-:Y:S01]  /*7bc60*/  LEA.HI.X.SX32 R13, R18, R25.reuse, 0x1, P5 ;  /* 0x00000019120d7211 */ /* 0x080fe200028f0eff */
[----:B------:R-:W-:Y:S01]  /*7bc70*/  IMAD R15, R2, 0x248, RZ ;  /* 0x00000248020f7824 */ /* 0x000fe200078e02ff */
[----:B------:R-:W-:Y:S01]  /*7bc80*/  LEA.HI.X.SX32 R17, R14, R25, 0x1, P6 ;  /* 0x000000190e117211 */ /* 0x000fe200030f0eff */
[C---:B------:R-:W-:Y:S02]  /*7bc90*/  IMAD R14, R2.reuse, 0x124, RZ ;  /* 0x00000124020e7824 */ /* 0x040fe400078e02ff */
[C---:B------:R-:W-:Y:S02]  /*7bca0*/  IMAD R18, R2.reuse, 0x125, RZ ;  /* 0x0000012502127824 */ /* 0x040fe400078e02ff */
[----:B------:R0:W-:Y:S04]  /*7bcb0*/  STL.64 [R1+0xbd8], R16 ;  /* 0x000bd81001007387 */ /* 0x0001e80000100a00 */
[----:B------:R1:W-:Y:S01]  /*7bcc0*/  STL.64 [R1+0xbe8], R12 ;  /* 0x000be80c01007387 */ /* 0x0003e20000100a00 */
[-C--:B0-----:R-:W-:Y:S01]  /*7bcd0*/  IADD3 R16, P6, R15, R24.reuse, RZ ;  /* 0x000000180f107210 */ /* 0x081fe20007fde0ff */
[----:B------:R-:W-:Y:S01]  /*7bce0*/  IMAD R15, R2, 0x24c, RZ ;  /* 0x0000024c020f7824 */ /* 0x000fe200078e02ff */
[----:B-1----:R-:W-:-:S02]  /*7bcf0*/  IADD3 R12, P5, R10, R24, RZ ;  /* 0x000000180a0c7210 */ /* 0x002fc40007fbe0ff */
[-C--:B------:R-:W-:Y:S01]  /*7bd00*/  LEA.HI.X.SX32 R17, R14, R25.reuse, 0x1, P6 ;  /* 0x000000190e117211 */ /* 0x080fe200030f0eff */
[----:B------:R-:W-:Y:S01]  /*7bd10*/  IMAD R10, R2, 0x24e, RZ ;  /* 0x0000024e020a7824 */ /* 0x000fe200078e02ff */
[----:B------:R-:W-:Y:S01]  /*7bd20*/  LEA.HI.X.SX32 R13, R18, R25, 0x1, P5 ;  /* 0x00000019120d7211 */ /* 0x000fe200028f0eff */
[C---:B------:R-:W-:Y:S02]  /*7bd30*/  IMAD R26, R2.reuse, 0x126, RZ ;  /* 0x00000126021a7824 */ /* 0x040fe400078e02ff */
[----:B------:R0:W-:Y:S04]  /*7bd40*/  STL.64 [R1+0xbf8], R16 ;  /* 0x000bf81001007387 */ /* 0x0001e80000100a00 */
[----:B------:R1:W-:Y:S01]  /*7bd50*/  STL.64 [R1+0xbf0], R12 ;  /* 0x000bf00c01007387 */ /* 0x0003e20000100a00 */
[C---:B------:R-:W-:Y:S01]  /*7bd60*/  IMAD R14, R2.reuse, 0x250, RZ ;  /* 0x00000250020e7824 */ /* 0x040fe200078e02ff */
[-C--:B0-----:R-:W-:Y:S01]  /*7bd70*/  IADD3 R16, P6, R15, R24.reuse, RZ ;  /* 0x000000180f107210 */ /* 0x081fe20007fde0ff */
[----:B------:R-:W-:Y:S01]  /*7bd80*/  IMAD R15, R2, 0x127, RZ ;  /* 0x00000127020f7824 */ /* 0x000fe200078e02ff */
[----:B-1----:R-:W-:-:S02]  /*7bd90*/  IADD3 R12, P5, R10, R24, RZ ;  /* 0x000000180a0c7210 */ /* 0x002fc40007fbe0ff */
        /* <DEDUP_REMOVED lines=8> */
[----:B------:R-:W-:Y:S01]  /*7be20*/  IMAD R14, R2, 0x254, RZ ;  /* 0x00000254020e7824 */ /* 0x000fe200078e02ff */
[----:B-1----:R-:W-:Y:S02]  /*7be30*/  IADD3 R12, P5, R10, R24, RZ ;  /* 0x000000180a0c7210 */ /* 0x002fe40007fbe0ff */
[-C--:B------:R-:W-:Y:S01]  /*7be40*/  LEA.HI.X.SX32 R17, R26, R25.reuse, 0x1, P6 ;  /* 0x000000191a117211 */ /* 0x080fe200030f0eff */
[----:B------:R-:W-:Y:S01]  /*7be50*/  IMAD R10, R2, 0x256, RZ ;  /* 0x00000256020a7824 */ /* 0x000fe200078e02ff */
[----:B------:R-:W-:-:S03]  /*7be60*/  LEA.HI.X.SX32 R13, R15, R25, 0x1, P5 ;  /* 0x000000190f0d7211 */ /* 0x000fc600028f0eff */
[----:B------:R0:W-:Y:S01]  /*7be70*/  STL.64 [R1+0xc08], R16 ;  /* 0x000c081001007387 */ /* 0x0001e20000100a00 */
[----:B------:R-:W-:-:S03]  /*7be80*/  IMAD R23, R2, 0x12a, RZ ;  /* 0x0000012a02177824 */ /* 0x000fc600078e02ff */
[----:B------:R1:W-:Y:S01]  /*7be90*/  STL.64 [R1+0xc18], R12 ;  /* 0x000c180c01007387 */ /* 0x0003e20000100a00 */
[-C--:B0-----:R-:W-:Y:S01]  /*7bea0*/  IADD3 R16, P6, R14, R24.reuse, RZ ;  /* 0x000000180e107210 */ /* 0x081fe20007fde0ff */
[----:B------:R-:W-:Y:S01]  /*7beb0*/  IMAD R14, R2, 0x12b, RZ ;  /* 0x0000012b020e7824 */ /* 0x000fe200078e02ff */
        /* <DEDUP_REMOVED lines=12> */
[-C--:B------:R-:W-:Y:S02]  /*7bf80*/  LEA.HI.X.SX32 R13, R14, R25.reuse, 0x1, P5 ;  /* 0x000000190e0d7211 */ /* 0x080fe400028f0eff */
[----:B------:R-:W-:Y:S01]  /*7bf90*/  LEA.HI.X.SX32 R23, R16, R25, 0x1, P6 ;  /* 0x0000001910177211 */ /* 0x000fe200030f0eff */
[C---:B------:R-:W-:Y:S02]  /*7bfa0*/  IMAD R15, R2.reuse, 0x25e, RZ ;  /* 0x0000025e020f7824 */ /* 0x040fe400078e02ff */
[C---:B------:R-:W-:Y:S02]  /*7bfb0*/  IMAD R29, R2.reuse, 0x12e, RZ ;  /* 0x0000012e021d7824 */ /* 0x040fe400078e02ff */
[----:B------:R0:W-:Y:S01]  /*7bfc0*/  STL.64 [R1+0xc30], R22 ;  /* 0x000c301601007387 */ /* 0x0001e20000100a00 */
[----:B------:R-:W-:-:S03]  /*7bfd0*/  IMAD R16, R2, 0x260, RZ ;  /* 0x0000026002107824 */ /* 0x000fc600078e02ff */
[----:B------:R1:W-:Y:S01]  /*7bfe0*/  STL.64 [R1+0xe90], R12 ;  /* 0x000e900c01007387 */ /* 0x0003e20000100a00 */
[-C--:B0-----:R-:W-:Y:S01]  /*7bff0*/  IADD3 R22, P6, R26, R24.reuse, RZ ;  /* 0x000000181a167210 */ /* 0x081fe20007fde0ff */
[C---:B------:R-:W-:Y:S01]  /*7c000*/  IMAD R26, R2.reuse, 0x12f, RZ ;  /* 0x0000012f021a7824 */ /* 0x040fe200078e02ff */
[-C--:B-1----:R-:W-:Y:S02]  /*7c010*/  IADD3 R12, P5, R15, R24.reuse, RZ ;  /* 0x000000180f0c7210 */ /* 0x082fe40007fbe0ff */
[-C--:B------:R-:W-:Y:S01]  /*7c020*/  LEA.HI.X.SX32 R23, R29, R25.reuse, 0x1, P6 ;  /* 0x000000191d177211 */ /* 0x080fe200030f0eff */
[----:B------:R-:W-:Y:S01]  /*7c030*/  IMAD R14, R2, 0x262, RZ ;  /* 0x00000262020e7824 */ /* 0x000fe200078e02ff */
[-C--:B------:R-:W-:Y:S01]  /*7c040*/  LEA.HI.X.SX32 R13, R26, R25.reuse, 0x1, P5 ;  /* 0x000000191a0d7211 */ /* 0x080fe200028f0eff */
[----:B------:R-:W-:Y:S02]  /*7c050*/  IMAD R29, R2, 0x130, RZ ;  /* 0x00000130021d7824 */ /* 0x000fe400078e02ff */
[----:B------:R0:W-:Y:S04]  /*7c060*/  STL.64 [R1+0xe88], R22 ;  /* 0x000e881601007387 */ /* 0x0001e80000100a00 */
[----:B------:R1:W-:Y:S01]  /*7c070*/  STL.64 [R1+0xe80], R12 ;  /* 0x000e800c01007387 */ /* 0x0003e20000100a00 */
[-C--:B0-----:R-:W-:Y:S01]  /*7c080*/  IADD3 R22, P6, R16, R24.reuse, RZ ;  /* 0x0000001810167210 */ /* 0x081fe20007fde0ff */
[----:B------:R-:W-:Y:S01]  /*7c090*/  IMAD R16, R2, 0x264, RZ ;  /* 0x0000026402107824 */ /* 0x000fe200078e02ff */
[----:B-1----:R-:W-:Y:S01]  /*7c0a0*/  IADD3 R12, P5, R14, R24, RZ ;  /* 0x000000180e0c7210 */ /* 0x002fe20007fbe0ff */
[C---:B------:R-:W-:Y:S01]  /*7c0b0*/  IMAD R14, R2.reuse, 0x131, RZ ;  /* 0x00000131020e7824 */ /* 0x040fe200078e02ff */
[----:B------:R-:W-:Y:S01]  /*7c0c0*/  LEA.HI.X.SX32 R23, R29, R25, 0x1, P6 ;  /* 0x000000191d177211 */ /* 0x000fe200030f0eff */
[----:B------:R-:W-:-:S02]  /*7c0d0*/  IMAD R29, R2, 0x132, RZ ;  /* 0x00000132021d7824 */ /* 0x000fc400078e02ff */
[----:B------:R-:W-:Y:S01]  /*7c0e0*/  IMAD R7, R2, 0x266, RZ ;  /* 0x0000026602077824 */ /* 0x000fe200078e02ff */
[----:B------:R-:W-:Y:S01]  /*7c0f0*/  LEA.HI.X.SX32 R13, R14, R25, 0x1, P5 ;  /* 0x000000190e0d7211 */ /* 0x000fe200028f0eff */
[----:B------:R0:W-:Y:S01]  /*7c100*/  STL.64 [R1+0xe78], R22 ;  /* 0x000e781601007387 */ /* 0x0001e20000100a00 */
[C---:B------:R-:W-:Y:S02]  /*7c110*/  IMAD R15, R2.reuse, 0x2ee, RZ ;  /* 0x000002ee020f7824 */ /* 0x040fe400078e02ff */
[C---:B------:R-:W-:Y:S01]  /*7c120*/  IMAD R14, R2.reuse, 0x2f2, RZ ;  /* 0x000002f2020e7824 */ /* 0x040fe200078e02ff */
[----:B------:R1:W-:Y:S01]  /*7c130*/  STL.64 [R1+0xe70], R12 ;  /* 0x000e700c01007387 */ /* 0x0003e20000100a00 */
[----:B------:R-:W-:Y:S01]  /*7c140*/  IMAD R6, R2, 0x268, RZ ;  /* 0x0000026802067824 */ /* 0x000fe200078e02ff */
[----:B0-----:R-:W-:Y:S01]  /*7c150*/  IADD3 R22, P6, R16, R24, RZ ;  /* 0x0000001810167210 */ /* 0x001fe20007fde0ff */
[----:B------:R-:W-:-:S03]  /*7c160*/  IMAD R16, R2, 0x133, RZ ;  /* 0x0000013302107824 */ /* 0x000fc600078e02ff */
[-C--:B------:R-:W-:Y:S02]  /*7c170*/  LEA.HI.X.SX32 R23, R29, R25.reuse, 0x1, P6 ;  /* 0x000000191d177211 */ /* 0x080fe400030f0eff */
[-C--:B-1----:R-:W-:Y:S01]  /*7c180*/  IADD3 R12, P5, R7, R24.reuse, RZ ;  /* 0x00000018070c7210 */ /* 0x082fe20007fbe0ff */
[----:B------:R-:W-:Y:S01]  /*7c190*/  STL.64 [R1+0x1d90], R14 ;  /* 0x001d900e01007387 */ /* 0x000fe20000100a00 */
[----:B------:R-:W-:Y:S02]  /*7c1a0*/  IMAD R5, R2, 0x26a, RZ ;  /* 0x0000026a02057824 */ /* 0x000fe400078e02ff */
[----:B------:R-:W-:Y:S01]  /*7c1b0*/  LEA.HI.X.SX32 R13, R16, R25, 0x1, P5 ;  /* 0x00000019100d7211 */ /* 0x000fe200028f0eff */
[----:B------:R0:W-:Y:S01]  /*7c1c0*/  STL.64 [R1+0xe68], R22 ;  /* 0x000e681601007387 */ /* 0x0001e20000100a00 */
[----:B------:R-:W-:Y:S01]  /*7c1d0*/  IADD3 R6, P6, R6, R24, RZ ;  /* 0x0000001806067210 */ /* 0x000fe20007fde0ff */
[C---:B------:R-:W-:Y:S02]  /*7c1e0*/  IMAD R16, R2.reuse, 0x135, RZ ;  /* 0x0000013502107824 */ /* 0x040fe400078e02ff */
[----:B------:R1:W-:Y:S01]  /*7c1f0*/  STL.64 [R1+0xe60], R12 ;  /* 0x000e600c01007387 */ /* 0x0003e20000100a00 */
[----:B------:R-:W-:-:S02]  /*7c200*/  IMAD R4, R2, 0x26c, RZ ;  /* 0x0000026c02047824 */ /* 0x000fc400078e02ff */
[----:B0-----:R-:W-:Y:S01]  /*7c210*/  IMAD R23, R2, 0x134, RZ ;  /* 0x0000013402177824 */ /* 0x001fe200078e02ff */
[----:B-1----:R-:W-:-:S04]  /*7c220*/  IADD3 R12, P5, R5, R24, RZ ;  /* 0x00000018050c7210 */ /* 0x002fc80007fbe0ff */
        /* <DEDUP_REMOVED lines=8> */
[-C--:B------:R-:W-:Y:S01]  /*7c2b0*/  IADD3 R4, P5, R3, R24.reuse, RZ ;  /* 0x0000001803047210 */ /* 0x080fe20007fbe0ff */
[C---:B-1----:R-:W-:Y:S01]  /*7c2c0*/  IMAD R13, R2.reuse, 0x137, RZ ;  /* 0x00000137020d7824 */ /* 0x042fe200078e02ff */
[-C--:B------:R-:W-:Y:S01]  /*7c2d0*/  LEA.HI.X.SX32 R7, R23, R25.reuse, 0x1, P6 ;  /* 0x0000001917077211 */ /* 0x080fe200030f0eff */
[----:B------:R-:W-:Y:S01]  /*7c2e0*/  IMAD R23, R2, 0x138, RZ ;  /* 0x0000013802177824 */ /* 0x000fe200078e02ff */
[----:B------:R-:W-:Y:S01]  /*7c2f0*/  IADD3 R14, P6, R16, R24, RZ ;  /* 0x00000018100e7210 */ /* 0x000fe20007fde0ff */
[C---:B------:R-:W-:Y:S01]  /*7c300*/  IMAD R12, R2.reuse, 0x272, RZ ;  /* 0x00000272020c7824 */ /* 0x040fe200078e02ff */
[-C--:B------:R-:W-:Y:S01]  /*7c310*/  LEA.HI.X.SX32 R5, R13, R25.reuse, 0x1, P5 ;  /* 0x000000190d057211 */ /* 0x080fe200028f0eff */
[----:B------:R0:W-:Y:S01]  /*7c320*/  STL.64 [R1+0xe48], R6 ;  /* 0x000e480601007387 */ /* 0x0001e20000100a00 */
[C---:B------:R-:W-:Y:S01]  /*7c330*/  IMAD R13, R2.reuse, 0x139, RZ ;  /* 0x00000139020d7824 */ /* 0x040fe200078e02ff */
[----:B------:R-:W-:Y:S01]  /*7c340*/  LEA.HI.X.SX32 R15, R23, R25, 0x1, P6 ;  /* 0x00000019170f7211 */ /* 0x000fe200030f0eff */
[C---:B------:R-:W-:Y:S01]  /*7c350*/  IMAD R16, R2.reuse, 0x274, RZ ;  /* 0x0000027402107824 */ /* 0x040fe200078e02ff */
[----:B------:R1:W-:Y:S01]  /*7c360*/  STL.64 [R1+0xe40], R4 ;  /* 0x000e400401007387 */ /* 0x0003e20000100a00 */
[----:B------:R-:W-:-:S03]  /*7c370*/  IMAD R23, R2, 0x13a, RZ ;  /* 0x0000013a02177824 */ /* 0x000fc600078e02ff */
[----:B------:R2:W-:Y:S01]  /*7c380*/  STL.64 [R1+0xe38], R14 ;  /* 0x000e380e01007387 */ /* 0x0005e20000100a00 */
[----:B0-----:R-:W-:Y:S01]  /*7c390*/  IADD3 R6, P5, R12, R24, RZ ;  /* 0x000000180c067210 */ /* 0x001fe20007fbe0ff */
[----:B------:R-:W-:-:S03]  /*7c3a0*/  IMAD R12, R2, 0x276, RZ ;  /* 0x00000276020c7824 */ /* 0x000fc600078e02ff */
[-C--:B------:R-:W-:Y:S01]  /*7c3b0*/  LEA.HI.X.SX32 R7, R13, R25.reuse, 0x1, P5 ;  /* 0x000000190d077211 */ /* 0x080fe200028f0eff */
[----:B-1----:R-:W-:Y:S01]  /*7c3c0*/  IMAD R4, R2, 0x2f8, RZ ;  /* 0x000002f802047824 */ /* 0x002fe200078e02ff */
[----:B--2---:R-:W-:Y:S01]  /*7c3d0*/  IADD3 R14, P6, R16, R24, RZ ;  /* 0x00000018100e7210 */ /* 0x004fe20007fde0ff */
[C---:B------:R-:W-:Y:S02]  /*7c3e0*/  IMAD R5, R2.reuse, 0x2fa, RZ ;  /* 0x000002fa02057824 */ /* 0x040fe400078e02ff */
        /* <DEDUP_REMOVED lines=10> */
[----:B------:R-:W-:Y:S01]  /*7c490*/  IMAD R13, R2, 0x13d, RZ ;  /* 0x0000013d020d7824 */ /* 0x000fe200078e02ff */
[-C--:B-1----:R-:W-:Y:S02]  /*7c4a0*/  IADD3 R4, P5, R12, R24.reuse, RZ ;  /* 0x000000180c047210 */ /* 0x082fe40007fbe0ff */
[----:B--2---:R-:W-:Y:S01]  /*7c4b0*/  IADD3 R14, P6, R16, R24, RZ ;  /* 0x00000018100e7210 */ /* 0x004fe20007fde0ff */
[C---:B------:R-:W-:Y:S01]  /*7c4c0*/  IMAD R12, R2.reuse, 0x27e, RZ ;  /* 0x0000027e020c7824 */ /* 0x040fe200078e02ff */
[-C--:B------:R-:W-:Y:S02]  /*7c4d0*/  LEA.HI.X.SX32 R5, R13, R25.reuse, 0x1, P5 ;  /* 0x000000190d057211 */ /* 0x080fe400028f0eff */
[----:B------:R-:W-:Y:S01]  /*7c4e0*/  LEA.HI.X.SX32 R15, R23, R25, 0x1, P6 ;  /* 0x00000019170f7211 */ /* 0x000fe200030f0eff */
[----:B------:R0:W-:Y:S01]  /*7c4f0*/  STL.64 [R1+0xe20], R6 ;  /* 0x000e200601007387 */ /* 0x0001e20000100a00 */
[----:B------:R-:W-:-:S02]  /*7c500*/  IMAD R16, R2, 0x27c, RZ ;  /* 0x0000027c02107824 */ /* 0x000fc400078e02ff */
[C---:B------:R-:W-:Y:S01]  /*7c510*/  IMAD R13, R2.reuse, 0x13f, RZ ;  /* 0x0000013f020d7824 */ /* 0x040fe200078e02ff */
[----:B------:R1:W-:Y:S01]  /*7c520*/  STL.64 [R1+0xe18], R14 ;  /* 0x000e180e01007387 */ /* 0x0003e20000100a00 */
[----:B------:R-:W-:-:S03]  /*7c530*/  IMAD R23, R2, 0x13e, RZ ;  /* 0x0000013e02177824 */ /* 0x000fc600078e02ff */
[----:B------:R2:W-:Y:S01]  /*7c540*/  STL.64 [R1+0xe10], R4 ;  /* 0x000e100401007387 */ /* 0x0005e20000100a00 */
[C---:B0-----:R-:W-:Y:S02]  /*7c550*/  IMAD R6, R2.reuse, 0x2fc, RZ ;  /* 0x000002fc02067824 */ /* 0x041fe400078e02ff */
[----:B------:R-:W-:Y:S01]  /*7c560*/  IMAD R7, R2, 0x2fe, RZ ;  /* 0x000002fe02077824 */ /* 0x000fe200078e02ff */
[-C--:B-1----:R-:W-:Y:S01]  /*7c570*/  IADD3 R14, P6, R16, R24.reuse, RZ ;  /* 0x00000018100e7210 */ /* 0x082fe20007fde0ff */
[----:B------:R-:W-:Y:S01]  /*7c580*/  IMAD R16, R2, 0x280, RZ ;  /* 0x0000028002107824 */ /* 0x000fe200078e02ff */
[----:B--2---:R-:W-:Y:S01]  /*7c590*/  IADD3 R4, P5, R12, R24, RZ ;  /* 0x000000180c047210 */ /* 0x004fe20007fbe0ff */
[C---:B------:R-:W-:Y:S01]  /*7c5a0*/  IMAD R12, R2.reuse, 0x282, RZ ;  /* 0x00000282020c7824 */ /* 0x040fe200078e02ff */
[-C--:B------:R-:W-:Y:S02]  /*7c5b0*/  LEA.HI.X.SX32 R15, R23, R25.reuse, 0x1, P6 ;  /* 0x00000019170f7211 */ /* 0x080fe400030f0eff */
[----:B------:R-:W-:Y:S01]  /*7c5c0*/  LEA.HI.X.SX32 R5, R13, R25, 0x1, P5 ;  /* 0x000000190d057211 */ /* 0x000fe200028f0eff */
[----:B------:R0:W-:Y:S01]  /*7c5d0*/  STL.64 [R1+0x1d98], R6 ;  /* 0x001d980601007387 */ /* 0x0001e20000100a00 */
[----:B------:R-:W-:-:S02]  /*7c5e0*/  IMAD R23, R2, 0x140, RZ ;  /* 0x0000014002177824 */ /* 0x000fc400078e02ff */
[----:B------:R-:W-:Y:S01]  /*7c5f0*/  IMAD R13, R2, 0x141, RZ ;  /* 0x00000141020d7824 */ /* 0x000fe200078e02ff */
[----:B------:R1:W-:Y:S01]  /*7c600*/  STL.64 [R1+0xe00], R4 ;  /* 0x000e000401007387 */ /* 0x0003e20000100a00 */
[-C--:B0-----:R-:W-:Y:S01]  /*7c610*/  IADD3 R6, P6, R16, R24.reuse, RZ ;  /* 0x0000001810067210 */ /* 0x081fe20007fde0ff */
[----:B------:R-:W-:Y:S01]  /*7c620*/  IMAD R16, R2, 0x284, RZ ;  /* 0x0000028402107824 */ /* 0x000fe200078e02ff */
[----:B-1----:R-:W-:Y:S02]  /*7c630*/  IADD3 R4, P5, R12, R24, RZ ;  /* 0x000000180c047210 */ /* 0x002fe40007fbe0ff */
[-C--:B------:R-:W-:Y:S01]  /*7c640*/  LEA.HI.X.SX32 R7, R23, R25.reuse, 0x1, P6 ;  /* 0x0000001917077211 */ /* 0x080fe200030f0eff */
[C---:B------:R-:W-:Y:S01]  /*7c650*/  IMAD R12, R2.reuse, 0x286, RZ ;  /* 0x00000286020c7824 */ /* 0x040fe200078e02ff */
[----:B------:R-:W-:Y:S01]  /*7c660*/  LEA.HI.X.SX32 R5, R13, R25, 0x1, P5 ;  /* 0x000000190d057211 */ /* 0x000fe200028f0eff */
[----:B------:R-:W-:Y:S01]  /*7c670*/  STL.64 [R1+0xe08], R14 ;  /* 0x000e080e01007387 */ /* 0x000fe20000100a00 */
[----:B------:R-:W-:-:S03]  /*7c680*/  IMAD R22, R2, 0x142, RZ ;  /* 0x0000014202167824 */ /* 0x000fc600078e02ff */
[----:B------:R0:W-:Y:S01]  /*7c690*/  STL.64 [R1+0xdf8], R6 ;  /* 0x000df80601007387 */ /* 0x0001e20000100a00 */
[----:B------:R-:W-:-:S03]  /*7c6a0*/  IMAD R13, R2, 0x143, RZ ;  /* 0x00000143020d7824 */ /* 0x000fc600078e02ff */
[----:B------:R1:W-:Y:S01]  /*7c6b0*/  STL.64 [R1+0xdf0], R4 ;  /* 0x000df00401007387 */ /* 0x0003e20000100a00 */
[-C--:B0-----:R-:W-:Y:S01]  /*7c6c0*/  IADD3 R6, P6, R16, R24.reuse, RZ ;  /* 0x0000001810067210 */ /* 0x081fe20007fde0ff */
[----:B------:R-:W-:Y:S01]  /*7c6d0*/  IMAD R16, R2, 0x288, RZ ;  /* 0x0000028802107824 */ /* 0x000fe200078e02ff */
[----:B-1----:R-:W-:Y:S02]  /*7c6e0*/  IADD3 R4, P5, R12, R24, RZ ;  /* 0x000000180c047210 */ /* 0x002fe40007fbe0ff */
        /* <DEDUP_REMOVED lines=49> */
[-C--:B-1----:R-:W-:Y:S02]  /*7ca00*/  IADD3 R4, P5, R12, R24.reuse, RZ ;  /* 0x000000180c047210 */ /* 0x082fe40007fbe0ff */
[-C--:B------:R-:W-:Y:S01]  /*7ca10*/  LEA.HI.X.SX32 R7, R28, R25.reuse, 0x1, P6 ;  /* 0x000000191c077211 */ /* 0x080fe200030f0eff */
[C---:B------:R-:W-:Y:S01]  /*7ca20*/  IMAD R12, R2.reuse, 0x29e, RZ ;  /* 0x0000029e020c7824 */ /* 0x040fe200078e02ff */
        /* <DEDUP_REMOVED lines=25> */
[-C--:B0-----:R-:W-:Y:S01]  /*7cbc0*/  IADD3 R6, P6, R28, R24.reuse, RZ ;  /* 0x000000181c067210 */ /* 0x081fe20007fde0ff */
[----:B------:R-:W-:Y:S01]  /*7cbd0*/  IMAD R28, R2, 0x153, RZ ;  /* 0x00000153021c7824 */ /* 0x000fe200078e02ff */
[----:B-1----:R-:W-:-:S02]  /*7cbe0*/  IADD3 R4, P5, R12, R24, RZ ;  /* 0x000000180c047210 */ /* 0x002fc40007fbe0ff */
[-C--:B------:R-:W-:Y:S01]  /*7cbf0*/  LEA.HI.X.SX32 R7, R14, R25.reuse, 0x1, P6 ;  /* 0x000000190e077211 */ /* 0x080fe200030f0eff */
[----:B------:R-:W-:Y:S01]  /*7cc00*/  IMAD R29, R2, 0x2aa, RZ ;  /* 0x000002aa021d7824 */ /* 0x000fe200078e02ff */
[----:B------:R-:W-:-:S03]  /*7cc10*/  LEA.HI.X.SX32 R5, R28, R25, 0x1, P5 ;  /* 0x000000191c057211 */ /* 0x000fc600028f0eff */
[----:B------:R0:W-:Y:S04]  /*7cc20*/  STL.64 [R1+0xd68], R6 ;  /* 0x000d680601007387 */ /* 0x0001e80000100a00 */
[----:B------:R1:W-:Y:S01]  /*7cc30*/  STL.64 [R1+0xd60], R4 ;  /* 0x000d600401007387 */ /* 0x0003e20000100a00 */
[C---:B------:R-:W-:Y:S01]  /*7cc40*/  IMAD R28, R2.reuse, 0x2ac, RZ ;  /* 0x000002ac021c7824 */ /* 0x040fe200078e02ff */
[-C--:B0-----:R-:W-:Y:S01]  /*7cc50*/  IADD3 R6, P6, R15, R24.reuse, RZ ;  /* 0x000000180f067210 */ /* 0x081fe20007fde0ff */
[C---:B------:R-:W-:Y:S01]  /*7cc60*/  IMAD R15, R2.reuse, 0x154, RZ ;  /* 0x00000154020f7824 */ /* 0x040fe200078e02ff */
[----:B-1----:R-:W-:Y:S01]  /*7cc70*/  IADD3 R4, P5, R29, R24, RZ ;  /* 0x000000181d047210 */ /* 0x002fe20007fbe0ff */
[----:B------:R-:W-:-:S03]  /*7cc80*/  IMAD R29, R2, 0x155, RZ ;  /* 0x00000155021d7824 */ /* 0x000fc600078e02ff */
[-C--:B------:R-:W-:Y:S01]  /*7cc90*/  LEA.HI.X.SX32 R7, R15, R25.reuse, 0x1, P6 ;  /* 0x000000190f077211 */ /* 0x080fe200030f0eff */
[----:B------:R-:W-:Y:S01]  /*7cca0*/  IMAD R8, R2, 0x2ae, RZ ;  /* 0x000002ae02087824 */ /* 0x000fe200078e02ff */
[----:B------:R-:W-:-:S03]  /*7ccb0*/  LEA.HI.X.SX32 R5, R29, R25, 0x1, P5 ;  /* 0x000000191d057211 */ /* 0x000fc600028f0eff */
[----:B------:R0:W-:Y:S01]  /*7ccc0*/  STL.64 [R1+0xd58], R6 ;  /* 0x000d580601007387 */ /* 0x0001e20000100a00 */
[----:B------:R-:W-:-:S03]  /*7ccd0*/  IMAD R14, R2, 0x156, RZ ;  /* 0x00000156020e7824 */ /* 0x000fc600078e02ff */
[----:B------:R1:W-:Y:S01]  /*7cce0*/  STL.64 [R1+0xd50], R4 ;  /* 0x000d500401007387 */ /* 0x0003e20000100a00 */
[----:B------:R-:W-:Y:S01]  /*7ccf0*/  IMAD R15, R2, 0x2b0, RZ ;  /* 0x000002b0020f7824 */ /* 0x000fe200078e02ff */
[-C--:B0-----:R-:W-:Y:S01]  /*7cd00*/  IADD3 R6, P6, R28, R24.reuse, RZ ;  /* 0x000000181c067210 */ /* 0x081fe20007fde0ff */
[----:B------:R-:W-:Y:S01]  /*7cd10*/  IMAD R28, R2, 0x157, RZ ;  /* 0x00000157021c7824 */ /* 0x000fe200078e02ff */
[----:B-1----:R-:W-:Y:S02]  /*7cd20*/  IADD3 R4, P5, R8, R24, RZ ;  /* 0x0000001808047210 */ /* 0x002fe40007fbe0ff */
        /* <DEDUP_REMOVED lines=51> */
[----:B------:R-:W-:-:S04]  /*7d060*/  IMAD R29, R2, 0x2c4, RZ ;  /* 0x000002c4021d7824 */ /* 0x000fc800078e02ff */
[----:B------:R-:W-:Y:S01]  /*7d070*/  STL.64 [R1+0xcf0], R4 ;  /* 0x000cf00401007387 */ /* 0x000fe20000100a00 */
[----:B------:R-:W-:-:S03]  /*7d080*/  IADD3 R28, P6, R29, R24, RZ ;  /* 0x000000181d1c7210 */ /* 0x000fc60007fde0ff */
[----:B------:R0:W-:Y:S02]  /*7d090*/  STL.64 [R1+0xcf8], R6 ;  /* 0x000cf80601007387 */ /* 0x0001e40000100a00 */
[----:B0-----:R-:W-:-:S05]  /*7d0a0*/  IMAD R6, R2, 0x162, RZ ;  /* 0x0000016202067824 */ /* 0x001fca00078e02ff */
[----:B------:R-:W-:-:S05]  /*7d0b0*/  LEA.HI.X.SX32 R29, R6, R25, 0x1, P6 ;  /* 0x00000019061d7211 */ /* 0x000fca00030f0eff */
[----:B------:R0:W-:Y:S04]  /*7d0c0*/  STL.64 [R1+0xce8], R28 ;  /* 0x000ce81c01007387 */ /* 0x0001e80000100a00 */
[----:B0-----:R-:W2:Y:S01]  /*7d0d0*/  LDL.LU.64 R28, [R1+0x1da0] ;  /* 0x001da000011c7983 */ /* 0x001ea20000300a00 */
[C---:B------:R-:W-:Y:S02]  /*7d0e0*/  IMAD R15, R2.reuse, 0x2c6, RZ ;  /* 0x000002c6020f7824 */ /* 0x040fe400078e02ff */
[----:B------:R-:W-:-:S03]  /*7d0f0*/  IMAD R14, R2, 0x163, RZ ;  /* 0x00000163020e7824 */ /* 0x000fc600078e02ff */
[-C--:B------:R-:W-:Y:S01]  /*7d100*/  IADD3 R4, P5, R15, R24.reuse, RZ ;  /* 0x000000180f047210 */ /* 0x080fe20007fbe0ff */
[C---:B------:R-:W-:Y:S02]  /*7d110*/  IMAD R7, R2.reuse, 0x2c8, RZ ;  /* 0x000002c802077824 */ /* 0x040fe400078e02ff */
[----:B------:R-:W-:Y:S01]  /*7d120*/  IMAD R15, R2, 0x2ca, RZ ;  /* 0x000002ca020f7824 */ /* 0x000fe200078e02ff */
[----:B------:R-:W-:Y:S02]  /*7d130*/  LEA.HI.X.SX32 R5, R14, R25, 0x1, P5 ;  /* 0x000000190e057211 */ /* 0x000fe400028f0eff */
[----:B------:R-:W-:Y:S01]  /*7d140*/  IADD3 R6, P6, R7, R24, RZ ;  /* 0x0000001807067210 */ /* 0x000fe20007fde0ff */
[C---:B------:R-:W-:Y:S02]  /*7d150*/  IMAD R7, R2.reuse, 0x164, RZ ;  /* 0x0000016402077824 */ /* 0x040fe400078e02ff */
[----:B------:R0:W-:Y:S01]  /*7d160*/  STL.64 [R1+0xce0], R4 ;  /* 0x000ce00401007387 */ /* 0x0001e20000100a00 */
[----:B------:R-:W-:-:S02]  /*7d170*/  IMAD R14, R2, 0x2cc, RZ ;  /* 0x000002cc020e7824 */ /* 0x000fc400078e02ff */
[-C--:B------:R-:W-:Y:S01]  /*7d180*/  LEA.HI.X.SX32 R7, R7, R25.reuse, 0x1, P6 ;  /* 0x0000001907077211 */ /* 0x080fe200030f0eff */
[C---:B------:R-:W-:Y:S01]  /*7d190*/  IMAD R27, R2.reuse, 0x2ce, RZ ;  /* 0x000002ce021b7824 */ /* 0x040fe200078e02ff */
[----:B0-----:R-:W-:Y:S01]  /*7d1a0*/  IADD3 R4, P5, R15, R24, RZ ;  /* 0x000000180f047210 */ /* 0x001fe20007fbe0ff */
[C---:B------:R-:W-:Y:S02]  /*7d1b0*/  IMAD R15, R2.reuse, 0x165, RZ ;  /* 0x00000165020f7824 */ /* 0x040fe400078e02ff */
[----:B------:R0:W-:Y:S03]  /*7d1c0*/  STL.64 [R1+0xcd8], R6 ;  /* 0x000cd80601007387 */ /* 0x0001e60000100a00 */
[----:B------:R-:W-:Y:S01]  /*7d1d0*/  LEA.HI.X.SX32 R5, R15, R25, 0x1, P5 ;  /* 0x000000190f057211 */ /* 0x000fe200028f0eff */
[----:B------:R-:W-:-:S04]  /*7d1e0*/  IMAD R15, R2, 0x167, RZ ;  /* 0x00000167020f7824 */ /* 0x000fc800078e02ff */
[----:B------:R1:W-:Y:S01]  /*7d1f0*/  STL.64 [R1+0xcd0], R4 ;  /* 0x000cd00401007387 */ /* 0x0003e20000100a00 */
[----:B0-----:R-:W-:Y:S01]  /*7d200*/  IMAD R7, R2, 0x166, RZ ;  /* 0x0000016602077824 */ /* 0x001fe200078e02ff */
[----:B------:R-:W-:Y:S01]  /*7d210*/  IADD3 R6, P6, R14, R24, RZ ;  /* 0x000000180e067210 */ /* 0x000fe20007fde0ff */
[----:B------:R-:W-:-:S03]  /*7d220*/  IMAD R14, R2, 0x2d0, RZ ;  /* 0x000002d0020e7824 */ /* 0x000fc600078e02ff */
[----:B------:R-:W-:Y:S02]  /*7d230*/  LEA.HI.X.SX32 R7, R7, R25, 0x1, P6 ;  /* 0x0000001907077211 */ /* 0x000fe400030f0eff */
[----:B-1----:R-:W-:-:S04]  /*7d240*/  IADD3 R4, P5, R27, R24, RZ ;  /* 0x000000181b047210 */ /* 0x002fc80007fbe0ff */
[----:B------:R-:W-:Y:S01]  /*7d250*/  LEA.HI.X.SX32 R5, R15, R25, 0x1, P5 ;  /* 0x000000190f057211 */ /* 0x000fe200028f0eff */
[----:B------:R0:W-:Y:S04]  /*7d260*/  STL.64 [R1+0xcc8], R6 ;  /* 0x000cc80601007387 */ /* 0x0001e80000100a00 */
[----:B------:R-:W-:Y:S01]  /*7d270*/  STL.64 [R1+0xcc0], R4 ;  /* 0x000cc00401007387 */ /* 0x000fe20000100a00 */
[----:B------:R-:W-:Y:S01]  /*7d280*/  IMAD R15, R2, 0x2d4, RZ ;  /* 0x000002d4020f7824 */ /* 0x000fe200078e02ff */
[----:B0-----:R-:W-:Y:S01]  /*7d290*/  IADD3 R6, P6, R14, R24, RZ ;  /* 0x000000180e067210 */ /* 0x001fe20007fde0ff */
[C---:B------:R-:W-:Y:S02]  /*7d2a0*/  IMAD R14, R2.reuse, 0x168, RZ ;  /* 0x00000168020e7824 */ /* 0x040fe400078e02ff */
[----:B------:R-:W-:-:S03]  /*7d2b0*/  IMAD R21, R2, 0x2d6, RZ ;  /* 0x000002d602157824 */ /* 0x000fc600078e02ff */
[----:B------:R-:W-:Y:S01]  /*7d2c0*/  LEA.HI.X.SX32 R7, R14, R25, 0x1, P6 ;  /* 0x000000190e077211 */ /* 0x000fe200030f0eff */
[----:B------:R-:W-:-:S04]  /*7d2d0*/  IMAD R14, R2, 0x16a, RZ ;  /* 0x0000016a020e7824 */ /* 0x000fc800078e02ff */
[----:B------:R0:W-:Y:S02]  /*7d2e0*/  STL.64 [R1+0xcb8], R6 ;  /* 0x000cb80601007387 */ /* 0x0001e40000100a00 */
[----:B0-----:R-:W-:Y:S01]  /*7d2f0*/  IADD3 R6, P6, R15, R24, RZ ;  /* 0x000000180f067210 */ /* 0x001fe20007fde0ff */
[----:B------:R-:W-:-:S03]  /*7d300*/  IMAD R15, R2, 0x2d8, RZ ;  /* 0x000002d8020f7824 */ /* 0x000fc600078e02ff */
[----:B------:R-:W-:Y:S01]  /*7d310*/  LEA.HI.X.SX32 R7, R14, R25, 0x1, P6 ;  /* 0x000000190e077211 */ /* 0x000fe200030f0eff */
[C---:B------:R-:W-:Y:S02]  /*7d320*/  IMAD R14, R2.reuse, 0x16c, RZ ;  /* 0x0000016c020e7824 */ /* 0x040fe400078e02ff */
[C---:B------:R-:W-:Y:S02]  /*7d330*/  IMAD R20, R2.reuse, 0x2de, RZ ;  /* 0x000002de02147824 */ /* 0x040fe400078e02ff */
[C---:B------:R-:W-:Y:S02]  /*7d340*/  IMAD R11, R2.reuse, 0x2e2, RZ ;  /* 0x000002e2020b7824 */ /* 0x040fe400078e02ff */
[C---:B------:R-:W-:Y:S02]  /*7d350*/  IMAD R18, R2.reuse, 0x2e6, RZ ;  /* 0x000002e602127824 */ /* 0x040fe400078e02ff */
[C---:B------:R-:W-:Y:S01]  /*7d360*/  IMAD R10, R2.reuse, 0x2ea, RZ ;  /* 0x000002ea020a7824 */ /* 0x040fe200078e02ff */
[----:B--2---:R-:W-:Y:S01]  /*7d370*/  IADD3 R4, P5, R29, R24, RZ ;  /* 0x000000181d047210 */ /* 0x004fe20007fbe0ff */
[----:B------:R-:W-:-:S05]  /*7d380*/  IMAD R29, R2, 0x169, RZ ;  /* 0x00000169021d7824 */ /* 0x000fca00078e02ff */
[----:B------:R-:W-:Y:S01]  /*7d390*/  LEA.HI.X.SX32 R5, R29, R25, 0x1, P5 ;  /* 0x000000191d057211 */ /* 0x000fe200028f0eff */
[----:B------:R-:W-:-:S04]  /*7d3a0*/  IMAD R29, R2, 0x16b, RZ ;  /* 0x0000016b021d7824 */ /* 0x000fc800078e02ff */
[----:B------:R0:W-:Y:S04]  /*7d3b0*/  STL.64 [R1+0xcb0], R4 ;  /* 0x000cb00401007387 */ /* 0x0001e80000100a00 */
[----:B------:R1:W-:Y:S01]  /*7d3c0*/  STL.64 [R1+0xca8], R6 ;  /* 0x000ca80601007387 */ /* 0x0003e20000100a00 */
[----:B0-----:R-:W-:-:S04]  /*7d3d0*/  IADD3 R4, P5, R21, R24, RZ ;  /* 0x0000001815047210 */ /* 0x001fc80007fbe0ff */
[----:B------:R-:W-:Y:S02]  /*7d3e0*/  LEA.HI.X.SX32 R5, R29, R25, 0x1, P5 ;  /* 0x000000191d057211 */ /* 0x000fe400028f0eff */
[----:B-1----:R-:W-:-:S03]  /*7d3f0*/  IADD3 R6, P6, R15, R24, RZ ;  /* 0x000000180f067210 */ /* 0x002fc60007fde0ff */
[----:B------:R0:W-:Y:S01]  /*7d400*/  STL.64 [R1+0xca0], R4 ;  /* 0x000ca00401007387 */ /* 0x0001e20000100a00 */
[-C--:B------:R-:W-:Y:S01]  /*7d410*/  LEA.HI.X.SX32 R7, R14, R25.reuse, 0x1, P6 ;  /* 0x000000190e077211 */ /* 0x080fe200030f0eff */
[----:B------:R-:W-:Y:S01]  /*7d420*/  IMAD R15, R2, 0x2dc, RZ ;  /* 0x000002dc020f7824 */ /* 0x000fe200078e02ff */
[----:B0-----:R-:W-:Y:S01]  /*7d430*/  IADD3 R4, P5, R28, R24, RZ ;  /* 0x000000181c047210 */ /* 0x001fe20007fbe0ff */
[----:B------:R-:W-:Y:S02]  /*7d440*/  IMAD R28, R2, 0x16d, RZ ;  /* 0x0000016d021c7824 */ /* 0x000fe400078e02ff */
[----:B------:R0:W-:Y:S03]  /*7d450*/  STL.64 [R1+0xc98], R6 ;  /* 0x000c980601007387 */ /* 0x0001e60000100a00 */
[----:B------:R-:W-:Y:S01]  /*7d460*/  LEA.HI.X.SX32 R5, R28, R25, 0x1, P5 ;  /* 0x000000191c057211 */ /* 0x000fe200028f0eff */
[----:B------:R-:W-:-:S02]  /*7d470*/  IMAD R14, R2, 0x16e, RZ ;  /* 0x0000016e020e7824 */ /* 0x000fc400078e02ff */
[C---:B------:R-:W-:Y:S02]  /*7d480*/  IMAD R28, R2.reuse, 0x16f, RZ ;  /* 0x0000016f021c7824 */ /* 0x040fe400078e02ff */
[----:B------:R1:W-:Y:S01]  /*7d490*/  STL.64 [R1+0xc90], R4 ;  /* 0x000c900401007387 */ /* 0x0003e20000100a00 */
[----:B0-----:R-:W-:Y:S01]  /*7d4a0*/  IADD3 R6, P6, R15, R24, RZ ;  /* 0x000000180f067210 */ /* 0x001fe20007fde0ff */
[----:B------:R-:W-:-:S03]  /*7d4b0*/  IMAD R21, R2, 0x32a, RZ ;  /* 0x0000032a02157824 */ /* 0x000fc600078e02ff */
[-C--:B------:R-:W-:Y:S02]  /*7d4c0*/  LEA.HI.X.SX32 R7, R14, R25.reuse, 0x1, P6 ;  /* 0x000000190e077211 */ /* 0x080fe400030f0eff */
[----:B-1----:R-:W-:Y:S01]  /*7d4d0*/  IADD3 R4, P5, R20, R24, RZ ;  /* 0x0000001814047210 */ /* 0x002fe20007fbe0ff */
[C---:B------:R-:W-:Y:S02]  /*7d4e0*/  IMAD R20, R2.reuse, 0x32e, RZ ;  /* 0x0000032e02147824 */ /* 0x040fe400078e02ff */
[----:B------:R-:W-:Y:S01]  /*7d4f0*/  IMAD R15, R2, 0x2e0, RZ ;  /* 0x000002e0020f7824 */ /* 0x000fe200078e02ff */
[----:B------:R-:W-:Y:S02]  /*7d500*/  LEA.HI.X.SX32 R5, R28, R25, 0x1, P5 ;  /* 0x000000191c057211 */ /* 0x000fe400028f0eff */
[----:B------:R0:W-:Y:S01]  /*7d510*/  STL [R1+0x1d78], R20 ;  /* 0x001d781401007387 */ /* 0x0001e20000100800 */
[----:B------:R-:W-:-:S03]  /*7d520*/  IMAD R14, R2, 0x170, RZ ;  /* 0x00000170020e7824 */ /* 0x000fc600078e02ff */
[----:B------:R1:W-:Y:S01]  /*7d530*/  STL [R1+0x1d7c], R21 ;  /* 0x001d7c1501007387 */ /* 0x0003e20000100800 */
[----:B------:R-:W-:-:S03]  /*7d540*/  IMAD R28, R2, 0x171, RZ ;  /* 0x00000171021c7824 */ /* 0x000fc600078e02ff */
[----:B------:R2:W-:Y:S01]  /*7d550*/  STL.64 [R1+0xc88], R6 ;  /* 0x000c880601007387 */ /* 0x0005e20000100a00 */
[----:B0-----:R-:W-:Y:S01]  /*7d560*/  IADD3 R20, P6, R15, R24, RZ ;  /* 0x000000180f147210 */ /* 0x001fe20007fde0ff */
[----:B------:R-:W-:-:S03]  /*7d570*/  IMAD R15, R2, 0x2e4, RZ ;  /* 0x000002e4020f7824 */ /* 0x000fc600078e02ff */
[----:B-1----:R-:W-:Y:S01]  /*7d580*/  LEA.HI.X.SX32 R21, R14, R25, 0x1, P6 ;  /* 0x000000190e157211 */ /* 0x002fe200030f0eff */
[----:B--2---:R-:W2:Y:S04]  /*7d590*/  LDL.LU.64 R6, [R1+0x1d98] ;  /* 0x001d980001067983 */ /* 0x004ea80000300a00 */
[----:B------:R0:W-:Y:S01]  /*7d5a0*/  STL.64 [R1+0xc80], R4 ;  /* 0x000c800401007387 */ /* 0x0001e20000100a00 */
[----:B------:R-:W-:-:S03]  /*7d5b0*/  IADD3 R14, P6, R15, R24, RZ ;  /* 0x000000180f0e7210 */ /* 0x000fc60007fde0ff */
[----:B------:R-:W-:Y:S01]  /*7d5c0*/  STL.64 [R1+0xc78], R20 ;  /* 0x000c781401007387 */ /* 0x000fe20000100a00 */
[----:B0-----:R-:W-:-:S04]  /*7d5d0*/  IADD3 R4, P5, R11, R24, RZ ;  /* 0x000000180b047210 */ /* 0x001fc80007fbe0ff */
[----:B------:R-:W-:-:S05]  /*7d5e0*/  LEA.HI.X.SX32 R5, R28, R25, 0x1, P5 ;  /* 0x000000191c057211 */ /* 0x000fca00028f0eff */
[----:B------:R0:W-:Y:S02]  /*7d5f0*/  STL.64 [R1+0xc70], R4 ;  /* 0x000c700401007387 */ /* 0x0001e40000100a00 */
[----:B0-----:R-:W-:-:S05]  /*7d600*/  IMAD R4, R2, 0x172, RZ ;  /* 0x0000017202047824 */ /* 0x001fca00078e02ff */
[----:B------:R-:W-:-:S05]  /*7d610*/  LEA.HI.X.SX32 R15, R4, R25, 0x1, P6 ;  /* 0x00000019040f7211 */ /* 0x000fca00030f0eff */
[----:B------:R0:W-:Y:S04]  /*7d620*/  STL.64 [R1+0xc68], R14 ;  /* 0x000c680e01007387 */ /* 0x0001e80000100a00 */
[----:B0-----:R-:W3:Y:S01]  /*7d630*/  LDL.LU.64 R14, [R1+0x1d90] ;  /* 0x001d9000010e7983 */ /* 0x001ee20000300a00 */
[----:B------:R-:W-:Y:S01]  /*7d640*/  IMAD R28, R2, 0x173, RZ ;  /* 0x00000173021c7824 */ /* 0x000fe200078e02ff */
[----:B------:R-:W-:Y:S01]  /*7d650*/  IADD3 R20, P5, R18, R24, RZ ;  /* 0x0000001812147210 */ /* 0x000fe20007fbe0ff */
[----:B------:R-:W-:-:S03]  /*7d660*/  IMAD R5, R2, 0x2e8, RZ ;  /* 0x000002e802057824 */ /* 0x000fc600078e02ff */
[-C--:B------:R-:W-:Y:S02]  /*7d670*/  LEA.HI.X.SX32 R21, R28, R25.reuse, 0x1, P5 ;  /* 0x000000191c157211 */ /* 0x080fe400028f0eff */
[-C--:B------:R-:W-:Y:S01]  /*7d680*/  IADD3 R4, P6, R5, R24.reuse, RZ ;  /* 0x0000001805047210 */ /* 0x080fe20007fde0ff */
[C---:B------:R-:W-:Y:S02]  /*7d690*/  IMAD R5, R2.reuse, 0x174, RZ ;  /* 0x0000017402057824 */ /* 0x040fe400078e02ff */
[----:B------:R0:W-:Y:S01]  /*7d6a0*/  STL.64 [R1+0xc60], R20 ;  /* 0x000c601401007387 */ /* 0x0001e20000100a00 */
[----:B------:R-:W-:Y:S02]  /*7d6b0*/  IMAD R11, R2, 0x330, RZ ;  /* 0x00000330020b7824 */ /* 0x000fe400078e02ff */
[----:B------:R-:W-:Y:S02]  /*7d6c0*/  LEA.HI.X.SX32 R5, R5, R25, 0x1, P6 ;  /* 0x0000001905057211 */ /* 0x000fe400030f0eff */
[----:B0-----:R-:W-:Y:S01]  /*7d6d0*/  IADD3 R20, P5, R10, R24, RZ ;  /* 0x000000180a147210 */ /* 0x001fe20007fbe0ff */
[----:B------:R-:W-:-:S05]  /*7d6e0*/  IMAD R10, R2, 0x334, RZ ;  /* 0x00000334020a7824 */ /* 0x000fca00078e02ff */
[----:B------:R-:W-:Y:S04]  /*7d6f0*/  STL [R1+0x1d70], R10 ;  /* 0x001d700a01007387 */ /* 0x000fe80000100800 */
[----:B------:R-:W-:Y:S04]  /*7d700*/  STL [R1+0x1d74], R11 ;  /* 0x001d740b01007387 */ /* 0x000fe80000100800 */
[----:B------:R0:W-:Y:S04]  /*7d710*/  STL.64 [R1+0xc58], R4 ;  /* 0x000c580401007387 */ /* 0x0001e80000100a00 */
[----:B0-----:R-:W4:Y:S01]  /*7d720*/  LDL.LU.64 R4, [R1+0x1d88] ;  /* 0x001d880001047983 */ /* 0x001f220000300a00 */
[----:B------:R-:W-:-:S02]  /*7d730*/  IMAD R28, R2, 0x175, RZ ;  /* 0x00000175021c7824 */ /* 0x000fc400078e02ff */
[----:B------:R-:W-:-:S03]  /*7d740*/  IMAD R17, R2, 0x2ec, RZ ;  /* 0x000002ec02117824 */ /* 0x000fc600078e02ff */
[----:B------:R-:W-:Y:S01]  /*7d750*/  LEA.HI.X.SX32 R21, R28, R25, 0x1, P5 ;  /* 0x000000191c157211 */ /* 0x000fe200028f0eff */
[----:B------:R-:W-:Y:S01]  /*7d760*/  IMAD R28, R2, 0x176, RZ ;  /* 0x00000176021c7824 */ /* 0x000fe200078e02ff */
[----:B------:R-:W-:-:S03]  /*7d770*/  IADD3 R10, P6, R17, R24, RZ ;  /* 0x00000018110a7210 */ /* 0x000fc60007fde0ff */
[----:B------:R-:W-:Y:S01]  /*7d780*/  STL.64 [R1+0xc50], R20 ;  /* 0x000c501401007387 */ /* 0x000fe20000100a00 */
[----:B------:R-:W-:Y:S01]  /*7d790*/  LEA.HI.X.SX32 R11, R28, R25, 0x1, P6 ;  /* 0x000000191c0b7211 */ /* 0x000fe200030f0eff */
[----:B------:R-:W-:-:S04]  /*7d7a0*/  IMAD R26, R2, 0x2f0, RZ ;  /* 0x000002f0021a7824 */ /* 0x000fc800078e02ff */
[----:B------:R0:W-:Y:S01]  /*7d7b0*/  STL.64 [R1+0xc48], R10 ;  /* 0x000c480a01007387 */ /* 0x0001e20000100a00 */
[C---:B------:R-:W-:Y:S02]  /*7d7c0*/  IMAD R29, R2.reuse, 0x32c, RZ ;  /* 0x0000032c021d7824 */ /* 0x040fe400078e02ff */
[----:B------:R-:W-:Y:S01]  /*7d7d0*/  IMAD R28, R2, 0x338, RZ ;  /* 0x00000338021c7824 */ /* 0x000fe200078e02ff */
[----:B0-----:R-:W-:Y:S01]  /*7d7e0*/  IADD3 R10, P6, R26, R24, RZ ;  /* 0x000000181a0a7210 */ /* 0x001fe20007fde0ff */
[C---:B------:R-:W-:Y:S02]  /*7d7f0*/  IMAD R26, R2.reuse, 0x179, RZ ;  /* 0x00000179021a7824 */ /* 0x040fe400078e02ff */
[C---:B------:R-:W-:Y:S02]  /*7d800*/  IMAD R3, R2.reuse, 0x2f6, RZ ;  /* 0x000002f602037824 */ /* 0x040fe400078e02ff */
[C---:B------:R-:W-:Y:S02]  /*7d810*/  IMAD R23, R2.reuse, 0x302, RZ ;  /* 0x0000030202177824 */ /* 0x040fe400078e02ff */
[----:B------:R-:W-:-:S02]  /*7d820*/  IMAD R16, R2, 0x306, RZ ;  /* 0x0000030602107824 */ /* 0x000fc400078e02ff */
[C---:B------:R-:W-:Y:S02]  /*7d830*/  IMAD R22, R2.reuse, 0x30a, RZ ;  /* 0x0000030a02167824 */ /* 0x040fe400078e02ff */
[C---:B------:R-:W-:Y:S02]  /*7d840*/  IMAD R13, R2.reuse, 0x30e, RZ ;  /* 0x0000030e020d7824 */ /* 0x040fe400078e02ff */
[C---:B------:R-:W-:Y:S02]  /*7d850*/  IMAD R12, R2.reuse, 0x312, RZ ;  /* 0x00000312020c7824 */ /* 0x040fe400078e02ff */
[C---:B------:R-:W-:Y:S02]  /*7d860*/  IMAD R8, R2.reuse, 0x316, RZ ;  /* 0x0000031602087824 */ /* 0x040fe400078e02ff */
[C---:B------:R-:W-:Y:S02]  /*7d870*/  IMAD R19, R2.reuse, 0x31a, RZ ;  /* 0x0000031a02137824 */ /* 0x040fe400078e02ff */
[C---:B------:R-:W-:Y:S01]  /*7d880*/  IMAD R27, R2.reuse, 0x326, RZ ;  /* 0x00000326021b7824 */ /* 0x040fe200078e02ff */
[----:B---3--:R-:W-:Y:S01]  /*7d890*/  IADD3 R20, P5, R15, R24, RZ ;  /* 0x000000180f147210 */ /* 0x008fe20007fbe0ff */
[----:B------:R-:W-:-:S05]  /*7d8a0*/  IMAD R15, R2, 0x177, RZ ;  /* 0x00000177020f7824 */ /* 0x000fca00078e02ff */
[----:B------:R-:W-:Y:S02]  /*7d8b0*/  LEA.HI.X.SX32 R21, R15, R25, 0x1, P5 ;  /* 0x000000190f157211 */ /* 0x000fe400028f0eff */
[----:B------:R-:W-:-:S03]  /*7d8c0*/  IADD3 R14, P5, R14, R24, RZ ;  /* 0x000000180e0e7210 */ /* 0x000fc60007fbe0ff */
[----:B------:R0:W-:Y:S01]  /*7d8d0*/  STL.64 [R1+0xc40], R20 ;  /* 0x000c401401007387 */ /* 0x0001e20000100a00 */
[----:B------:R-:W-:Y:S01]  /*7d8e0*/  LEA.HI.X.SX32 R15, R26, R25, 0x1, P5 ;  /* 0x000000191a0f7211 */ /* 0x000fe200028f0eff */
[C---:B0-----:R-:W-:Y:S02]  /*7d8f0*/  IMAD R21, R2.reuse, 0x178, RZ ;  /* 0x0000017802157824 */ /* 0x041fe400078e02ff */
[----:B------:R-:W-:-:S03]  /*7d900*/  IMAD R20, R2, 0x2f4, RZ ;  /* 0x000002f402147824 */ /* 0x000fc600078e02ff */
[----:B------:R-:W-:Y:S01]  /*7d910*/  LEA.HI.X.SX32 R11, R21, R25, 0x1, P6 ;  /* 0x00000019150b7211 */ /* 0x000fe200030f0eff */
[----:B------:R-:W-:Y:S01]  /*7d920*/  STL.64 [R1+0x1d80], R28 ;  /* 0x001d801c01007387 */ /* 0x000fe20000100a00 */
[----:B------:R-:W-:-:S03]  /*7d930*/  IMAD R26, R2, 0x17a, RZ ;  /* 0x0000017a021a7824 */ /* 0x000fc600078e02ff */
[----:B------:R0:W-:Y:S04]  /*7d940*/  STL.64 [R1+0xc38], R10 ;  /* 0x000c380a01007387 */ /* 0x0001e80000100a00 */
[----:B------:R1:W-:Y:S01]  /*7d950*/  STL.64 [R1+0xea8], R14 ;  /* 0x000ea80e01007387 */ /* 0x0003e20000100a00 */
[-C--:B0-----:R-:W-:Y:S02]  /*7d960*/  IADD3 R10, P6, R20, R24.reuse, RZ ;  /* 0x00000018140a7210 */ /* 0x081fe40007fde0ff */
[----:B------:R-:W-:Y:S01]  /*7d970*/  IADD3 R20, P5, R3, R24, RZ ;  /* 0x0000001803147210 */ /* 0x000fe20007fbe0ff */
[----:B-1----:R-:W-:Y:S01]  /*7d980*/  IMAD R14, R2, 0x17b, RZ ;  /* 0x0000017b020e7824 */ /* 0x002fe200078e02ff */
[----:B------:R-:W-:-:S04]  /*7d990*/  LEA.HI.X.SX32 R11, R26, R25, 0x1, P6 ;  /* 0x000000191a0b7211 */ /* 0x000fc800030f0eff */
[----:B------:R-:W-:Y:S01]  /*7d9a0*/  LEA.HI.X.SX32 R21, R14, R25, 0x1, P5 ;  /* 0x000000190e157211 */ /* 0x000fe200028f0eff */
[----:B------:R4:W-:Y:S01]  /*7d9b0*/  STL.64 [R1+0xea0], R10 ;  /* 0x000ea00a01007387 */ /* 0x0009e20000100a00 */
[----:B------:R-:W-:-:S03]  /*7d9c0*/  IMAD R14, R2, 0x17d, RZ ;  /* 0x0000017d020e7824 */ /* 0x000fc600078e02ff */
[----:B------:R0:W-:Y:S01]  /*7d9d0*/  STL.64 [R1+0xe98], R20 ;  /* 0x000e981401007387 */ /* 0x0001e20000100a00 */
[-C--:B----4-:R-:W-:Y:S02]  /*7d9e0*/  IADD3 R10, P6, R4, R24.reuse, RZ ;  /* 0x00000018040a7210 */ /* 0x090fe40007fde0ff */
[----:B------:R-:W-:Y:S01]  /*7d9f0*/  IADD3 R4, P5, R5, R24, RZ ;  /* 0x0000001805047210 */ /* 0x000fe20007fbe0ff */
[----:B0-----:R-:W-:-:S03]  /*7da00*/  IMAD R20, R2, 0x17c, RZ ;  /* 0x0000017c02147824 */ /* 0x001fc600078e02ff */
[-C--:B------:R-:W-:Y:S02]  /*7da10*/  LEA.HI.X.SX32 R5, R14, R25.reuse, 0x1, P5 ;  /* 0x000000190e057211 */ /* 0x080fe400028f0eff */
[----:B------:R-:W-:Y:S01]  /*7da20*/  LEA.HI.X.SX32 R11, R20, R25, 0x1, P6 ;  /* 0x00000019140b7211 */ /* 0x000fe200030f0eff */
[C---:B------:R-:W-:Y:S02]  /*7da30*/  IMAD R20, R2.reuse, 0x17f, RZ ;  /* 0x0000017f02147824 */ /* 0x040fe400078e02ff */
[C---:B------:R-:W-:Y:S02]  /*7da40*/  IMAD R29, R2.reuse, 0x17e, RZ ;  /* 0x0000017e021d7824 */ /* 0x040fe400078e02ff */
[----:B------:R2:W-:Y:S04]  /*7da50*/  STL.64 [R1+0xeb0], R10 ;  /* 0x000eb00a01007387 */ /* 0x0005e80000100a00 */
[----:B------:R0:W-:Y:S01]  /*7da60*/  STL.64 [R1+0xec8], R4 ;  /* 0x000ec80401007387 */ /* 0x0001e20000100a00 */
[----:B------:R-:W-:Y:S01]  /*7da70*/  IMAD R21, R2, 0x300, RZ ;  /* 0x0000030002157824 */ /* 0x000fe200078e02ff */
[----:B--2---:R-:W-:-:S02]  /*7da80*/  IADD3 R10, P6, R6, R24, RZ ;  /* 0x00000018060a7210 */ /* 0x004fc40007fde0ff */
[-C--:B0-----:R-:W-:Y:S02]  /*7da90*/  IADD3 R4, P5, R7, R24.reuse, RZ ;  /* 0x0000001807047210 */ /* 0x081fe40007fbe0ff */
[-C--:B------:R-:W-:Y:S02]  /*7daa0*/  LEA.HI.X.SX32 R11, R29, R25.reuse, 0x1, P6 ;  /* 0x000000191d0b7211 */ /* 0x080fe400030f0eff */
[----:B------:R-:W-:Y:S01]  /*7dab0*/  LEA.HI.X.SX32 R5, R20, R25, 0x1, P5 ;  /* 0x0000001914057211 */ /* 0x000fe200028f0eff */
[----:B------:R-:W-:Y:S01]  /*7dac0*/  IMAD R20, R2, 0x181, RZ ;  /* 0x0000018102147824 */ /* 0x000fe200078e02ff */
[----:B------:R-:W-:-:S03]  /*7dad0*/  IADD3 R6, P6, R21, R24, RZ ;  /* 0x0000001815067210 */ /* 0x000fc60007fde0ff */
[----:B------:R0:W-:Y:S04]  /*7dae0*/  STL.64 [R1+0xeb8], R4 ;  /* 0x000eb80401007387 */ /* 0x0001e80000100a00 */
[----:B------:R1:W-:Y:S01]  /*7daf0*/  STL.64 [R1+0xec0], R10 ;  /* 0x000ec00a01007387 */ /* 0x0003e20000100a00 */
[C---:B------:R-:W-:Y:S01]  /*7db00*/  IMAD R21, R2.reuse, 0x304, RZ ;  /* 0x0000030402157824 */ /* 0x040fe200078e02ff */
[----:B0-----:R-:W-:Y:S01]  /*7db10*/  IADD3 R4, P5, R23, R24, RZ ;  /* 0x0000001817047210 */ /* 0x001fe20007fbe0ff */
[----:B-1----:R-:W-:-:S03]  /*7db20*/  IMAD R10, R2, 0x180, RZ ;  /* 0x00000180020a7824 */ /* 0x002fc600078e02ff */
[-C--:B------:R-:W-:Y:S02]  /*7db30*/  LEA.HI.X.SX32 R5, R20, R25.reuse, 0x1, P5 ;  /* 0x0000001914057211 */ /* 0x080fe400028f0eff */
        /* <DEDUP_REMOVED lines=8> */
[-C--:B------:R-:W-:Y:S02]  /*7dbc0*/  LEA.HI.X.SX32 R7, R10, R25.reuse, 0x1, P6 ;  /* 0x000000190a077211 */ /* 0x080fe400030f0eff */
        /* <DEDUP_REMOVED lines=45> */
[C---:B------:R-:W-:Y:S01]  /*7dea0*/  IMAD R10, R2.reuse, 0x31c, RZ ;  /* 0x0000031c020a7824 */ /* 0x040fe200078e02ff */
[----:B------:R-:W-:Y:S01]  /*7deb0*/  LEA.HI.X.SX32 R7, R11, R25, 0x1, P6 ;  /* 0x000000190b077211 */ /* 0x000fe200030f0eff */
[C---:B------:R-:W-:Y:S02]  /*7dec0*/  IMAD R21, R2.reuse, 0x18f, RZ ;  /* 0x0000018f02157824 */ /* 0x040fe400078e02ff */
[----:B------:R0:W-:Y:S01]  /*7ded0*/  STL.64 [R1+0xf48], R4 ;  /* 0x000f480401007387 */ /* 0x0001e20000100a00 */
[----:B------:R-:W-:Y:S01]  /*7dee0*/  IMAD R11, R2, 0x18e, RZ ;  /* 0x0000018e020b7824 */ /* 0x000fe200078e02ff */
[----:B------:R-:W-:Y:S01]  /*7def0*/  IADD3 R28, P6, R10, R24, RZ ;  /* 0x000000180a1c7210 */ /* 0x000fe20007fde0ff */
[----:B------:R-:W-:-:S03]  /*7df00*/  IMAD R10, R2, 0x320, RZ ;  /* 0x00000320020a7824 */ /* 0x000fc600078e02ff */
[----:B------:R-:W-:Y:S02]  /*7df10*/  LEA.HI.X.SX32 R29, R11, R25, 0x1, P6 ;  /* 0x000000190b1d7211 */ /* 0x000fe400030f0eff */
[----:B0-----:R-:W-:-:S04]  /*7df20*/  IADD3 R4, P5, R20, R24, RZ ;  /* 0x0000001814047210 */ /* 0x001fc80007fbe0ff */
[----:B------:R-:W-:Y:S01]  /*7df30*/  LEA.HI.X.SX32 R5, R21, R25, 0x1, P5 ;  /* 0x0000001915057211 */ /* 0x000fe200028f0eff */
[----:B------:R-:W-:Y:S01]  /*7df40*/  STL.64 [R1+0xf30], R6 ;  /* 0x000f300601007387 */ /* 0x000fe20000100a00 */
[----:B------:R-:W-:-:S03]  /*7df50*/  IMAD R20, R2, 0x322, RZ ;  /* 0x0000032202147824 */ /* 0x000fc600078e02ff */
[----:B------:R-:W-:Y:S01]  /*7df60*/  STL.64 [R1+0xf38], R4 ;  /* 0x000f380401007387 */ /* 0x000fe20000100a00 */
[----:B------:R-:W-:-:S03]  /*7df70*/  IADD3 R10, P6, R10, R24, RZ ;  /* 0x000000180a0a7210 */ /* 0x000fc60007fde0ff */
[----:B------:R0:W-:Y:S01]  /*7df80*/  STL.64 [R1+0xf40], R28 ;  /* 0x000f401c01007387 */ /* 0x0001e20000100a00 */
[C---:B------:R-:W-:Y:S02]  /*7df90*/  IMAD R21, R2.reuse, 0x324, RZ ;  /* 0x0000032402157824 */ /* 0x040fe400078e02ff */
[----:B0-----:R-:W-:Y:S01]  /*7dfa0*/  IMAD R29, R2, 0x190, RZ ;  /* 0x00000190021d7824 */ /* 0x001fe200078e02ff */
[----:B------:R-:W-:Y:S01]  /*7dfb0*/  IADD3 R4, P5, R20, R24, RZ ;  /* 0x0000001814047210 */ /* 0x000fe20007fbe0ff */
[----:B------:R-:W-:-:S03]  /*7dfc0*/  IMAD R20, R2, 0x191, RZ ;  /* 0x0000019102147824 */ /* 0x000fc600078e02ff */
[-C--:B------:R-:W-:Y:S02]  /*7dfd0*/  LEA.HI.X.SX32 R11, R29, R25.reuse, 0x1, P6 ;  /* 0x000000191d0b7211 */ /* 0x080fe400030f0eff */
[----:B------:R-:W-:-:S03]  /*7dfe0*/  LEA.HI.X.SX32 R5, R20, R25, 0x1, P5 ;  /* 0x0000001914057211 */ /* 0x000fc600028f0eff */
[----:B------:R0:W-:Y:S01]  /*7dff0*/  STL.64 [R1+0xf50], R10 ;  /* 0x000f500a01007387 */ /* 0x0001e20000100a00 */
[-C--:B------:R-:W-:Y:S02]  /*7e000*/  IADD3 R28, P6, R21, R24.reuse, RZ ;  /* 0x00000018151c7210 */ /* 0x080fe40007fde0ff */
[----:B------:R-:W-:Y:S01]  /*7e010*/  IADD3 R20, P5, R27, R24, RZ ;  /* 0x000000181b147210 */ /* 0x000fe20007fbe0ff */
[C---:B------:R-:W-:Y:S02]  /*7e020*/  IMAD R27, R2.reuse, 0x193, RZ ;  /* 0x00000193021b7824 */ /* 0x040fe400078e02ff */
[----:B0-----:R-:W-:-:S03]  /*7e030*/  IMAD R11, R2, 0x192, RZ ;  /* 0x00000192020b7824 */ /* 0x001fc600078e02ff */
[-C--:B------:R-:W-:Y:S02]  /*7e040*/  LEA.HI.X.SX32 R21, R27, R25.reuse, 0x1, P5 ;  /* 0x000000191b157211 */ /* 0x080fe400028f0eff */
[----:B------:R-:W-:Y:S01]  /*7e050*/  LEA.HI.X.SX32 R29, R11, R25, 0x1, P6 ;  /* 0x000000190b1d7211 */ /* 0x000fe200030f0eff */
[----:B------:R-:W-:Y:S04]  /*7e060*/  STL.64 [R1+0xf68], R4 ;  /* 0x000f680401007387 */ /* 0x000fe80000100a00 */
[----:B------:R0:W-:Y:S04]  /*7e070*/  STL.64 [R1+0xf60], R28 ;  /* 0x000f601c01007387 */ /* 0x0001e80000100a00 */
[----:B0-----:R-:W2:Y:S04]  /*7e080*/  LDL.LU.64 R28, [R1+0x1d80] ;  /* 0x001d8000011c7983 */ /* 0x001ea80000300a00 */
[----:B------:R0:W-:Y:S04]  /*7e090*/  STL.64 [R1+0xf58], R20 ;  /* 0x000f581401007387 */ /* 0x0001e80000100a00 */
[----:B0-----:R-:W3:Y:S01]  /*7e0a0*/  LDL.LU R21, [R1+0x1d7c] ;  /* 0x001d7c0001157983 */ /* 0x001ee20000300800 */
[----:B------:R-:W-:-:S02]  /*7e0b0*/  IMAD R10, R2, 0x328, RZ ;  /* 0x00000328020a7824 */ /* 0x000fc400078e02ff */
[----:B------:R-:W-:-:S03]  /*7e0c0*/  IMAD R6, R2, 0x194, RZ ;  /* 0x0000019402067824 */ /* 0x000fc600078e02ff */
[----:B------:R-:W-:-:S04]  /*7e0d0*/  IADD3 R10, P6, R10, R24, RZ ;  /* 0x000000180a0a7210 */ /* 0x000fc80007fde0ff */
[----:B------:R-:W-:Y:S01]  /*7e0e0*/  LEA.HI.X.SX32 R11, R6, R25, 0x1, P6 ;  /* 0x00000019060b7211 */ /* 0x000fe200030f0eff */
[----:B------:R-:W-:-:S04]  /*7e0f0*/  IMAD R27, R2, 0x195, RZ ;  /* 0x00000195021b7824 */ /* 0x000fc800078e02ff */
[----:B------:R2:W-:Y:S02]  /*7e100*/  STL.64 [R1+0xf70], R10 ;  /* 0x000f700a01007387 */ /* 0x0005e40000100a00 */
[----:B--2---:R-:W-:Y:S01]  /*7e110*/  IADD3 R10, P6, R29, R24, RZ ;  /* 0x000000181d0a7210 */ /* 0x004fe20007fde0ff */
[----:B------:R-:W-:-:S05]  /*7e120*/  IMAD R29, R2, 0x196, RZ ;  /* 0x00000196021d7824 */ /* 0x000fca00078e02ff */
[----:B------:R-:W-:Y:S02]  /*7e130*/  LEA.HI.X.SX32 R11, R29, R25, 0x1, P6 ;  /* 0x000000191d0b7211 */ /* 0x000fe400030f0eff */
[----:B---3--:R-:W-:-:S04]  /*7e140*/  IADD3 R20, P5, R21, R24, RZ ;  /* 0x0000001815147210 */ /* 0x008fc80007fbe0ff */
[----:B------:R-:W-:-:S05]  /*7e150*/  LEA.HI.X.SX32 R21, R27, R25, 0x1, P5 ;  /* 0x000000191b157211 */ /* 0x000fca00028f0eff */
[----:B------:R0:W-:Y:S04]  /*7e160*/  STL.64 [R1+0xf88], R20 ;  /* 0x000f881401007387 */ /* 0x0001e80000100a00 */
[----:B0-----:R-:W2:Y:S04]  /*7e170*/  LDL.LU R20, [R1+0x1d78] ;  /* 0x001d780001147983 */ /* 0x001ea80000300800 */
[----:B------:R0:W-:Y:S04]  /*7e180*/  STL.64 [R1+0xf80], R10 ;  /* 0x000f800a01007387 */ /* 0x0001e80000100a00 */
[----:B0-----:R-:W3:Y:S01]  /*7e190*/  LDL.LU R11, [R1+0x1d74] ;  /* 0x001d7400010b7983 */ /* 0x001ee20000300800 */
[----:B------:R-:W-:-:S02]  /*7e1a0*/  IMAD R27, R2, 0x197, RZ ;  /* 0x00000197021b7824 */ /* 0x000fc400078e02ff */
[----:B------:R-:W-:Y:S01]  /*7e1b0*/  IMAD R29, R2, 0x198, RZ ;  /* 0x00000198021d7824 */ /* 0x000fe200078e02ff */
[----:B--2---:R-:W-:-:S04]  /*7e1c0*/  IADD3 R20, P5, R20, R24, RZ ;  /* 0x0000001814147210 */ /* 0x004fc80007fbe0ff */
[----:B------:R-:W-:Y:S02]  /*7e1d0*/  LEA.HI.X.SX32 R21, R27, R25, 0x1, P5 ;  /* 0x000000191b157211 */ /* 0x000fe400028f0eff */
[----:B---3--:R-:W-:-:S04]  /*7e1e0*/  IADD3 R10, P6, R11, R24, RZ ;  /* 0x000000180b0a7210 */ /* 0x008fc80007fde0ff */
[----:B------:R-:W-:Y:S01]  /*7e1f0*/  LEA.HI.X.SX32 R11, R29, R25, 0x1, P6 ;  /* 0x000000191d0b7211 */ /* 0x000fe200030f0eff */
[----:B------:R-:W-:Y:S04]  /*7e200*/  STL.64 [R1+0xf78], R20 ;  /* 0x000f781401007387 */ /* 0x000fe80000100a00 */
[----:B------:R0:W-:Y:S04]  /*7e210*/  STL.64 [R1+0xf90], R10 ;  /* 0x000f900a01007387 */ /* 0x0001e80000100a00 */
[----:B0-----:R-:W2:Y:S01]  /*7e220*/  LDL.LU R10, [R1+0x1d70] ;  /* 0x001d7000010a7983 */ /* 0x001ea20000300800 */
[----:B------:R-:W-:-:S02]  /*7e230*/  IMAD R18, R2, 0x332, RZ ;  /* 0x0000033202127824 */ /* 0x000fc400078e02ff */
[C---:B------:R-:W-:Y:S02]  /*7e240*/  IMAD R27, R2.reuse, 0x199, RZ ;  /* 0x00000199021b7824 */ /* 0x040fe400078e02ff */
[----:B------:R-:W-:Y:S01]  /*7e250*/  IMAD R29, R2, 0x19a, RZ ;  /* 0x0000019a021d7824 */ /* 0x000fe200078e02ff */
[----:B------:R-:W-:-:S04]  /*7e260*/  IADD3 R20, P5, R18, R24, RZ ;  /* 0x0000001812147210 */ /* 0x000fc80007fbe0ff */
[----:B------:R-:W-:-:S05]  /*7e270*/  LEA.HI.X.SX32 R21, R27, R25, 0x1, P5 ;  /* 0x000000191b157211 */ /* 0x000fca00028f0eff */
[----:B------:R0:W-:Y:S01]  /*7e280*/  STL.64 [R1+0xfa8], R20 ;  /* 0x000fa81401007387 */ /* 0x0001e20000100a00 */
[C---:B------:R-:W-:Y:S02]  /*7e290*/  IMAD R17, R2.reuse, 0x336, RZ ;  /* 0x0000033602117824 */ /* 0x040fe400078e02ff */
[C---:B------:R-:W-:Y:S02]  /*7e2a0*/  IMAD R27, R2.reuse, 0x19b, RZ ;  /* 0x0000019b021b7824 */ /* 0x040fe400078e02ff */
[----:B------:R-:W-:Y:S01]  /*7e2b0*/  IMAD R15, R2, 0x33a, RZ ;  /* 0x0000033a020f7824 */ /* 0x000fe200078e02ff */
[----:B0-----:R-:W-:-:S04]  /*7e2c0*/  IADD3 R20, P5, R17, R24, RZ ;  /* 0x0000001811147210 */ /* 0x001fc80007fbe0ff */
[----:B------:R-:W-:Y:S01]  /*7e2d0*/  LEA.HI.X.SX32 R21, R27, R25, 0x1, P5 ;  /* 0x000000191b157211 */ /* 0x000fe200028f0eff */
[C---:B------:R-:W-:Y:S02]  /*7e2e0*/  IMAD R27, R2.reuse, 0x19d, RZ ;  /* 0x0000019d021b7824 */ /* 0x040fe400078e02ff */
[C---:B------:R-:W-:Y:S02]  /*7e2f0*/  IMAD R26, R2.reuse, 0x33c, RZ ;  /* 0x0000033c021a7824 */ /* 0x040fe400078e02ff */
        /* <DEDUP_REMOVED lines=8> */
[----:B------:R-:W-:Y:S01]  /*7e380*/  IMAD R7, R2, 0x34e, RZ ;  /* 0x0000034e02077824 */ /* 0x000fe200078e02ff */
[----:B--2---:R-:W-:-:S04]  /*7e390*/  IADD3 R10, P6, R10, R24, RZ ;  /* 0x000000180a0a7210 */ /* 0x004fc80007fde0ff */
[----:B------:R-:W-:-:S05]  /*7e3a0*/  LEA.HI.X.SX32 R11, R29, R25, 0x1, P6 ;  /* 0x000000191d0b7211 */ /* 0x000fca00030f0eff */
[----:B------:R0:W-:Y:S04]  /*7e3b0*/  STL.64 [R1+0xfa0], R10 ;  /* 0x000fa00a01007387 */ /* 0x0001e80000100a00 */
[----:B0-----:R-:W2:Y:S01]  /*7e3c0*/  LDL.LU.64 R10, [R1+0x1d68] ;  /* 0x001d6800010a7983 */ /* 0x001ea20000300a00 */
[----:B------:R-:W-:Y:S01]  /*7e3d0*/  IMAD R29, R2, 0x19c, RZ ;  /* 0x0000019c021d7824 */ /* 0x000fe200078e02ff */
[----:B------:R-:W-:Y:S02]  /*7e3e0*/  IADD3 R28, P6, R28, R24, RZ ;  /* 0x000000181c1c7210 */ /* 0x000fe40007fde0ff */
[----:B------:R0:W-:Y:S02]  /*7e3f0*/  STL.64 [R1+0xf98], R20 ;  /* 0x000f981401007387 */ /* 0x0001e40000100a00 */
[----:B------:R-:W-:-:S05]  /*7e400*/  LEA.HI.X.SX32 R29, R29, R25, 0x1, P6 ;  /* 0x000000191d1d7211 */ /* 0x000fca00030f0eff */
[----:B------:R1:W-:Y:S01]  /*7e410*/  STL.64 [R1+0xfb0], R28 ;  /* 0x000fb01c01007387 */ /* 0x0003e20000100a00 */
[----:B0-----:R-:W-:-:S04]  /*7e420*/  IADD3 R20, P5, R15, R24, RZ ;  /* 0x000000180f147210 */ /* 0x001fc80007fbe0ff */
[-C--:B------:R-:W-:Y:S02]  /*7e430*/  LEA.HI.X.SX32 R21, R27, R25.reuse, 0x1, P5 ;  /* 0x000000191b157211 */ /* 0x080fe400028f0eff */
[-C--:B-1----:R-:W-:Y:S01]  /*7e440*/  IADD3 R28, P6, R26, R24.reuse, RZ ;  /* 0x000000181a1c7210 */ /* 0x082fe20007fde0ff */
[C---:B------:R-:W-:Y:S02]  /*7e450*/  IMAD R26, R2.reuse, 0x19e, RZ ;  /* 0x0000019e021a7824 */ /* 0x040fe400078e02ff */
[----:B------:R0:W-:Y:S01]  /*7e460*/  STL.64 [R1+0xfc8], R20 ;  /* 0x000fc81401007387 */ /* 0x0001e20000100a00 */
[----:B------:R-:W-:Y:S02]  /*7e470*/  IMAD R27, R2, 0x19f, RZ ;  /* 0x0000019f021b7824 */ /* 0x000fe400078e02ff */
[----:B------:R-:W-:Y:S01]  /*7e480*/  LEA.HI.X.SX32 R29, R26, R25, 0x1, P6 ;  /* 0x000000191a1d7211 */ /* 0x000fe200030f0eff */
[----:B------:R-:W-:Y:S01]  /*7e490*/  IMAD R26, R2, 0x1a0, RZ ;  /* 0x000001a0021a7824 */ /* 0x000fe200078e02ff */
[----:B0-----:R-:W-:-:S03]  /*7e4a0*/  IADD3 R20, P5, R14, R24, RZ ;  /* 0x000000180e147210 */ /* 0x001fc60007fbe0ff */
[----:B------:R0:W-:Y:S01]  /*7e4b0*/  STL.64 [R1+0xfc0], R28 ;  /* 0x000fc01c01007387 */ /* 0x0001e20000100a00 */
[----:B------:R-:W-:Y:S01]  /*7e4c0*/  LEA.HI.X.SX32 R21, R27, R25, 0x1, P5 ;  /* 0x000000191b157211 */ /* 0x000fe200028f0eff */
[----:B------:R-:W-:-:S04]  /*7e4d0*/  IMAD R27, R2, 0x1a1, RZ ;  /* 0x000001a1021b7824 */ /* 0x000fc800078e02ff */
[----:B------:R1:W-:Y:S01]  /*7e4e0*/  STL.64 [R1+0xfb8], R20 ;  /* 0x000fb81401007387 */ /* 0x0003e20000100a00 */
[----:B0-----:R-:W-:-:S04]  /*7e4f0*/  IADD3 R28, P6, R23, R24, RZ ;  /* 0x00000018171c7210 */ /* 0x001fc80007fde0ff */
[----:B------:R-:W-:Y:S02]  /*7e500*/  LEA.HI.X.SX32 R29, R26, R25, 0x1, P6 ;  /* 0x000000191a1d7211 */ /* 0x000fe400030f0eff */
[----:B-1----:R-:W-:-:S03]  /*7e510*/  IADD3 R20, P5, R16, R24, RZ ;  /* 0x0000001810147210 */ /* 0x002fc60007fbe0ff */
[----:B------:R0:W-:Y:S01]  /*7e520*/  STL.64 [R1+0xfd0], R28 ;  /* 0x000fd01c01007387 */ /* 0x0001e20000100a00 */
[----:B------:R-:W-:Y:S01]  /*7e530*/  LEA.HI.X.SX32 R21, R27, R25, 0x1, P5 ;  /* 0x000000191b157211 */ /* 0x000fe200028f0eff */
[----:B------:R-:W-:Y:S01]  /*7e540*/  IMAD R27, R2, 0x1a3, RZ ;  /* 0x000001a3021b7824 */ /* 0x000fe200078e02ff */
[----:B------:R-:W-:-:S03]  /*7e550*/  IADD3 R22, P6, R22, R24, RZ ;  /* 0x0000001816167210 */ /* 0x000fc60007fde0ff */
[----:B------:R1:W-:Y:S01]  /*7e560*/  STL.64 [R1+0xfe8], R20 ;  /* 0x000fe81401007387 */ /* 0x0003e20000100a00 */
[----:B0-----:R-:W-:-:S05]  /*7e570*/  IMAD R28, R2, 0x1a2, RZ ;  /* 0x000001a2021c7824 */ /* 0x001fca00078e02ff */
[----:B------:R-:W-:Y:S02]  /*7e580*/  LEA.HI.X.SX32 R23, R28, R25, 0x1, P6 ;  /* 0x000000191c177211 */ /* 0x000fe400030f0eff */
[----:B-1----:R-:W-:-:S04]  /*7e590*/  IADD3 R20, P5, R13, R24, RZ ;  /* 0x000000180d147210 */ /* 0x002fc80007fbe0ff */
[----:B------:R-:W-:Y:S01]  /*7e5a0*/  LEA.HI.X.SX32 R21, R27, R25, 0x1, P5 ;  /* 0x000000191b157211 */ /* 0x000fe200028f0eff */
[----:B------:R0:W-:Y:S01]  /*7e5b0*/  STL.64 [R1+0xfe0], R22 ;  /* 0x000fe01601007387 */ /* 0x0001e20000100a00 */
[----:B------:R-:W-:-:S03]  /*7e5c0*/  IMAD R27, R2, 0x1a4, RZ ;  /* 0x000001a4021b7824 */ /* 0x000fc600078e02ff */
[----:B------:R1:W-:Y:S01]  /*7e5d0*/  STL.64 [R1+0xfd8], R20 ;  /* 0x000fd81401007387 */ /* 0x0003e20000100a00 */
[-C--:B0-----:R-:W-:Y:S02]  /*7e5e0*/  IADD3 R22, P6, R12, R24.reuse, RZ ;  /* 0x000000180c167210 */ /* 0x081fe40007fde0ff */
[----:B-1----:R-:W-:Y:S01]  /*7e5f0*/  IADD3 R20, P5, R8, R24, RZ ;  /* 0x0000001808147210 */ /* 0x002fe20007fbe0ff */
[----:B------:R-:W-:Y:S01]  /*7e600*/  IMAD R8, R2, 0x1a5, RZ ;  /* 0x000001a502087824 */ /* 0x000fe200078e02ff */
[----:B------:R-:W-:-:S04]  /*7e610*/  LEA.HI.X.SX32 R23, R27, R25, 0x1, P6 ;  /* 0x000000191b177211 */ /* 0x000fc800030f0eff */
[----:B------:R-:W-:Y:S01]  /*7e620*/  LEA.HI.X.SX32 R21, R8, R25, 0x1, P5 ;  /* 0x0000001908157211 */ /* 0x000fe200028f0eff */
[----:B------:R0:W-:Y:S01]  /*7e630*/  STL.64 [R1+0xff0], R22 ;  /* 0x000ff01601007387 */ /* 0x0001e20000100a00 */
[----:B------:R-:W-:-:S03]  /*7e640*/  IMAD R27, R2, 0x1a7, RZ ;  /* 0x000001a7021b7824 */ /* 0x000fc600078e02ff */
[----:B------:R1:W-:Y:S01]  /*7e650*/  STL.64 [R1+0x1008], R20 ;  /* 0x0010081401007387 */ /* 0x0003e20000100a00 */
[C---:B------:R-:W-:Y:S01]  /*7e660*/  IMAD R3, R2.reuse, 0x350, RZ ;  /* 0x0000035002037824 */ /* 0x040fe200078e02ff */
[-C--:B0-----:R-:W-:Y:S01]  /*7e670*/  IADD3 R22, P6, R19, R24.reuse, RZ ;  /* 0x0000001813167210 */ /* 0x081fe20007fde0ff */
[----:B------:R-:W-:Y:S01]  /*7e680*/  IMAD R19, R2, 0x1a6, RZ ;  /* 0x000001a602137824 */ /* 0x000fe200078e02ff */
[----:B-1----:R-:W-:-:S04]  /*7e690*/  IADD3 R20, P5, R7, R24, RZ ;  /* 0x0000001807147210 */ /* 0x002fc80007fbe0ff */
        /* <DEDUP_REMOVED lines=23> */
[----:B------:R-:W-:Y:S01]  /*7e810*/  IMAD R28, R2, 0x1ac, RZ ;  /* 0x000001ac021c7824 */ /* 0x000fe200078e02ff */
[----:B------:R-:W-:Y:S01]  /*7e820*/  IADD3 R18, P6, R18, R24, RZ ;  /* 0x0000001812127210 */ /* 0x000fe20007fde0ff */
[----:B------:R-:W-:Y:S01]  /*7e830*/  STL.64 [R1+0x1020], R22 ;  /* 0x0010201601007387 */ /* 0x000fe20000100a00 */
[----:B------:R-:W-:-:S03]  /*7e840*/  IMAD R27, R2, 0x1ad, RZ ;  /* 0x000001ad021b7824 */ /* 0x000fc600078e02ff */
[----:B------:R0:W-:Y:S01]  /*7e850*/  STL.64 [R1+0x1018], R20 ;  /* 0x0010181401007387 */ /* 0x0001e20000100a00 */
[----:B------:R-:W-:Y:S01]  /*7e860*/  LEA.HI.X.SX32 R19, R28, R25, 0x1, P6 ;  /* 0x000000191c137211 */ /* 0x000fe200030f0eff */
[C---:B------:R-:W-:Y:S02]  /*7e870*/  IMAD R15, R2.reuse, 0x35c, RZ ;  /* 0x0000035c020f7824 */ /* 0x040fe400078e02ff */
[----:B------:R-:W-:Y:S01]  /*7e880*/  IMAD R14, R2, 0x35e, RZ ;  /* 0x0000035e020e7824 */ /* 0x000fe200078e02ff */
[----:B0-----:R-:W-:-:S04]  /*7e890*/  IADD3 R20, P5, R17, R24, RZ ;  /* 0x0000001811147210 */ /* 0x001fc80007fbe0ff */
[----:B------:R-:W-:Y:S01]  /*7e8a0*/  LEA.HI.X.SX32 R21, R27, R25, 0x1, P5 ;  /* 0x000000191b157211 */ /* 0x000fe200028f0eff */
[----:B------:R0:W-:Y:S01]  /*7e8b0*/  STL.64 [R1+0x1030], R18 ;  /* 0x0010301201007387 */ /* 0x0001e20000100a00 */
[----:B------:R-:W-:-:S03]  /*7e8c0*/  IMAD R27, R2, 0x1af, RZ ;  /* 0x000001af021b7824 */ /* 0x000fc600078e02ff */
[----:B------:R1:W-:Y:S01]  /*7e8d0*/  STL.64 [R1+0x1048], R20 ;  /* 0x0010481401007387 */ /* 0x0003e20000100a00 */
[-C--:B------:R-:W-:Y:S01]  /*7e8e0*/  IADD3 R14, P5, R14, R24.reuse, RZ ;  /* 0x000000180e0e7210 */ /* 0x080fe20007fbe0ff */
[C---:B------:R-:W-:Y:S01]  /*7e8f0*/  IMAD R16, R2.reuse, 0x360, RZ ;  /* 0x0000036002107824 */ /* 0x040fe200078e02ff */
[----:B0-----:R-:W-:Y:S01]  /*7e900*/  IADD3 R18, P6, R15, R24, RZ ;  /* 0x000000180f127210 */ /* 0x001fe20007fde0ff */
[C---:B-1----:R-:W-:Y:S01]  /*7e910*/  IMAD R21, R2.reuse, 0x1ae, RZ ;  /* 0x000001ae02157824 */ /* 0x042fe200078e02ff */
[----:B------:R-:W-:Y:S01]  /*7e920*/  LEA.HI.X.SX32 R15, R27, R25, 0x1, P5 ;  /* 0x000000191b0f7211 */ /* 0x000fe200028f0eff */
[----:B------:R-:W-:-:S03]  /*7e930*/  IMAD R13, R2, 0x362, RZ ;  /* 0x00000362020d7824 */ /* 0x000fc600078e02ff */
[----:B------:R-:W-:Y:S01]  /*7e940*/  LEA.HI.X.SX32 R19, R21, R25, 0x1, P6 ;  /* 0x0000001915137211 */ /* 0x000fe200030f0eff */
[C---:B------:R-:W-:Y:S02]  /*7e950*/  IMAD R21, R2.reuse, 0x1b0, RZ ;  /* 0x000001b002157824 */ /* 0x040fe400078e02ff */
[C---:B------:R-:W-:Y:S02]  /*7e960*/  IMAD R12, R2.reuse, 0x364, RZ ;  /* 0x00000364020c7824 */ /* 0x040fe400078e02ff */
[----:B------:R0:W-:Y:S01]  /*7e970*/  STL.64 [R1+0x1040], R18 ;  /* 0x0010401201007387 */ /* 0x0001e20000100a00 */
[----:B------:R-:W-:-:S03]  /*7e980*/  IMAD R27, R2, 0x1b1, RZ ;  /* 0x000001b1021b7824 */ /* 0x000fc600078e02ff */
[----:B------:R1:W-:Y:S01]  /*7e990*/  STL.64 [R1+0x1038], R14 ;  /* 0x0010380e01007387 */ /* 0x0003e20000100a00 */
[-C--:B0-----:R-:W-:Y:S01]  /*7e9a0*/  IADD3 R18, P6, R16, R24.reuse, RZ ;  /* 0x0000001810127210 */ /* 0x081fe20007fde0ff */
[----:B------:R-:W-:Y:S01]  /*7e9b0*/  IMAD R16, R2, 0x370, RZ ;  /* 0x0000037002107824 */ /* 0x000fe200078e02ff */
[-C--:B-1----:R-:W-:Y:S02]  /*7e9c0*/  IADD3 R14, P5, R13, R24.reuse, RZ ;  /* 0x000000180d0e7210 */ /* 0x082fe40007fbe0ff */
[-C--:B------:R-:W-:Y:S02]  /*7e9d0*/  LEA.HI.X.SX32 R19, R21, R25.reuse, 0x1, P6 ;  /* 0x0000001915137211 */ /* 0x080fe400030f0eff */
[----:B------:R-:W-:Y:S02]  /*7e9e0*/  IADD3 R12, P6, R12, R24, RZ ;  /* 0x000000180c0c7210 */ /* 0x000fe40007fde0ff */
[----:B------:R-:W-:Y:S01]  /*7e9f0*/  LEA.HI.X.SX32 R15, R27, R25, 0x1, P5 ;  /* 0x000000191b0f7211 */ /* 0x000fe200028f0eff */
[C---:B------:R-:W-:Y:S01]  /*7ea00*/  IMAD R8, R2.reuse, 0x366, RZ ;  /* 0x0000036602087824 */ /* 0x040fe200078e02ff */
[----:B------:R-:W-:Y:S01]  /*7ea10*/  STL [R1+0x1d60], R16 ;  /* 0x001d601001007387 */ /* 0x000fe20000100800 */
[----:B------:R-:W-:-:S03]  /*7ea20*/  IMAD R7, R2, 0x368, RZ ;  /* 0x0000036802077824 */ /* 0x000fc600078e02ff */
[----:B------:R0:W-:Y:S01]  /*7ea30*/  STL.64 [R1+0x1068], R14 ;  /* 0x0010680e01007387 */ /* 0x0001e20000100a00 */
[----:B------:R-:W-:-:S03]  /*7ea40*/  IMAD R21, R2, 0x1b3, RZ ;  /* 0x000001b302157824 */ /* 0x000fc600078e02ff */
[----:B------:R1:W-:Y:S04]  /*7ea50*/  STL.64 [R1+0x1050], R18 ;  /* 0x0010501201007387 */ /* 0x0003e80000100a00 */
[----:B------:R-:W3:Y:S01]  /*7ea60*/  LDL.LU R27, [R1+0x740] ;  /* 0x00074000011b7983 */ /* 0x000ee20000300800 */
[----:B0-----:R-:W-:Y:S01]  /*7ea70*/  IADD3 R14, P5, R8, R24, RZ ;  /* 0x00000018080e7210 */ /* 0x001fe20007fbe0ff */
[C---:B------:R-:W-:Y:S02]  /*7ea80*/  IMAD R8, R2.reuse, 0x1b4, RZ ;  /* 0x000001b402087824 */ /* 0x040fe400078e02ff */
[C---:B------:R-:W-:Y:S01]  /*7ea90*/  IMAD R5, R2.reuse, 0x36a, RZ ;  /* 0x0000036a02057824 */ /* 0x040fe200078e02ff */
[----:B------:R-:W-:Y:S01]  /*7eaa0*/  LEA.HI.X.SX32 R15, R21, R25, 0x1, P5 ;  /* 0x00000019150f7211 */ /* 0x000fe200028f0eff */
[----:B------:R-:W-:-:S02]  /*7eab0*/  IMAD R4, R2, 0x36c, RZ ;  /* 0x0000036c02047824 */ /* 0x000fc400078e02ff */
[----:B-1----:R-:W-:Y:S01]  /*7eac0*/  IMAD R19, R2, 0x1b6, RZ ;  /* 0x000001b602137824 */ /* 0x002fe200078e02ff */
[-C--:B------:R-:W-:Y:S02]  /*7ead0*/  IADD3 R22, P5, R5, R24.reuse, RZ ;  /* 0x0000001805167210 */ /* 0x080fe40007fbe0ff */
[----:B--2---:R-:W-:Y:S02]  /*7eae0*/  LEA.HI.X.SX32 R13, R11, R25, 0x1, P6 ;  /* 0x000000190b0d7211 */ /* 0x004fe400030f0eff */
[----:B------:R-:W2:Y:S04]  /*7eaf0*/  LDL.LU R11, [R1+0x1078] ;  /* 0x00107800010b7983 */ /* 0x000ea80000300800 */
[----:B------:R0:W-:Y:S04]  /*7eb00*/  STL.64 [R1+0x1060], R12 ;  /* 0x0010600c01007387 */ /* 0x0001e80000100a00 */
[----:B------:R-:W-:Y:S04]  /*7eb10*/  STL.64 [R1+0x1058], R14 ;  /* 0x0010580e01007387 */ /* 0x000fe80000100a00 */
[----:B------:R-:W4:Y:S01]  /*7eb20*/  LDL.LU R26, [R1+0x1150] ;  /* 0x00115000011a7983 */ /* 0x000f220000300800 */
[----:B0-----:R-:W-:-:S04]  /*7eb30*/  IADD3 R12, P6, R7, R24, RZ ;  /* 0x00000018070c7210 */ /* 0x001fc80007fde0ff */
[----:B------:R-:W-:Y:S01]  /*7eb40*/  LEA.HI.X.SX32 R13, R8, R25, 0x1, P6 ;  /* 0x00000019080d7211 */ /* 0x000fe200030f0eff */
[----:B------:R-:W-:Y:S01]  /*7eb50*/  IMAD R8, R2, 0x1b5, RZ ;  /* 0x000001b502087824 */ /* 0x000fe200078e02ff */
[----:B------:R-:W-:-:S03]  /*7eb60*/  IADD3 R16, P6, R4, R24, RZ ;  /* 0x0000001804107210 */ /* 0x000fc60007fde0ff */
[----:B------:R0:W-:Y:S01]  /*7eb70*/  STL.64 [R1+0x1070], R12 ;  /* 0x0010700c01007387 */ /* 0x0001e20000100a00 */
[-C--:B------:R-:W-:Y:S02]  /*7eb80*/  LEA.HI.X.SX32 R23, R8, R25.reuse, 0x1, P5 ;  /* 0x0000001908177211 */ /* 0x080fe400028f0eff */
[----:B------:R-:W-:Y:S01]  /*7eb90*/  LEA.HI.X.SX32 R17, R19, R25, 0x1, P6 ;  /* 0x0000001913117211 */ /* 0x000fe200030f0eff */
[----:B0-----:R-:W2:Y:S04]  /*7eba0*/  LDL.LU R12, [R1+0x1154] ;  /* 0x00115400010c7983 */ /* 0x001ea80000300800 */
[----:B------:R-:W2:Y:S04]  /*7ebb0*/  LDL.LU R28, [R1+0x1158] ;  /* 0x00115800011c7983 */ /* 0x000ea80000300800 */
[----:B------:R-:W2:Y:S04]  /*7ebc0*/  LDL.LU R15, [R1+0x115c] ;  /* 0x00115c00010f7983 */ /* 0x000ea80000300800 */
[----:B------:R-:W2:Y:S04]  /*7ebd0*/  LDL.LU R13, [R1+0x1160] ;  /* 0x00116000010d7983 */ /* 0x000ea80000300800 */
[----:B------:R-:W3:Y:S04]  /*7ebe0*/  LDL.LU R14, [R1+0x116c] ;  /* 0x00116c00010e7983 */ /* 0x000ee80000300800 */
[----:B------:R-:W2:Y:S04]  /*7ebf0*/  LDL.LU R18, [R1+0x1180] ;  /* 0x0011800001127983 */ /* 0x000ea80000300800 */
[----:B------:R-:W2:Y:S04]  /*7ec00*/  LDL.LU R21, [R1+0x1164] ;  /* 0x0011640001157983 */ /* 0x000ea80000300800 */
[----:B------:R-:W-:Y:S04]  /*7ec10*/  STL.64 [R1+0x10a0], R22 ;  /* 0x0010a01601007387 */ /* 0x000fe80000100a00 */
[----:B------:R0:W-:Y:S04]  /*7ec20*/  STL.64 [R1+0x1098], R16 ;  /* 0x0010981001007387 */ /* 0x0001e80000100a00 */
[----:B0-----:R-:W2:Y:S01]  /*7ec30*/  LDL.LU R16, [R1+0x1d60] ;  /* 0x001d600001107983 */ /* 0x001ea20000300800 */
[----:B------:R-:W-:-:S02]  /*7ec40*/  IMAD R3, R2, 0x36e, RZ ;  /* 0x0000036e02037824 */ /* 0x000fc400078e02ff */
[C---:B------:R-:W-:Y:S02]  /*7ec50*/  IMAD R8, R2.reuse, 0x1b7, RZ ;  /* 0x000001b702087824 */ /* 0x040fe400078e02ff */
[C---:B------:R-:W-:Y:S01]  /*7ec60*/  IMAD R6, R2.reuse, 0x372, RZ ;  /* 0x0000037202067824 */ /* 0x040fe200078e02ff */
[----:B------:R-:W-:Y:S01]  /*7ec70*/  IADD3 R22, P5, R3, R24, RZ ;  /* 0x0000001803167210 */ /* 0x000fe20007fbe0ff */
[----:B------:R-:W-:-:S03]  /*7ec80*/  IMAD R19, R2, 0x1b8, RZ ;  /* 0x000001b802137824 */ /* 0x000fc600078e02ff */
[-C--:B------:R-:W-:Y:S01]  /*7ec90*/  LEA.HI.X.SX32 R23, R8, R25.reuse, 0x1, P5 ;  /* 0x0000001908177211 */ /* 0x080fe200028f0eff */
[----:B------:R-:W-:Y:S01]  /*7eca0*/  IMAD R8, R2, 0x1b9, RZ ;  /* 0x000001b902087824 */ /* 0x000fe200078e02ff */
[-C--:B------:R-:W-:Y:S01]  /*7ecb0*/  IADD3 R6, P5, R6, R24.reuse, RZ ;  /* 0x0000001806067210 */ /* 0x080fe20007fbe0ff */
[----:B------:R-:W-:Y:S02]  /*7ecc0*/  IMAD R5, R2, 0x374, RZ ;  /* 0x0000037402057824 */ /* 0x000fe400078e02ff */
[----:B------:R-:W-:Y:S01]  /*7ecd0*/  STL.64 [R1+0x1090], R22 ;  /* 0x0010901601007387 */ /* 0x000fe20000100a00 */
[----:B------:R-:W-:Y:S01]  /*7ece0*/  LEA.HI.X.SX32 R7, R8, R25, 0x1, P5 ;  /* 0x0000001908077211 */ /* 0x000fe200028f0eff */
[C---:B------:R-:W-:Y:S02]  /*7ecf0*/  IMAD R3, R2.reuse, 0x376, RZ ;  /* 0x0000037602037824 */ /* 0x040fe400078e02ff */
[C---:B------:R-:W-:Y:S02]  /*7ed00*/  IMAD R4, R2.reuse, 0x378, RZ ;  /* 0x0000037802047824 */ /* 0x040fe400078e02ff */
[----:B------:R-:W-:Y:S01]  /*7ed10*/  IMAD R8, R2, 0x1bb, RZ ;  /* 0x000001bb02087824 */ /* 0x000fe200078e02ff */
[----:B--2---:R-:W-:-:S04]  /*7ed20*/  IADD3 R16, P6, R16, R24, RZ ;  /* 0x0000001810107210 */ /* 0x004fc80007fde0ff */
[----:B------:R-:W-:Y:S01]  /*7ed30*/  LEA.HI.X.SX32 R17, R19, R25, 0x1, P6 ;  /* 0x0000001913117211 */ /* 0x000fe200030f0eff */
[----:B------:R-:W-:-:S04]  /*7ed40*/  IMAD R19, R2, 0x1ba, RZ ;  /* 0x000001ba02137824 */ /* 0x000fc800078e02ff */
[----:B------:R0:W-:Y:S04]  /*7ed50*/  STL.64 [R1+0x10b8], R16 ;  /* 0x0010b81001007387 */ /* 0x0001e80000100a00 */
[----:B------:R1:W-:Y:S01]  /*7ed60*/  STL.64 [R1+0x1100], R6 ;  /* 0x0011000601007387 */ /* 0x0003e20000100a00 */
[-C--:B0-----:R-:W-:Y:S02]  /*7ed70*/  IADD3 R16, P6, R5, R24.reuse, RZ ;  /* 0x0000001805107210 */ /* 0x081fe40007fde0ff */
[-C--:B-1----:R-:W-:Y:S02]  /*7ed80*/  IADD3 R6, P5, R3, R24.reuse, RZ ;  /* 0x0000001803067210 */ /* 0x082fe40007fbe0ff */
[----:B------:R-:W-:Y:S02]  /*7ed90*/  LEA.HI.X.SX32 R17, R19, R25, 0x1, P6 ;  /* 0x0000001913117211 */ /* 0x000fe400030f0eff */
[----:B------:R-:W-:-:S02]  /*7eda0*/  IADD3 R4, P6, R4, R24, RZ ;  /* 0x0000001804047210 */ /* 0x000fc40007fde0ff */
[-C--:B------:R-:W-:Y:S01]  /*7edb0*/  LEA.HI.X.SX32 R7, R8, R25.reuse, 0x1, P5 ;  /* 0x0000001908077211 */ /* 0x080fe200028f0eff */
[----:B------:R-:W-:Y:S01]  /*7edc0*/  IMAD R3, R2, 0x37a, RZ ;  /* 0x0000037a02037824 */ /* 0x000fe200078e02ff */
[----:B------:R-:W-:Y:S01]  /*7edd0*/  LEA.HI.X.SX32 R5, R10, R25, 0x1, P6 ;  /* 0x000000190a057211 */ /* 0x000fe200030f0eff */
[----:B------:R0:W-:Y:S04]  /*7ede0*/  STL.64 [R1+0x10f8], R16 ;  /* 0x0010f81001007387 */ /* 0x0001e80000100a00 */
[----:B------:R-:W2:Y:S01]  /*7edf0*/  LDL.LU R19, [R1+0x25c] ;  /* 0x00025c0001137983 */ /* 0x000ea20000300800 */
[----:B------:R-:W-:-:S03]  /*7ee00*/  IADD3 R10, P6, R3, R24, RZ ;  /* 0x00000018030a7210 */ /* 0x000fc60007fde0ff */
[----:B------:R1:W-:Y:S01]  /*7ee10*/  STL.64 [R1+0x10f0], R6 ;  /* 0x0010f00601007387 */ /* 0x0003e20000100a00 */
[----:B---3--:R-:W-:-:S03]  /*7ee20*/  FMUL R3, R27, R14 ;  /* 0x0000000e1b037220 */ /* 0x008fc60000400000 */
[----:B------:R3:W-:Y:S01]  /*7ee30*/  STL.64 [R1+0x1118], R4 ;  /* 0x0011180401007387 */ /* 0x0007e20000100a00 */
[----:B0-----:R-:W-:Y:S01]  /*7ee40*/  IMAD R16, R2, 0x1bd, RZ ;  /* 0x000001bd02107824 */ /* 0x001fe200078e02ff */
[----:B------:R-:W-:Y:S01]  /*7ee50*/  FSETP.NEU.AND P5, PT, R11, RZ, PT ;  /* 0x000000ff0b00720b */ /* 0x000fe20003fad000 */
[----:B-1----:R-:W-:Y:S02]  /*7ee60*/  FMUL R7, R27, R15 ;  /* 0x0000000f1b077220 */ /* 0x002fe40000400000 */
[----:B------:R-:W2:Y:S04]  /*7ee70*/  LDL.LU R15, [R1+0x107c] ;  /* 0x00107c00010f7983 */ /* 0x000ea80000300800 */
[----:B------:R-:W2:Y:S01]  /*7ee80*/  LDL.LU R14, [R1+0x1080] ;  /* 0x00108000010e7983 */ /* 0x000ea20000300800 */
[----:B------:R-:W-:-:S05]  /*7ee90*/  LEA.HI.X.SX32 R11, R16, R25, 0x1, P6 ;  /* 0x00000019100b7211 */ /* 0x000fca00030f0eff */
[----:B------:R0:W-:Y:S01]  /*7eea0*/  STL.64 [R1+0x1168], R10 ;  /* 0x0011680a01007387 */ /* 0x0001e20000100a00 */
[----:B---3--:R-:W-:-:S03]  /*7eeb0*/  FMUL R4, R27, R18 ;  /* 0x000000121b047220 */ /* 0x008fc60000400000 */
[----:B0-----:R-:W3:Y:S04]  /*7eec0*/  LDL.LU R10, [R1+0x1084] ;  /* 0x00108400010a7983 */ /* 0x001ee80000300800 */
[----:B------:R-:W3:Y:S04]  /*7eed0*/  LDL.LU R11, [R1+0x1088] ;  /* 0x00108800010b7983 */ /* 0x000ee80000300800 */
[----:B------:R-:W3:Y:S01]  /*7eee0*/  LDL.LU R18, [R1+0x10ac] ;  /* 0x0010ac0001127983 */ /* 0x000ee20000300800 */
[----:B------:R-:W-:Y:S02]  /*7eef0*/  IMAD R8, R2, 0x37c, RZ ;  /* 0x0000037c02087824 */ /* 0x000fe400078e02ff */
[----:B----4-:R-:W-:-:S02]  /*7ef00*/  FMUL R20, R27, R26 ;  /* 0x0000001a1b147220 */ /* 0x010fc40000400000 */
[C---:B------:R-:W-:Y:S02]  /*7ef10*/  FMUL R12, R27.reuse, R12 ;  /* 0x0000000c1b0c7220 */ /* 0x040fe40000400000 */
[C---:B------:R-:W-:Y:S02]  /*7ef20*/  FMUL R22, R27.reuse, R28 ;  /* 0x0000001c1b167220 */ /* 0x040fe40000400000 */
[C---:B------:R-:W-:Y:S02]  /*7ef30*/  FMUL R6, R27.reuse, R13 ;  /* 0x0000000d1b067220 */ /* 0x040fe40000400000 */
[----:B------:R-:W-:Y:S01]  /*7ef40*/  FMUL R5, R27, R21 ;  /* 0x000000151b057220 */ /* 0x000fe20000400000 */
[----:B------:R-:W-:Y:S01]  /*7ef50*/  IADD3 R16, P6, R8, R24, RZ ;  /* 0x0000001808107210 */ /* 0x000fe20007fde0ff */
[C---:B------:R-:W-:Y:S01]  /*7ef60*/  IMAD R27, R2.reuse, 0x1be, RZ ;  /* 0x000001be021b7824 */ /* 0x040fe200078e02ff */
[----:B------:R-:W4:Y:S01]  /*7ef70*/  LDL.LU R28, [R1+0x10b0] ;  /* 0x0010b000011c7983 */ /* 0x000f220000300800 */
[----:B------:R-:W-:-:S03]  /*7ef80*/  IMAD R13, R2, 0x37e, RZ ;  /* 0x0000037e020d7824 */ /* 0x000fc600078e02ff */
[----:B------:R-:W-:Y:S01]  /*7ef90*/  LEA.HI.X.SX32 R17, R27, R25, 0x1, P6 ;  /* 0x000000191b117211 */ /* 0x000fe200030f0eff */
[----:B------:R-:W-:-:S04]  /*7efa0*/  IMAD R21, R2, 0x1bf, RZ ;  /* 0x000001bf02157824 */ /* 0x000fc800078e02ff */
[----:B------:R0:W-:Y:S01]  /*7efb0*/  STL.64 [R1+0x1160], R16 ;  /* 0x0011601001007387 */ /* 0x0001e20000100a00 */
[----:B------:R-:W-:-:S03]  /*7efc0*/  IMAD R8, R2, 0x380, RZ ;  /* 0x0000038002087824 */ /* 0x000fc600078e02ff */
[----:B------:R-:W4:Y:S01]  /*7efd0*/  LDL.LU R27, [R1+0x10c4] ;  /* 0x0010c400011b7983 */ /* 0x000f220000300800 */
[----:B0-----:R-:W-:-:S03]  /*7efe0*/  IADD3 R16, P6, R13, R24, RZ ;  /* 0x000000180d107210 */ /* 0x001fc60007fde0ff */
[----:B------:R-:W4:Y:S01]  /*7eff0*/  LDL.LU R13, [R1+0x10c8] ;  /* 0x0010c800010d7983 */ /* 0x000f220000300800 */
[----:B------:R-:W-:-:S03]  /*7f000*/  LEA.HI.X.SX32 R17, R21, R25, 0x1, P6 ;  /* 0x0000001915117211 */ /* 0x000fc600030f0eff */
[----:B------:R-:W4:Y:S01]  /*7f010*/  LDL.LU R21, [R1+0x250] ;  /* 0x0002500001157983 */ /* 0x000f220000300800 */
[----:B------:R-:W-:-:S03]  /*7f020*/  F2FP.BF16.PACK_AB R4, R3, R4 ;  /* 0x000000040304723e */ /* 0x000fc600000010ff */
[----:B------:R0:W-:Y:S01]  /*7f030*/  STL.64 [R1+0x1158], R16 ;  /* 0x0011581001007387 */ /* 0x0001e20000100a00 */
[----:B------:R-:W-:Y:S01]  /*7f040*/  IMAD R3, R2, 0x382, RZ ;  /* 0x0000038202037824 */ /* 0x000fe200078e02ff */
[----:B------:R-:W-:Y:S02]  /*7f050*/  F2FP.BF16.PACK_AB R5, R6, R5 ;  /* 0x000000050605723e */ /* 0x000fe400000010ff */
[----:B------:R-:W-:Y:S02]  /*7f060*/  F2FP.BF16.PACK_AB R6, R22, R7 ;  /* 0x000000071606723e */ /* 0x000fe400000010ff */
[----:B0-----:R-:W-:Y:S01]  /*7f070*/  IADD3 R16, P6, R8, R24, RZ ;  /* 0x0000001808107210 */ /* 0x001fe20007fde0ff */
[----:B------:R-:W-:Y:S01]  /*7f080*/  IMAD R8, R2, 0x1c0, RZ ;  /* 0x000001c002087824 */ /* 0x000fe200078e02ff */
[----:B------:R-:W-:Y:S02]  /*7f090*/  F2FP.BF16.PACK_AB R7, R20, R12 ;  /* 0x0000000c1407723e */ /* 0x000fe400000010ff */
[----:B------:R-:W4:Y:S02]  /*7f0a0*/  LDL.LU R20, [R1+0x108c] ;  /* 0x00108c0001147983 */ /* 0x000f240000300800 */
[----:B------:R-:W-:-:S02]  /*7f0b0*/  LEA.HI.X.SX32 R17, R8, R25, 0x1, P6 ;  /* 0x0000001908117211 */ /* 0x000fc400030f0eff */
[----:B------:R-:W-:-:S03]  /*7f0c0*/  IADD3 R8, P6, R3, R24, RZ ;  /* 0x0000001803087210 */ /* 0x000fc60007fde0ff */
[----:B------:R0:W-:Y:S04]  /*7f0d0*/  STL.64 [R1+0x1188], R16 ;  /* 0x0011881001007387 */ /* 0x0001e80000100a00 */
[----:B0-----:R-:W4:Y:S04]  /*7f0e0*/  LDL.LU R17, [R1+0x10a8] ;  /* 0x0010a80001117983 */ /* 0x001f280000300800 */
[----:B------:R-:W-:Y:S01]  /*7f0f0*/  STL [R1+0x11e8], R8 ;  /* 0x0011e80801007387 */ /* 0x000fe20000100800 */
[C---:B--2---:R-:W-:Y:S02]  /*7f100*/  FMUL R15, R19.reuse, R15 ;  /* 0x0000000f130f7220 */ /* 0x044fe40000400000 */
[----:B------:R-:W-:-:S03]  /*7f110*/  FMUL R14, R19, R14 ;  /* 0x0000000e130e7220 */ /* 0x000fc60000400000 */
[----:B------:R0:W-:Y:S04]  /*7f120*/  STL [R1+0x1ccc], R15 ;  /* 0x001ccc0f01007387 */ /* 0x0001e80000100800 */
[----:B------:R-:W2:Y:S04]  /*7f130*/  LDL.LU R22, [R1+0x10b4] ;  /* 0x0010b40001167983 */ /* 0x000ea80000300800 */
[----:B------:R1:W-:Y:S01]  /*7f140*/  STL [R1+0x1cd0], R14 ;  /* 0x001cd00e01007387 */ /* 0x0003e20000100800 */
[----:B0-----:R-:W-:Y:S02]  /*7f150*/  MOV R15, R9 ;  /* 0x00000009000f7202 */ /* 0x001fe40000000f00 */
[----:B-1----:R-:W-:-:S02]  /*7f160*/  MOV R14, R8 ;  /* 0x00000008000e7202 */ /* 0x002fc40000000f00 */
[----:B------:R-:W2:Y:S01]  /*7f170*/  LDL.LU.64 R8, [R1+0x1d58] ;  /* 0x001d580001087983 */ /* 0x000ea20000300a00 */
[C---:B---3--:R-:W-:Y:S02]  /*7f180*/  FMUL R10, R19.reuse, R10 ;  /* 0x0000000a130a7220 */ /* 0x048fe40000400000 */
[----:B------:R-:W-:-:S03]  /*7f190*/  FMUL R11, R19, R11 ;  /* 0x0000000b130b7220 */ /* 0x000fc60000400000 */
[----:B------:R0:W-:Y:S01]  /*7f1a0*/  STL [R1+0x1cd4], R10 ;  /* 0x001cd40a01007387 */ /* 0x0001e20000100800 */
[----:B------:R-:W-:-:S03]  /*7f1b0*/  FMUL R26, R19, R18 ;  /* 0x00000012131a7220 */ /* 0x000fc60000400000 */
[----:B------:R-:W3:Y:S04]  /*7f1c0*/  LDL.LU R23, [R1+0x10c0] ;  /* 0x0010c00001177983 */ /* 0x000ee80000300800 */
[----:B------:R-:W-:Y:S04]  /*7f1d0*/  STL [R1+0x1cd8], R11 ;  /* 0x001cd80b01007387 */ /* 0x000fe80000100800 */
[----:B------:R-:W3:Y:S01]  /*7f1e0*/  LDL.LU R18, [R1+0x10cc] ;  /* 0x0010cc0001127983 */ /* 0x000ee20000300800 */
[C---:B------:R-:W-:Y:S02]  /*7f1f0*/  IMAD R12, R2.reuse, 0x1c1, RZ ;  /* 0x000001c1020c7824 */ /* 0x040fe400078e02ff */
[----:B------:R-:W-:-:S02]  /*7f200*/  IMAD R29, R2, 0x384, RZ ;  /* 0x00000384021d7824 */ /* 0x000fc400078e02ff */
[----:B----4-:R-:W-:Y:S01]  /*7f210*/  FMUL R28, R19, R28 ;  /* 0x0000001c131c7220 */ /* 0x010fe20000400000 */
[----:B------:R-:W-:Y:S01]  /*7f220*/  LEA.HI.X.SX32 R15, R12, R25, 0x1, P6 ;  /* 0x000000190c0f7211 */ /* 0x000fe200030f0eff */
[----:B------:R-:W-:Y:S01]  /*7f230*/  STL [R1+0x1cec], R26 ;  /* 0x001cec1a01007387 */ /* 0x000fe20000100800 */
[----:B0-----:R-:W-:-:S03]  /*7f240*/  IADD3 R10, P6, R29, R24, RZ ;  /* 0x000000181d0a7210 */ /* 0x001fc60007fde0ff */
[----:B------:R-:W-:Y:S01]  /*7f250*/  STL [R1+0x1cf0], R28 ;  /* 0x001cf01c01007387 */ /* 0x000fe20000100800 */
[----:B------:R-:W-:-:S03]  /*7f260*/  FMUL R16, R19, R27 ;  /* 0x0000001b13107220 */ /* 0x000fc60000400000 */
[----:B------:R-:W4:Y:S01]  /*7f270*/  LDL.LU R27, [R1+0x10d0] ;  /* 0x0010d000011b7983 */ /* 0x000f220000300800 */
[----:B------:R-:W-:-:S05]  /*7f280*/  FMUL R13, R19, R13 ;  /* 0x0000000d130d7220 */ /* 0x000fca0000400000 */
[----:B------:R-:W-:Y:S04]  /*7f290*/  STL [R1+0x1cf4], R13 ;  /* 0x001cf40d01007387 */ /* 0x000fe80000100800 */
[----:B------:R-:W4:Y:S04]  /*7f2a0*/  LDL.LU R12, [R1+0x10d4] ;  /* 0x0010d400010c7983 */ /* 0x000f280000300800 */
[----:B------:R-:W4:Y:S04]  /*7f2b0*/  LDL.LU R19, [R1+0x10d8] ;  /* 0x0010d80001137983 */ /* 0x000f280000300800 */
[----:B------:R2:W-:Y:S01]  /*7f2c0*/  STL [R1+0x11ec], R15 ;  /* 0x0011ec0f01007387 */ /* 0x0005e20000100800 */
[----:B------:R-:W-:-:S02]  /*7f2d0*/  FMUL R20, R21, R20 ;  /* 0x0000001415147220 */ /* 0x000fc40000400000 */
[C---:B------:R-:W-:Y:S02]  /*7f2e0*/  FMUL R17, R21.reuse, R17 ;  /* 0x0000001115117220 */ /* 0x040fe40000400000 */
[C---:B--2---:R-:W-:Y:S01]  /*7f2f0*/  FMUL R15, R21.reuse, R22 ;  /* 0x00000016150f7220 */ /* 0x044fe20000400000 */
[----:B------:R-:W-:Y:S02]  /*7f300*/  LEA.HI.X.SX32 R11, R8, R25, 0x1, P6 ;  /* 0x00000019080b7211 */ /* 0x000fe400030f0eff */
[----:B------:R-:W2:Y:S04]  /*7f310*/  LDL.LU R8, [R1+0x260] ;  /* 0x0002600001087983 */ /* 0x000ea80000300800 */
[----:B------:R-:W-:Y:S04]  /*7f320*/  STL.64 [R1+0x11e0], R10 ;  /* 0x0011e00a01007387 */ /* 0x000fe80000100a00 */
[----:B------:R0:W-:Y:S01]  /*7f330*/  STL [R1+0x1cf8], R20 ;  /* 0x001cf81401007387 */ /* 0x0001e20000100800 */
[----:B---3--:R-:W-:-:S03]  /*7f340*/  FMUL R29, R21, R23 ;  /* 0x00000017151d7220 */ /* 0x008fc60000400000 */
[----:B------:R-:W-:Y:S04]  /*7f350*/  STL.64 [R1+0x1ce0], R16 ;  /* 0x001ce01001007387 */ /* 0x000fe80000100a00 */
[----:B------:R-:W-:Y:S01]  /*7f360*/  STL [R1+0x1ce8], R17 ;  /* 0x001ce81101007387 */ /* 0x000fe20000100800 */
[----:B------:R-:W-:-:S03]  /*7f370*/  FMUL R14, R21, R18 ;  /* 0x00000012150e7220 */ /* 0x000fc60000400000 */
[----:B------:R-:W2:Y:S04]  /*7f380*/  LDL.LU R28, [R1+0x10dc] ;  /* 0x0010dc00011c7983 */ /* 0x000ea80000300800 */
[----:B------:R-:W3:Y:S04]  /*7f390*/  LDL.LU R26, [R1+0x10e0] ;  /* 0x0010e000011a7983 */ /* 0x000ee80000300800 */
[----:B------:R1:W-:Y:S04]  /*7f3a0*/  STL [R1+0x1cfc], R15 ;  /* 0x001cfc0f01007387 */ /* 0x0003e80000100800 */
[----:B0-----:R-:W3:Y:S04]  /*7f3b0*/  LDL.LU R20, [R1+0x10e4] ;  /* 0x0010e40001147983 */ /* 0x001ee80000300800 */
[----:B------:R-:W3:Y:S04]  /*7f3c0*/  LDL.LU R13, [R1+0x10e8] ;  /* 0x0010e800010d7983 */ /* 0x000ee80000300800 */
[----:B------:R-:W-:Y:S04]  /*7f3d0*/  STL [R1+0x1d00], R29 ;  /* 0x001d001d01007387 */ /* 0x000fe80000100800 */
[----:B------:R-:W3:Y:S04]  /*7f3e0*/  LDL.LU R23, [R1+0x10ec] ;  /* 0x0010ec0001177983 */ /* 0x000ee80000300800 */
[----:B------:R-:W3:Y:S04]  /*7f3f0*/  LDL.LU R22, [R1+0x1108] ;  /* 0x0011080001167983 */ /* 0x000ee80000300800 */
[----:B------:R-:W-:Y:S04]  /*7f400*/  STL [R1+0x1d14], R14 ;  /* 0x001d140e01007387 */ /* 0x000fe80000100800 */
[----:B-1----:R-:W3:Y:S04]  /*7f410*/  LDL.LU R15, [R1+0x110c] ;  /* 0x00110c00010f7983 */ /* 0x002ee80000300800 */
[----:B------:R-:W3:Y:S01]  /*7f420*/  LDL.LU R16, [R1+0x1110] ;  /* 0x0011100001107983 */ /* 0x000ee20000300800 */
[----:B------:R-:W-:-:S02]  /*7f430*/  IMAD R3, R2, 0x386, RZ ;  /* 0x0000038602037824 */ /* 0x000fc400078e02ff */
[C---:B----4-:R-:W-:Y:S01]  /*7f440*/  FMUL R18, R21.reuse, R27 ;  /* 0x0000001b15127220 */ /* 0x050fe20000400000 */
[----:B------:R0:W-:Y:S01]  /*7f450*/  STS.128 [R0+0xc80], R4 ;  /* 0x000c800400007388 */ /* 0x0001e20000000c00 */
[C---:B------:R-:W-:Y:S02]  /*7f460*/  FMUL R11, R21.reuse, R12 ;  /* 0x0000000c150b7220 */ /* 0x040fe40000400000 */
[----:B------:R-:W-:Y:S01]  /*7f470*/  FMUL R10, R21, R19 ;  /* 0x00000013150a7220 */ /* 0x000fe20000400000 */
[----:B------:R-:W4:Y:S04]  /*7f480*/  LDL.LU R27, [R1+0x270] ;  /* 0x00027000011b7983 */ /* 0x000f280000300800 */
[----:B------:R-:W-:Y:S01]  /*7f490*/  STL [R1+0x1d18], R18 ;  /* 0x001d181201007387 */ /* 0x000fe20000100800 */
[----:B0-----:R-:W-:Y:S01]  /*7f4a0*/  IMAD R5, R2, 0x1c3, RZ ;  /* 0x000001c302057824 */ /* 0x001fe200078e02ff */
[----:B------:R-:W-:-:S02]  /*7f4b0*/  IADD3 R6, P6, R3, R24, RZ ;  /* 0x0000001803067210 */ /* 0x000fc40007fde0ff */
[----:B------:R0:W-:Y:S02]  /*7f4c0*/  STL.64 [R1+0x1d08], R10 ;  /* 0x001d080a01007387 */ /* 0x0001e40000100a00 */
[----:B------:R-:W-:Y:S02]  /*7f4d0*/  LEA.HI.X.SX32 R7, R5, R25, 0x1, P6 ;  /* 0x0000001905077211 */ /* 0x000fe400030f0eff */
[----:B------:R-:W-:Y:S04]  /*7f4e0*/  STL [R1+0x1d10], R11 ;  /* 0x001d100b01007387 */ /* 0x000fe80000100800 */
[----:B0-----:R-:W4:Y:S04]  /*7f4f0*/  LDL.LU R10, [R1+0x113c] ;  /* 0x00113c00010a7983 */ /* 0x001f280000300800 */
[----:B------:R-:W4:Y:S04]  /*7f500*/  LDL.LU R18, [R1+0x1140] ;  /* 0x0011400001127983 */ /* 0x000f280000300800 */
[----:B------:R0:W-:Y:S04]  /*7f510*/  STL.64 [R1+0x1150], R6 ;  /* 0x0011500601007387 */ /* 0x0001e80000100a00 */
[----:B0-----:R-:W4:Y:S04]  /*7f520*/  LDL.LU R6, [R1+0x1144] ;  /* 0x0011440001067983 */ /* 0x001f280000300800 */
[----:B------:R-:W4:Y:S04]  /*7f530*/  LDL.LU R7, [R1+0x1148] ;  /* 0x0011480001077983 */ /* 0x000f280000300800 */
[----:B------:R-:W4:Y:S04]  /*7f540*/  LDL.LU R12, [R1+0x114c] ;  /* 0x00114c00010c7983 */ /* 0x000f280000300800 */
[----:B------:R-:W4:Y:S04]  /*7f550*/  LDL.LU R17, [R1+0x1174] ;  /* 0x0011740001117983 */ /* 0x000f280000300800 */
[----:B------:R-:W4:Y:S04]  /*7f560*/  LDL.LU R19, [R1+0x1178] ;  /* 0x0011780001137983 */ /* 0x000f280000300800 */
[----:B------:R-:W4:Y:S01]  /*7f570*/  LDL.LU R21, [R1+0x1170] ;  /* 0x0011700001157983 */ /* 0x000f220000300800 */
[----:B--2---:R-:W-:-:S02]  /*7f580*/  FMUL R28, R8, R28 ;  /* 0x0000001c081c7220 */ /* 0x004fc40000400000 */
[----:B---3--:R-:W-:-:S03]  /*7f590*/  FMUL R26, R8, R26 ;  /* 0x0000001a081a7220 */ /* 0x008fc60000400000 */
[----:B------:R-:W-:Y:S01]  /*7f5a0*/  STL [R1+0x1d1c], R28 ;  /* 0x001d1c1c01007387 */ /* 0x000fe20000100800 */
[----:B------:R-:W-:-:S03]  /*7f5b0*/  FMUL R20, R8, R20 ;  /* 0x0000001408147220 */ /* 0x000fc60000400000 */
[----:B------:R-:W-:Y:S01]  /*7f5c0*/  STL [R1+0x1d20], R26 ;  /* 0x001d201a01007387 */ /* 0x000fe20000100800 */
[----:B------:R-:W-:-:S03]  /*7f5d0*/  FMUL R13, R8, R13 ;  /* 0x0000000d080d7220 */ /* 0x000fc60000400000 */
[----:B------:R-:W-:Y:S01]  /*7f5e0*/  STL [R1+0x1d24], R20 ;  /* 0x001d241401007387 */ /* 0x000fe20000100800 */
[C---:B------:R-:W-:Y:S02]  /*7f5f0*/  FMUL R23, R8.reuse, R23 ;  /* 0x0000001708177220 */ /* 0x040fe40000400000 */
[C---:B------:R-:W-:Y:S01]  /*7f600*/  FMUL R22, R8.reuse, R22 ;  /* 0x0000001608167220 */ /* 0x040fe20000400000 */
[----:B------:R4:W-:Y:S04]  /*7f610*/  STL [R1+0x1d28], R13 ;  /* 0x001d280d01007387 */ /* 0x0009e80000100800 */
[----:B------:R-:W-:Y:S01]  /*7f620*/  STL.64 [R1+0x1d30], R22 ;  /* 0x001d301601007387 */ /* 0x000fe20000100a00 */
[----:B------:R-:W-:-:S03]  /*7f630*/  FMUL R29, R8, R15 ;  /* 0x0000000f081d7220 */ /* 0x000fc60000400000 */
[----:B------:R0:W-:Y:S01]  /*7f640*/  STL [R1+0x1d38], R23 ;  /* 0x001d381701007387 */ /* 0x0001e20000100800 */
[----:B------:R-:W-:-:S03]  /*7f650*/  FMUL R15, R8, R16 ;  /* 0x00000010080f7220 */ /* 0x000fc60000400000 */
[----:B------:R-:W-:Y:S04]  /*7f660*/  STL [R1+0x1d3c], R29 ;  /* 0x001d3c1d01007387 */ /* 0x000fe80000100800 */
[----:B------:R-:W2:Y:S01]  /*7f670*/  LDL.LU R8, [R1+0x26c] ;  /* 0x00026c0001087983 */ /* 0x000ea20000300800 */
[C---:B------:R-:W-:Y:S02]  /*7f680*/  IMAD R4, R2.reuse, 0x388, RZ ;  /* 0x0000038802047824 */ /* 0x040fe400078e02ff */
[C---:B------:R-:W-:Y:S02]  /*7f690*/  IMAD R5, R2.reuse, 0x1c4, RZ ;  /* 0x000001c402057824 */ /* 0x040fe400078e02ff */
[----:B------:R-:W-:Y:S01]  /*7f6a0*/  IMAD R3, R2, 0x38a, RZ ;  /* 0x0000038a02037824 */ /* 0x000fe200078e02ff */
[----:B------:R-:W-:Y:S01]  /*7f6b0*/  IADD3 R4, P6, R4, R24, RZ ;  /* 0x0000001804047210 */ /* 0x000fe20007fde0ff */
[----:B------:R-:W-:-:S03]  /*7f6c0*/  IMAD R16, R2, 0x1c5, RZ ;  /* 0x000001c502107824 */ /* 0x000fc600078e02ff */
[----:B------:R-:W-:Y:S01]  /*7f6d0*/  LEA.HI.X.SX32 R5, R5, R25, 0x1, P6 ;  /* 0x0000001905057211 */ /* 0x000fe200030f0eff */
[----:B------:R-:W-:Y:S02]  /*7f6e0*/  IMAD R14, R2, 0x38c, RZ ;  /* 0x0000038c020e7824 */ /* 0x000fe400078e02ff */
[C---:B----4-:R-:W-:Y:S02]  /*7f6f0*/  FMUL R13, R27.reuse, R10 ;  /* 0x0000000a1b0d7220 */ /* 0x050fe40000400000 */
[C---:B------:R-:W-:Y:S02]  /*7f700*/  FMUL R10, R27.reuse, R18 ;  /* 0x000000121b0a7220 */ /* 0x040fe40000400000 */
[C---:B0-----:R-:W-:Y:S02]  /*7f710*/  FMUL R23, R27.reuse, R6 ;  /* 0x000000061b177220 */ /* 0x041fe40000400000 */
[C---:B------:R-:W-:Y:S02]  /*7f720*/  FMUL R7, R27.reuse, R7 ;  /* 0x000000071b077220 */ /* 0x040fe40000400000 */
[----:B------:R-:W-:Y:S01]  /*7f730*/  FMUL R6, R27, R12 ;  /* 0x0000000c1b067220 */ /* 0x000fe20000400000 */
[----:B--2---:R0:W-:Y:S04]  /*7f740*/  STL.64 [R1+0x1d50], R8 ;  /* 0x001d500801007387 */ /* 0x0041e80000100a00 */
[----:B------:R-:W-:Y:S01]  /*7f750*/  STL [R1+0x1d40], R15 ;  /* 0x001d400f01007387 */ /* 0x000fe20000100800 */
[----:B0-----:R-:W-:-:S03]  /*7f760*/  IADD3 R8, P6, R3, R24, RZ ;  /* 0x0000001803087210 */ /* 0x001fc60007fde0ff */
[----:B------:R0:W-:Y:S01]  /*7f770*/  STL.64 [R1+0x1180], R4 ;  /* 0x0011800401007387 */ /* 0x0001e20000100a00 */
[----:B------:R-:W-:-:S03]  /*7f780*/  LEA.HI.X.SX32 R9, R16, R25, 0x1, P6 ;  /* 0x0000001910097211 */ /* 0x000fc600030f0eff */
[----:B------:R-:W2:Y:S01]  /*7f790*/  LDL.LU R12, [R1+0x1114] ;  /* 0x00111400010c7983 */ /* 0x000ea20000300800 */
[----:B------:R-:W-:-:S03]  /*7f7a0*/  FMUL R3, R27, R17 ;  /* 0x000000111b037220 */ /* 0x000fc60000400000 */
[----:B------:R1:W-:Y:S01]  /*7f7b0*/  STL.64 [R1+0x11d8], R8 ;  /* 0x0011d80801007387 */ /* 0x0003e20000100a00 */
[C---:B0-----:R-:W-:Y:S02]  /*7f7c0*/  FMUL R4, R27.reuse, R19 ;  /* 0x000000131b047220 */ /* 0x041fe40000400000 */
[----:B------:R-:W-:Y:S02]  /*7f7d0*/  FMUL R5, R27, R21 ;  /* 0x000000151b057220 */ /* 0x000fe40000400000 */
[----:B------:R-:W-:Y:S01]  /*7f7e0*/  IMAD R27, R2, 0x1c6, RZ ;  /* 0x000001c6021b7824 */ /* 0x000fe200078e02ff */
[----:B-1----:R-:W-:Y:S02]  /*7f7f0*/  IADD3 R8, P6, R14, R24, RZ ;  /* 0x000000180e087210 */ /* 0x002fe40007fde0ff */
[----:B------:R-:W3:Y:S02]  /*7f800*/  LDL.LU R14, [R1+0x1120] ;  /* 0x00112000010e7983 */ /* 0x000ee40000300800 */
[----:B------:R-:W-:-:S02]  /*7f810*/  LEA.HI.X.SX32 R9, R27, R25, 0x1, P6 ;  /* 0x000000191b097211 */ /* 0x000fc400030f0eff */
[----:B------:R-:W4:Y:S04]  /*7f820*/  LDL.LU R26, [R1+0x1124] ;  /* 0x00112400011a7983 */ /* 0x000f280000300800 */
[----:B------:R-:W2:Y:S04]  /*7f830*/  LDL.LU R28, [R1+0x1128] ;  /* 0x00112800011c7983 */ /* 0x000ea80000300800 */
[----:B------:R-:W2:Y:S04]  /*7f840*/  LDL.LU R17, [R1+0x112c] ;  /* 0x00112c0001117983 */ /* 0x000ea80000300800 */
[----:B------:R-:W2:Y:S04]  /*7f850*/  LDL.LU R16, [R1+0x1130] ;  /* 0x0011300001107983 */ /* 0x000ea80000300800 */
[----:B------:R-:W2:Y:S04]  /*7f860*/  LDL.LU R20, [R1+0x1134] ;  /* 0x0011340001147983 */ /* 0x000ea80000300800 */
[----:B------:R-:W2:Y:S04]  /*7f870*/  LDL.LU R21, [R1+0x1138] ;  /* 0x0011380001157983 */ /* 0x000ea80000300800 */
[----:B------:R0:W-:Y:S04]  /*7f880*/  STL.64 [R1+0x11d0], R8 ;  /* 0x0011d00801007387 */ /* 0x0001e80000100a00 */
[----:B0-----:R-:W2:Y:S01]  /*7f890*/  LDL.LU.64 R8, [R1+0x1d50] ;  /* 0x001d500001087983 */ /* 0x001ea20000300a00 */
[----:B------:R-:W-:-:S02]  /*7f8a0*/  IMAD R18, R2, 0x38e, RZ ;  /* 0x0000038e02127824 */ /* 0x000fc400078e02ff */
[C---:B------:R-:W-:Y:S02]  /*7f8b0*/  IMAD R22, R2.reuse, 0x1c7, RZ ;  /* 0x000001c702167824 */ /* 0x040fe400078e02ff */
[----:B------:R-:W-:Y:S01]  /*7f8c0*/  IMAD R15, R2, 0x390, RZ ;  /* 0x00000390020f7824 */ /* 0x000fe200078e02ff */
[----:B------:R-:W-:Y:S01]  /*7f8d0*/  IADD3 R18, P6, R18, R24, RZ ;  /* 0x0000001812127210 */ /* 0x000fe20007fde0ff */
[----:B------:R-:W3:Y:S01]  /*7f8e0*/  LDL.LU R27, [R1+0x27c] ;  /* 0x00027c00011b7983 */ /* 0x000ee20000300800 */
[----:B------:R-:W-:Y:S02]  /*7f8f0*/  F2FP.BF16.PACK_AB R4, R3, R4 ;  /* 0x000000040304723e */ /* 0x000fe400000010ff */
[----:B------:R-:W-:Y:S01]  /*7f900*/  LEA.HI.X.SX32 R19, R22, R25, 0x1, P6 ;  /* 0x0000001916137211 */ /* 0x000fe200030f0eff */
[----:B------:R-:W-:Y:S01]  /*7f910*/  IMAD R3, R2, 0x392, RZ ;  /* 0x0000039202037824 */ /* 0x000fe200078e02ff */
[----:B------:R-:W-:Y:S02]  /*7f920*/  IADD3 R22, P6, R15, R24, RZ ;  /* 0x000000180f167210 */ /* 0x000fe40007fde0ff */
[----:B------:R-:W-:-:S02]  /*7f930*/  F2FP.BF16.PACK_AB R5, R6, R5 ;  /* 0x000000050605723e */ /* 0x000fc400000010ff */
[----:B------:R-:W-:Y:S02]  /*7f940*/  F2FP.BF16.PACK_AB R6, R23, R7 ;  /* 0x000000071706723e */ /* 0x000fe400000010ff */
[----:B------:R-:W-:Y:S01]  /*7f950*/  F2FP.BF16.PACK_AB R7, R13, R10 ;  /* 0x0000000a0d07723e */ /* 0x000fe200000010ff */
[----:B------:R0:W-:Y:S01]  /*7f960*/  STL.64 [R1+0x11c8], R18 ;  /* 0x0011c81201007387 */ /* 0x0001e20000100a00 */
[----:B--2---:R-:W-:Y:S02]  /*7f970*/  LEA.HI.X.SX32 R23, R9, R25, 0x1, P6 ;  /* 0x0000001909177211 */ /* 0x004fe400030f0eff */
[----:B------:R-:W-:Y:S01]  /*7f980*/  IADD3 R10, P6, R3, R24, RZ ;  /* 0x00000018030a7210 */ /* 0x000fe20007fde0ff */
[----:B------:R-:W2:Y:S01]  /*7f990*/  LDL.LU R9, [R1+0x117c] ;  /* 0x00117c0001097983 */ /* 0x000ea20000300800 */
[----:B0-----:R-:W-:-:S03]  /*7f9a0*/  FMUL R18, R8, R12 ;  /* 0x0000000c08127220 */ /* 0x001fc60000400000 */
[----:B------:R0:W-:Y:S01]  /*7f9b0*/  STL.64 [R1+0x1200], R22 ;  /* 0x0012001601007387 */ /* 0x0001e20000100a00 */
[----:B------:R-:W-:-:S03]  /*7f9c0*/  FMUL R17, R8, R17 ;  /* 0x0000001108117220 */ /* 0x000fc60000400000 */
[----:B------:R-:W2:Y:S01]  /*7f9d0*/  LDL.LU R29, [R1+0x1190] ;  /* 0x00119000011d7983 */ /* 0x000ea20000300800 */
[----:B------:R-:W-:-:S03]  /*7f9e0*/  FMUL R16, R8, R16 ;  /* 0x0000001008107220 */ /* 0x000fc60000400000 */
[----:B------:R1:W-:Y:S04]  /*7f9f0*/  STL [R1+0x1230], R10 ;  /* 0x0012300a01007387 */ /* 0x0003e80000100800 */
[----:B0-----:R-:W2:Y:S04]  /*7fa00*/  LDL.LU R23, [R1+0x119c] ;  /* 0x00119c0001177983 */ /* 0x001ea80000300800 */
[----:B------:R-:W2:Y:S04]  /*7fa10*/  LDL.LU R11, [R1+0x11a0] ;  /* 0x0011a000010b7983 */ /* 0x000ea80000300800 */
[----:B-1----:R-:W2:Y:S04]  /*7fa20*/  LDL.LU R10, [R1+0x11a4] ;  /* 0x0011a400010a7983 */ /* 0x002ea80000300800 */
[----:B------:R-:W2:Y:S04]  /*7fa30*/  LDL.LU R12, [R1+0x11a8] ;  /* 0x0011a800010c7983 */ /* 0x000ea80000300800 */
[----:B------:R0:W-:Y:S04]  /*7fa40*/  STL [R1+0x1d44], R18 ;  /* 0x001d441201007387 */ /* 0x0001e80000100800 */
[----:B0-----:R-:W2:Y:S04]  /*7fa50*/  LDL.LU R18, [R1+0x1194] ;  /* 0x0011940001127983 */ /* 0x001ea80000300800 */
[----:B------:R0:W-:Y:S04]  /*7fa60*/  STL.64 [R1+0x1d48], R16 ;  /* 0x001d481001007387 */ /* 0x0001e80000100a00 */
[----:B0-----:R-:W2:Y:S01]  /*7fa70*/  LDL.64 R16, [R1+0x1230] ;  /* 0x0012300001107983 */ /* 0x001ea20000100a00 */
[----:B------:R-:W-:-:S02]  /*7fa80*/  IMAD R19, R2, 0x1c9, RZ ;  /* 0x000001c902137824 */ /* 0x000fc400078e02ff */
[C---:B------:R-:W-:Y:S02]  /*7fa90*/  FMUL R13, R8.reuse, R20 ;  /* 0x00000014080d7220 */ /* 0x040fe40000400000 */
[----:B------:R-:W-:Y:S01]  /*7faa0*/  FMUL R20, R8, R21 ;  /* 0x0000001508147220 */ /* 0x000fe20000400000 */
[----:B------:R0:W-:Y:S01]  /*7fab0*/  STS.128 [R0+0xd00], R4 ;  /* 0x000d000400007388 */ /* 0x0001e20000000c00 */
[C---:B------:R-:W-:Y:S02]  /*7fac0*/  IMAD R15, R2.reuse, 0x394, RZ ;  /* 0x00000394020f7824 */ /* 0x040fe400078e02ff */
[----:B------:R-:W-:Y:S02]  /*7fad0*/  IMAD R22, R2, 0x1ca, RZ ;  /* 0x000001ca02167824 */ /* 0x000fe400078e02ff */
[C---:B---3--:R-:W-:Y:S02]  /*7fae0*/  FMUL R14, R8.reuse, R14 ;  /* 0x0000000e080e7220 */ /* 0x048fe40000400000 */
[----:B----4-:R-:W-:-:S02]  /*7faf0*/  FMUL R26, R8, R26 ;  /* 0x0000001a081a7220 */ /* 0x010fc40000400000 */
[----:B------:R-:W-:Y:S02]  /*7fb00*/  FMUL R28, R8, R28 ;  /* 0x0000001c081c7220 */ /* 0x000fe40000400000 */
[C---:B------:R-:W-:Y:S02]  /*7fb10*/  IMAD R8, R2.reuse, 0x396, RZ ;  /* 0x0000039602087824 */ /* 0x040fe400078e02ff */
[----:B0-----:R-:W-:Y:S01]  /*7fb20*/  IMAD R4, R2, 0x1cb, RZ ;  /* 0x000001cb02047824 */ /* 0x001fe200078e02ff */
[----:B--2---:R-:W-:Y:S02]  /*7fb30*/  LEA.HI.X.SX32 R17, R19, R25, 0x1, P6 ;  /* 0x0000001913117211 */ /* 0x004fe400030f0eff */
[----:B------:R-:W2:Y:S04]  /*7fb40*/  LDL.LU R19, [R1+0xab8] ;  /* 0x000ab80001137983 */ /* 0x000ea80000300800 */
[----:B------:R-:W2:Y:S04]  /*7fb50*/  LDL.LU R21, [R1+0x11ac] ;  /* 0x0011ac0001157983 */ /* 0x000ea80000300800 */
[----:B------:R0:W-:Y:S04]  /*7fb60*/  STL [R1+0x1234], R17 ;  /* 0x0012341101007387 */ /* 0x0001e80000100800 */
[----:B------:R-:W3:Y:S01]  /*7fb70*/  LDL.LU R7, [R1+0x1198] ;  /* 0x0011980001077983 */ /* 0x000ee20000300800 */
[----:B------:R-:W-:-:S04]  /*7fb80*/  IADD3 R16, P6, R15, R24, RZ ;  /* 0x000000180f107210 */ /* 0x000fc80007fde0ff */
[----:B0-----:R-:W-:-:S05]  /*7fb90*/  LEA.HI.X.SX32 R17, R22, R25, 0x1, P6 ;  /* 0x0000001916117211 */ /* 0x001fca00030f0eff */
[----:B------:R0:W-:Y:S01]  /*7fba0*/  STL.64 [R1+0x1228], R16 ;  /* 0x0012281001007387 */ /* 0x0001e20000100a00 */
[----:B------:R-:W-:Y:S01]  /*7fbb0*/  FMUL R15, R27, R9 ;  /* 0x000000091b0f7220 */ /* 0x000fe20000400000 */
[----:B0-----:R-:W-:-:S04]  /*7fbc0*/  IADD3 R16, P6, R8, R24, RZ ;  /* 0x0000001808107210 */ /* 0x001fc80007fde0ff */
[----:B------:R-:W-:-:S05]  /*7fbd0*/  LEA.HI.X.SX32 R17, R4, R25, 0x1, P6 ;  /* 0x0000001904117211 */ /* 0x000fca00030f0eff */
[----:B------:R0:W-:Y:S04]  /*7fbe0*/  STL.64 [R1+0x11c0], R16 ;  /* 0x0011c01001007387 */ /* 0x0001e80000100a00 */
[----:B------:R-:W4:Y:S04]  /*7fbf0*/  LDL.LU R8, [R1+0xab4] ;  /* 0x000ab40001087983 */ /* 0x000f280000300800 */
[----:B------:R-:W4:Y:S01]  /*7fc00*/  LDL.LU R9, [R1+0x11b0] ;  /* 0x0011b00001097983 */ /* 0x000f220000300800 */
[----:B------:R-:W-:Y:S02]  /*7fc10*/  IMAD R3, R2, 0x398, RZ ;  /* 0x0000039802037824 */ /* 0x000fe400078e02ff */
[----:B------:R-:W-:-:S02]  /*7fc20*/  FMUL R6, R27, R23 ;  /* 0x000000171b067220 */ /* 0x000fc40000400000 */
[C---:B------:R-:W-:Y:S01]  /*7fc30*/  IMAD R23, R2.reuse, 0x1cc, RZ ;  /* 0x000001cc02177824 */ /* 0x040fe200078e02ff */
[-C--:B0-----:R-:W-:Y:S01]  /*7fc40*/  IADD3 R16, P6, R3, R24.reuse, RZ ;  /* 0x0000001803107210 */ /* 0x081fe20007fde0ff */
[C---:B------:R-:W-:Y:S02]  /*7fc50*/  IMAD R22, R2.reuse, 0x39a, RZ ;  /* 0x0000039a02167824 */ /* 0x040fe400078e02ff */
[----:B------:R-:W-:Y:S01]  /*7fc60*/  FMUL R5, R27, R11 ;  /* 0x0000000b1b057220 */ /* 0x000fe20000400000 */
[-C--:B------:R-:W-:Y:S01]  /*7fc70*/  LEA.HI.X.SX32 R17, R23, R25.reuse, 0x1, P6 ;  /* 0x0000001917117211 */ /* 0x080fe200030f0eff */
[----:B------:R-:W-:Y:S01]  /*7fc80*/  IMAD R11, R2, 0x1cd, RZ ;  /* 0x000001cd020b7824 */ /* 0x000fe200078e02ff */
[----:B------:R-:W-:Y:S01]  /*7fc90*/  IADD3 R22, P6, R22, R24, RZ ;  /* 0x0000001816167210 */ /* 0x000fe20007fde0ff */
[C---:B------:R-:W-:Y:S02]  /*7fca0*/  FMUL R3, R27.reuse, R10 ;  /* 0x0000000a1b037220 */ /* 0x040fe40000400000 */
[----:B------:R-:W-:Y:S01]  /*7fcb0*/  FMUL R4, R27, R12 ;  /* 0x0000000c1b047220 */ /* 0x000fe20000400000 */
[----:B------:R-:W-:Y:S01]  /*7fcc0*/  LEA.HI.X.SX32 R23, R11, R25, 0x1, P6 ;  /* 0x000000190b177211 */ /* 0x000fe200030f0eff */
[C---:B------:R-:W-:Y:S01]  /*7fcd0*/  FMUL R29, R27.reuse, R29 ;  /* 0x0000001d1b1d7220 */ /* 0x040fe20000400000 */
[----:B------:R-:W4:Y:S01]  /*7fce0*/  LDL.LU R12, [R1+0xab0] ;  /* 0x000ab000010c7983 */ /* 0x000f220000300800 */
[----:B------:R-:W-:-:S02]  /*7fcf0*/  FMUL R18, R27, R18 ;  /* 0x000000121b127220 */ /* 0x000fc40000400000 */
[----:B------:R-:W-:Y:S01]  /*7fd00*/  IMAD R10, R2, 0x39c, RZ ;  /* 0x0000039c020a7824 */ /* 0x000fe200078e02ff */
[----:B------:R-:W-:Y:S01]  /*7fd10*/  F2FP.BF16.PACK_AB R5, R6, R5 ;  /* 0x000000050605723e */ /* 0x000fe200000010ff */
[C---:B------:R-:W-:Y:S01]  /*7fd20*/  IMAD R6, R2.reuse, 0x1ce, RZ ;  /* 0x000001ce02067824 */ /* 0x040fe200078e02ff */
[----:B------:R-:W-:Y:S01]  /*7fd30*/  F2FP.BF16.PACK_AB R4, R3, R4 ;  /* 0x000000040304723e */ /* 0x000fe200000010ff */
[C---:B------:R-:W-:Y:S02]  /*7fd40*/  IMAD R3, R2.reuse, 0x39e, RZ ;  /* 0x0000039e02037824 */ /* 0x040fe400078e02ff */
[----:B------:R-:W-:Y:S02]  /*7fd50*/  IMAD R11, R2, 0x1cf, RZ ;  /* 0x000001cf020b7824 */ /* 0x000fe400078e02ff */
[----:B---3--:R-:W-:Y:S02]  /*7fd60*/  FMUL R7, R27, R7 ;  /* 0x000000071b077220 */ /* 0x008fe40000400000 */
[----:B------:R-:W3:Y:S04]  /*7fd70*/  LDL.LU R27, [R1+0x11bc] ;  /* 0x0011bc00011b7983 */ /* 0x000ee80000300800 */
[----:B------:R0:W-:Y:S04]  /*7fd80*/  STL.64 [R1+0x11f8], R16 ;  /* 0x0011f81001007387 */ /* 0x0001e80000100a00 */
[----:B0-----:R-:W3:Y:S04]  /*7fd90*/  LDL.LU.64 R16, [R1+0x1d48] ;  /* 0x001d480001107983 */ /* 0x001ee80000300a00 */
[----:B------:R0:W-:Y:S02]  /*7fda0*/  STL.64 [R1+0x1220], R22 ;  /* 0x0012201601007387 */ /* 0x0001e40000100a00 */
[----:B0-----:R-:W-:Y:S01]  /*7fdb0*/  IADD3 R22, P6, R10, R24, RZ ;  /* 0x000000180a167210 */ /* 0x001fe20007fde0ff */
[----:B--2---:R-:W-:-:S02]  /*7fdc0*/  FFMA R10, R21, 0.69314718246459960938, R19 ;  /* 0x3f317218150a7823 */ /* 0x004fc40000000013 */
[----:B------:R-:W2:Y:S01]  /*7fdd0*/  LDL.LU R19, [R1+0xaac] ;  /* 0x000aac0001137983 */ /* 0x000ea20000300800 */
[----:B------:R-:W-:-:S03]  /*7fde0*/  LEA.HI.X.SX32 R23, R6, R25, 0x1, P6 ;  /* 0x0000001906177211 */ /* 0x000fc600030f0eff */
[----:B------:R0:W-:Y:S04]  /*7fdf0*/  STL [R1+0x270], R10 ;  /* 0x0002700a01007387 */ /* 0x0001e80000100800 */
[----:B------:R-:W2:Y:S04]  /*7fe00*/  LDL.LU R21, [R1+0x11b4] ;  /* 0x0011b40001157983 */ /* 0x000ea80000300800 */
[----:B------:R1:W-:Y:S01]  /*7fe10*/  STL.64 [R1+0x1218], R22 ;  /* 0x0012181601007387 */ /* 0x0003e20000100a00 */
[----:B------:R-:W-:Y:S01]  /*7fe20*/  F2FP.BF16.PACK_AB R6, R18, R7 ;  /* 0x000000071206723e */ /* 0x000fe200000010ff */
[----:B0-----:R-:W-:Y:S01]  /*7fe30*/  IMAD R10, R2, 0x3a0, RZ ;  /* 0x000003a0020a7824 */ /* 0x001fe200078e02ff */
[----:B------:R-:W-:Y:S01]  /*7fe40*/  F2FP.BF16.PACK_AB R7, R15, R29 ;  /* 0x0000001d0f07723e */ /* 0x000fe200000010ff */
[----:B------:R-:W2:Y:S04]  /*7fe50*/  LDL.LU R18, [R1+0x1d44] ;  /* 0x001d440001127983 */ /* 0x000ea80000300800 */
[----:B------:R-:W2:Y:S01]  /*7fe60*/  LDL.LU R15, [R1+0x1d40] ;  /* 0x001d4000010f7983 */ /* 0x000ea20000300800 */
[----:B-1----:R-:W-:-:S03]  /*7fe70*/  IADD3 R22, P6, R3, R24, RZ ;  /* 0x0000001803167210 */ /* 0x002fc60007fde0ff */
[----:B------:R-:W2:Y:S01]  /*7fe80*/  LDL.LU R29, [R1+0x1d3c] ;  /* 0x001d3c00011d7983 */ /* 0x000ea20000300800 */
[----:B------:R-:W-:Y:S01]  /*7fe90*/  LEA.HI.X.SX32 R23, R11, R25, 0x1, P6 ;  /* 0x000000190b177211 */ /* 0x000fe200030f0eff */
[----:B----4-:R-:W-:-:S04]  /*7fea0*/  FFMA R9, R9, 0.69314718246459960938, R8 ;  /* 0x3f31721809097823 */ /* 0x010fc80000000008 */
[----:B------:R0:W-:Y:S04]  /*7feb0*/  STL.64 [R1+0x11f0], R22 ;  /* 0x0011f01601007387 */ /* 0x0001e80000100a00 */
[----:B------:R-:W4:Y:S01]  /*7fec0*/  LDL.LU R8, [R1+0xaa8] ;  /* 0x000aa80001087983 */ /* 0x000f220000300800 */
[----:B0-----:R-:W-:Y:S01]  /*7fed0*/  IMAD R23, R2, 0x1d0, RZ ;  /* 0x000001d002177824 */ /* 0x001fe200078e02ff */
[----:B------:R-:W-:Y:S02]  /*7fee0*/  IADD3 R22, P6, R10, R24, RZ ;  /* 0x000000180a167210 */ /* 0x000fe40007fde0ff */
[----:B------:R0:W-:Y:S02]  /*7fef0*/  STL [R1+0x274], R9 ;  /* 0x0002740901007387 */ /* 0x0001e40000100800 */
[----:B------:R-:W-:-:S02]  /*7ff00*/  LEA.HI.X.SX32 R23, R23, R25, 0x1, P6 ;  /* 0x0000001917177211 */ /* 0x000fc400030f0eff */
[----:B0-----:R-:W4:Y:S04]  /*7ff10*/  LDL.LU R9, [R1+0x1270] ;  /* 0x0012700001097983 */ /* 0x001f280000300800 */
[----:B------:R0:W-:Y:S04]  /*7ff20*/  STL.64 [R1+0x1210], R22 ;  /* 0x0012101601007387 */ /* 0x0001e80000100a00 */
[----:B0-----:R-:W2:Y:S01]  /*7ff30*/  LDL.LU R23, [R1+0x1d38] ;  /* 0x001d380001177983 */ /* 0x001ea20000300800 */
[C---:B------:R-:W-:Y:S02]  /*7ff40*/  IMAD R3, R2.reuse, 0x3a2, RZ ;  /* 0x000003a202037824 */ /* 0x040fe400078e02ff */
[----:B------:R-:W-:Y:S01]  /*7ff50*/  IMAD R11, R2, 0x1d1, RZ ;  /* 0x000001d1020b7824 */ /* 0x000fe200078e02ff */
[----:B------:R0:W-:Y:S02]  /*7ff60*/  STS.128 [R0+0xd80], R4 ;  /* 0x000d800400007388 */ /* 0x0001e40000000c00 */
[----:B------:R-:W-:-:S05]  /*7ff70*/  IADD3 R22, P6, R3, R24, RZ ;  /* 0x0000001803167210 */ /* 0x000fca0007fde0ff */
[----:B------:R1:W-:Y:S01]  /*7ff80*/  STL [R1+0x1208], R22 ;  /* 0x0012081601007387 */ /* 0x0003e20000100800 */
[----:B0-----:R-:W-:Y:S01]  /*7ff90*/  MOV R6, R22 ;  /* 0x0000001600067202 */ /* 0x001fe20000000f00 */
[----:B---3--:R-:W-:Y:S01]  /*7ffa0*/  FFMA R3, R27, 0.69314718246459960938, R12 ;  /* 0x3f3172181b037823 */ /* 0x008fe2000000000c */
[----:B--2---:R-:W-:Y:S02]  /*7ffb0*/  MOV R7, R23 ;  /* 0x0000001700077202 */ /* 0x004fe40000000f00 */
[----:B------:R-:W-:Y:S01]  /*7ffc0*/  LEA.HI.X.SX32 R7, R11, R25, 0x1, P6 ;  /* 0x000000190b077211 */ /* 0x000fe200030f0eff */
[----:B-1----:R-:W2:Y:S04]  /*7ffd0*/  LDL.LU.64 R22, [R1+0x1d30] ;  /* 0x001d300001167983 */ /* 0x002ea80000300a00 */
[----:B------:R0:W-:Y:S04]  /*7ffe0*/  STL [R1+0x120c], R7 ;  /* 0x00120c0701007387 */ /* 0x0001e80000100800 */
[----:B------:R-:W3:Y:S04]  /*7fff0*/  LDL.LU R12, [R1+0xaa4] ;  /* 0x000aa400010c7983 */ /* 0x000ee80000300800 */
[----:B------:R1:W-:Y:S04]  /*80000*/  STL [R1+0x278], R3 ;  /* 0x0002780301007387 */ /* 0x0003e80000100800 */
[----:B------:R-:W3:Y:S01]  /*80010*/  LDL.LU R27, [R1+0x1274] ;  /* 0x00127400011b7983 */ /* 0x000ee20000300800 */
[----:B------:R-:W-:-:S05]  /*80020*/  IMAD R10, R2, 0x3a4, RZ ;  /* 0x000003a4020a7824 */ /* 0x000fca00078e02ff */
[----:B------:R-:W-:Y:S01]  /*80030*/  IADD3 R6, P6, R10, R24, RZ ;  /* 0x000000180a067210 */ /* 0x000fe20007fde0ff */
[C---:B------:R-:W-:Y:S02]  /*80040*/  IMAD R10, R2.reuse, 0x1d2, RZ ;  /* 0x000001d2020a7824 */ /* 0x040fe400078e02ff */
[----:B------:R-:W-:-:S03]  /*80050*/  IMAD R4, R2, 0x3a6, RZ ;  /* 0x000003a602047824 */ /* 0x000fc600078e02ff */
[----:B0-----:R-:W-:Y:S01]  /*80060*/  LEA.HI.X.SX32 R7, R10, R25, 0x1, P6 ;  /* 0x000000190a077211 */ /* 0x001fe200030f0eff */
[C---:B------:R-:W-:Y:S02]  /*80070*/  IMAD R5, R2.reuse, 0x1d3, RZ ;  /* 0x000001d302057824 */ /* 0x040fe400078e02ff */
[----:B-1----:R-:W-:Y:S02]  /*80080*/  IMAD R3, R2, 0x3a8, RZ ;  /* 0x000003a802037824 */ /* 0x002fe400078e02ff */
[----:B------:R0:W-:Y:S02]  /*80090*/  STL.64 [R1+0x11b8], R6 ;  /* 0x0011b80601007387 */ /* 0x0001e40000100a00 */
[----:B0-----:R-:W-:-:S04]  /*800a0*/  IADD3 R6, P6, R4, R24, RZ ;  /* 0x0000001804067210 */ /* 0x001fc80007fde0ff */
[-C--:B------:R-:W-:Y:S01]  /*800b0*/  LEA.HI.X.SX32 R7, R5, R25.reuse, 0x1, P6 ;  /* 0x0000001905077211 */ /* 0x080fe200030f0eff */
[C---:B------:R-:W-:Y:S01]  /*800c0*/  IMAD R5, R2.reuse, 0x1d4, RZ ;  /* 0x000001d402057824 */ /* 0x040fe200078e02ff */
[----:B------:R-:W-:Y:S01]  /*800d0*/  IADD3 R10, P6, R3, R24, RZ ;  /* 0x00000018030a7210 */ /* 0x000fe20007fde0ff */
[----:B------:R-:W-:Y:S02]  /*800e0*/  FFMA R3, R21, 0.69314718246459960938, R19 ;  /* 0x3f31721815037823 */ /* 0x000fe40000000013 */
[C---:B------:R-:W-:Y:S01]  /*800f0*/  IMAD R4, R2.reuse, 0x3aa, RZ ;  /* 0x000003aa02047824 */ /* 0x040fe200078e02ff */
[----:B------:R-:W-:Y:S01]  /*80100*/  LEA.HI.X.SX32 R11, R5, R25, 0x1, P6 ;  /* 0x00000019050b7211 */ /* 0x000fe200030f0eff */
[----:B------:R-:W2:Y:S04]  /*80110*/  LDL.LU R19, [R1+0xaa0] ;  /* 0x000aa00001137983 */ /* 0x000ea80000300800 */
[----:B------:R0:W-:Y:S04]  /*80120*/  STL.64 [R1+0x1178], R6 ;  /* 0x0011780601007387 */ /* 0x0001e80000100a00 */
[----:B------:R-:W-:Y:S04]  /*80130*/  STL [R1+0x27c], R3 ;  /* 0x00027c0301007387 */ /* 0x000fe80000100800 */
[----:B------:R-:W2:Y:S01]  /*80140*/  LDL.LU R21, [R1+0x1278] ;  /* 0x0012780001157983 */ /* 0x000ea20000300800 */
[----:B0-----:R-:W-:-:S03]  /*80150*/  IMAD R7, R2, 0x1d5, RZ ;  /* 0x000001d502077824 */ /* 0x001fc600078e02ff */
[----:B------:R0:W-:Y:S01]  /*80160*/  STL.64 [R1+0x11b0], R10 ;  /* 0x0011b00a01007387 */ /* 0x0001e20000100a00 */
[----:B------:R-:W-:Y:S01]  /*80170*/  IMAD R6, R2, 0x3ac, RZ ;  /* 0x000003ac02067824 */ /* 0x000fe200078e02ff */
[----:B------:R-:W-:Y:S02]  /*80180*/  F2FP.BF16.PACK_AB R5, R17, R16 ;  /* 0x000000101105723e */ /* 0x000fe400000010ff */
[----:B0-----:R-:W-:-:S04]  /*80190*/  IADD3 R10, P6, R4, R24, RZ ;  /* 0x00000018040a7210 */ /* 0x001fc80007fde0ff */
[-C--:B------:R-:W-:Y:S01]  /*801a0*/  LEA.HI.X.SX32 R11, R7, R25.reuse, 0x1, P6 ;  /* 0x00000019070b7211 */ /* 0x080fe200030f0eff */
[----:B------:R-:W-:Y:S01]  /*801b0*/  IMAD R7, R2, 0x1d6, RZ ;  /* 0x000001d602077824 */ /* 0x000fe200078e02ff */
[----:B------:R-:W-:Y:S01]  /*801c0*/  IADD3 R16, P6, R6, R24, RZ ;  /* 0x0000001806107210 */ /* 0x000fe20007fde0ff */
[----:B----4-:R-:W-:Y:S01]  /*801d0*/  FFMA R6, R9, 0.69314718246459960938, R8 ;  /* 0x3f31721809067823 */ /* 0x010fe20000000008 */
[----:B------:R-:W-:Y:S02]  /*801e0*/  F2FP.BF16.PACK_AB R4, R13, R20 ;  /* 0x000000140d04723e */ /* 0x000fe400000010ff */
[----:B------:R-:W4:Y:S01]  /*801f0*/  LDL.LU R13, [R1+0x1d28] ;  /* 0x001d2800010d7983 */ /* 0x000f220000300800 */
[----:B------:R-:W-:Y:S01]  /*80200*/  LEA.HI.X.SX32 R17, R7, R25, 0x1, P6 ;  /* 0x0000001907117211 */ /* 0x000fe200030f0eff */
[C---:B------:R-:W-:Y:S02]  /*80210*/  IMAD R3, R2.reuse, 0x3ae, RZ ;  /* 0x000003ae02037824 */ /* 0x040fe400078e02ff */
[----:B------:R-:W4:Y:S04]  /*80220*/  LDL.LU R20, [R1+0x1d24] ;  /* 0x001d240001147983 */ /* 0x000f280000300800 */
[----:B------:R-:W4:Y:S04]  /*80230*/  LDL.LU R8, [R1+0xa9c] ;  /* 0x000a9c0001087983 */ /* 0x000f280000300800 */
[----:B------:R0:W-:Y:S04]  /*80240*/  STL.64 [R1+0x11a8], R10 ;  /* 0x0011a80a01007387 */ /* 0x0001e80000100a00 */
[----:B------:R1:W-:Y:S04]  /*80250*/  STL [R1+0x260], R6 ;  /* 0x0002600601007387 */ /* 0x0003e80000100800 */
[----:B------:R-:W4:Y:S01]  /*80260*/  LDL.LU R9, [R1+0x127c] ;  /* 0x00127c0001097983 */ /* 0x000f220000300800 */
[----:B0-----:R-:W-:-:S03]  /*80270*/  IMAD R11, R2, 0x1d7, RZ ;  /* 0x000001d7020b7824 */ /* 0x001fc600078e02ff */
[----:B------:R0:W-:Y:S01]  /*80280*/  STL.64 [R1+0x11a0], R16 ;  /* 0x0011a01001007387 */ /* 0x0001e20000100a00 */
[----:B------:R-:W-:Y:S01]  /*80290*/  IMAD R10, R2, 0x3b0, RZ ;  /* 0x000003b0020a7824 */ /* 0x000fe200078e02ff */
[----:B-1----:R-:W-:Y:S02]  /*802a0*/  F2FP.BF16.PACK_AB R6, R26, R28 ;  /* 0x0000001c1a06723e */ /* 0x002fe400000010ff */
[----:B------:R-:W4:Y:S01]  /*802b0*/  LDL.LU R26, [R1+0x1d20] ;  /* 0x001d2000011a7983 */ /* 0x000f220000300800 */
[----:B------:R-:W-:-:S03]  /*802c0*/  F2FP.BF16.PACK_AB R7, R18, R14 ;  /* 0x0000000e1207723e */ /* 0x000fc600000010ff */
[----:B------:R-:W4:Y:S01]  /*802d0*/  LDL.LU R28, [R1+0x1d1c] ;  /* 0x001d1c00011c7983 */ /* 0x000f220000300800 */
[----:B0-----:R-:W-:-:S03]  /*802e0*/  IADD3 R16, P6, R3, R24, RZ ;  /* 0x0000001803107210 */ /* 0x001fc60007fde0ff */
[----:B------:R-:W4:Y:S01]  /*802f0*/  LDL.LU R18, [R1+0x1d18] ;  /* 0x001d180001127983 */ /* 0x000f220000300800 */
[----:B------:R-:W-:Y:S01]  /*80300*/  LEA.HI.X.SX32 R17, R11, R25, 0x1, P6 ;  /* 0x000000190b117211 */ /* 0x000fe200030f0eff */
[----:B------:R-:W-:Y:S02]  /*80310*/  IMAD R11, R2, 0x1d8, RZ ;  /* 0x000001d8020b7824 */ /* 0x000fe400078e02ff */
[----:B------:R-:W4:Y:S01]  /*80320*/  LDL.LU R14, [R1+0x1d14] ;  /* 0x001d1400010e7983 */ /* 0x000f220000300800 */
[----:B------:R-:W-:-:S03]  /*80330*/  IADD3 R10, P6, R10, R24, RZ ;  /* 0x000000180a0a7210 */ /* 0x000fc60007fde0ff */
[----:B------:R3:W-:Y:S01]  /*80340*/  STL.64 [R1+0x1170], R16 ;  /* 0x0011701001007387 */ /* 0x0007e20000100a00 */
[----:B------:R-:W-:Y:S01]  /*80350*/  LEA.HI.X.SX32 R11, R11, R25, 0x1, P6 ;  /* 0x000000190b0b7211 */ /* 0x000fe200030f0eff */
[----:B---3--:R-:W-:Y:S02]  /*80360*/  FFMA R16, R27, 0.69314718246459960938, R12 ;  /* 0x3f3172181b107823 */ /* 0x008fe4000000000c */
[----:B------:R-:W3:Y:S04]  /*80370*/  LDL.LU R12, [R1+0xa98] ;  /* 0x000a9800010c7983 */ /* 0x000ee80000300800 */
[----:B------:R-:W-:Y:S04]  /*80380*/  STL [R1+0x264], R16 ;  /* 0x0002641001007387 */ /* 0x000fe80000100800 */
[----:B------:R-:W3:Y:S04]  /*80390*/  LDL.LU R27, [R1+0x1280] ;  /* 0x00128000011b7983 */ /* 0x000ee80000300800 */
[----:B------:R0:W-:Y:S04]  /*803a0*/  STL.64 [R1+0x1198], R10 ;  /* 0x0011980a01007387 */ /* 0x0001e80000100a00 */
[----:B0-----:R-:W3:Y:S01]  /*803b0*/  LDL.LU R11, [R1+0x1d10] ;  /* 0x001d1000010b7983 */ /* 0x001ee20000300800 */
[----:B------:R-:W-:-:S02]  /*803c0*/  IMAD R3, R2, 0x3b2, RZ ;  /* 0x000003b202037824 */ /* 0x000fc400078e02ff */
[----:B------:R-:W-:Y:S01]  /*803d0*/  IMAD R17, R2, 0x1d9, RZ ;  /* 0x000001d902117824 */ /* 0x000fe200078e02ff */
[----:B------:R0:W-:Y:S02]  /*803e0*/  STS.128 [R0+0xe00], R4 ;  /* 0x000e000400007388 */ /* 0x0001e40000000c00 */
[----:B------:R-:W-:-:S05]  /*803f0*/  IADD3 R10, P6, R3, R24, RZ ;  /* 0x00000018030a7210 */ /* 0x000fca0007fde0ff */
[----:B------:R1:W-:Y:S01]  /*80400*/  STL [R1+0x1190], R10 ;  /* 0x0011900a01007387 */ /* 0x0003e20000100800 */
[----:B0-----:R-:W-:Y:S02]  /*80410*/  IMAD.MOV.U32 R6, RZ, RZ, R10 ;  /* 0x000000ffff067224 */ /* 0x001fe400078e000a */
[----:B--2---:R-:W-:Y:S02]  /*80420*/  FFMA R3, R21, 0.69314718246459960938, R19 ;  /* 0x3f31721815037823 */ /* 0x004fe40000000013 */
[C---:B------:R-:W-:Y:S02]  /*80430*/  IMAD R16, R2.reuse, 0x3b4, RZ ;  /* 0x000003b402107824 */ /* 0x040fe400078e02ff */
[C---:B------:R-:W-:Y:S02]  /*80440*/  IMAD R4, R2.reuse, 0x3b6, RZ ;  /* 0x000003b602047824 */ /* 0x040fe400078e02ff */
[----:B------:R-:W-:Y:S01]  /*80450*/  IMAD R5, R2, 0x1db, RZ ;  /* 0x000001db02057824 */ /* 0x000fe200078e02ff */
[----:B---3--:R-:W-:-:S02]  /*80460*/  MOV R7, R11 ;  /* 0x0000000b00077202 */ /* 0x008fc40000000f00 */
[----:B------:R-:W-:Y:S01]  /*80470*/  LEA.HI.X.SX32 R7, R17, R25, 0x1, P6 ;  /* 0x0000001911077211 */ /* 0x000fe200030f0eff */
[----:B-1----:R-:W2:Y:S04]  /*80480*/  LDL.LU.64 R10, [R1+0x1d08] ;  /* 0x001d0800010a7983 */ /* 0x002ea80000300a00 */
[----:B------:R0:W-:Y:S04]  /*80490*/  STL [R1+0x1194], R7 ;  /* 0x0011940701007387 */ /* 0x0001e80000100800 */
[----:B------:R-:W3:Y:S04]  /*804a0*/  LDL.LU R19, [R1+0xa94] ;  /* 0x000a940001137983 */ /* 0x000ee80000300800 */
[----:B------:R1:W-:Y:S04]  /*804b0*/  STL [R1+0x268], R3 ;  /* 0x0002680301007387 */ /* 0x0003e80000100800 */
[----:B------:R-:W3:Y:S01]  /*804c0*/  LDL.LU R21, [R1+0x1284] ;  /* 0x0012840001157983 */ /* 0x000ee20000300800 */
[----:B------:R-:W-:Y:S01]  /*804d0*/  IADD3 R6, P6, R16, R24, RZ ;  /* 0x0000001810067210 */ /* 0x000fe20007fde0ff */
[----:B------:R-:W-:-:S05]  /*804e0*/  IMAD R16, R2, 0x1da, RZ ;  /* 0x000001da02107824 */ /* 0x000fca00078e02ff */
[----:B0-----:R-:W-:Y:S01]  /*804f0*/  LEA.HI.X.SX32 R7, R16, R25, 0x1, P6 ;  /* 0x0000001910077211 */ /* 0x001fe200030f0eff */
[----:B-1----:R-:W-:-:S04]  /*80500*/  IMAD R3, R2, 0x3b8, RZ ;  /* 0x000003b802037824 */ /* 0x002fc800078e02ff */
[----:B------:R0:W-:Y:S02]  /*80510*/  STL.64 [R1+0x1148], R6 ;  /* 0x0011480601007387 */ /* 0x0001e40000100a00 */
[----:B0-----:R-:W-:-:S04]  /*80520*/  IADD3 R6, P6, R4, R24, RZ ;  /* 0x0000001804067210 */ /* 0x001fc80007fde0ff */
[-C--:B------:R-:W-:Y:S01]  /*80530*/  LEA.HI.X.SX32 R7, R5, R25.reuse, 0x1, P6 ;  /* 0x0000001905077211 */ /* 0x080fe200030f0eff */
[C---:B------:R-:W-:Y:S01]  /*80540*/  IMAD R5, R2.reuse, 0x1dc, RZ ;  /* 0x000001dc02057824 */ /* 0x040fe200078e02ff */
[----:B------:R-:W-:Y:S01]  /*80550*/  IADD3 R16, P6, R3, R24, RZ ;  /* 0x0000001803107210 */ /* 0x000fe20007fde0ff */
[----:B----4-:R-:W-:Y:S02]  /*80560*/  FFMA R3, R9, 0.69314718246459960938, R8 ;  /* 0x3f31721809037823 */ /* 0x010fe40000000008 */
[C---:B------:R-:W-:Y:S01]  /*80570*/  IMAD R4, R2.reuse, 0x3ba, RZ ;  /* 0x000003ba02047824 */ /* 0x040fe200078e02ff */
[----:B------:R-:W-:Y:S01]  /*80580*/  LEA.HI.X.SX32 R17, R5, R25, 0x1, P6 ;  /* 0x0000001905117211 */ /* 0x000fe200030f0eff */
[----:B------:R-:W4:Y:S04]  /*80590*/  LDL.LU R8, [R1+0x80c] ;  /* 0x00080c0001087983 */ /* 0x000f280000300800 */
[----:B------:R0:W-:Y:S04]  /*805a0*/  STL.64 [R1+0x1110], R6 ;  /* 0x0011100601007387 */ /* 0x0001e80000100a00 */
[----:B------:R-:W-:Y:S04]  /*805b0*/  STL [R1+0x26c], R3 ;  /* 0x00026c0301007387 */ /* 0x000fe80000100800 */
[----:B------:R-:W4:Y:S01]  /*805c0*/  LDL.LU R9, [R1+0x128c] ;  /* 0x00128c0001097983 */ /* 0x000f220000300800 */
[----:B0-----:R-:W-:-:S03]  /*805d0*/  IMAD R7, R2, 0x1dd, RZ ;  /* 0x000001dd02077824 */ /* 0x001fc600078e02ff */
[----:B------:R0:W-:Y:S01]  /*805e0*/  STL.64 [R1+0x1140], R16 ;  /* 0x0011401001007387 */ /* 0x0001e20000100a00 */
[----:B------:R-:W-:Y:S01]  /*805f0*/  IMAD R6, R2, 0x3bc, RZ ;  /* 0x000003bc02067824 */ /* 0x000fe200078e02ff */
[----:B------:R-:W-:Y:S02]  /*80600*/  F2FP.BF16.PACK_AB R5, R23, R22 ;  /* 0x000000161705723e */ /* 0x000fe400000010ff */
[----:B0-----:R-:W-:-:S04]  /*80610*/  IADD3 R16, P6, R4, R24, RZ ;  /* 0x0000001804107210 */ /* 0x001fc80007fde0ff */
[----:B------:R-:W-:Y:S01]  /*80620*/  LEA.HI.X.SX32 R17, R7, R25, 0x1, P6 ;  /* 0x0000001907117211 */ /* 0x000fe200030f0eff */
[----:B------:R-:W-:Y:S01]  /*80630*/  IMAD R7, R2, 0x1de, RZ ;  /* 0x000001de02077824 */ /* 0x000fe200078e02ff */
[----:B------:R-:W-:Y:S01]  /*80640*/  IADD3 R22, P6, R6, R24, RZ ;  /* 0x0000001806167210 */ /* 0x000fe20007fde0ff */
[----:B------:R-:W-:Y:S01]  /*80650*/  FFMA R6, R27, 0.69314718246459960938, R12 ;  /* 0x3f3172181b067823 */ /* 0x000fe2000000000c */
[----:B------:R-:W-:Y:S02]  /*80660*/  F2FP.BF16.PACK_AB R4, R29, R15 ;  /* 0x0000000f1d04723e */ /* 0x000fe400000010ff */
[----:B------:R-:W2:Y:S01]  /*80670*/  LDL.LU R29, [R1+0x1d00] ;  /* 0x001d0000011d7983 */ /* 0x000ea20000300800 */
[----:B------:R-:W-:Y:S01]  /*80680*/  LEA.HI.X.SX32 R23, R7, R25, 0x1, P6 ;  /* 0x0000001907177211 */ /* 0x000fe200030f0eff */
[C---:B------:R-:W-:Y:S02]  /*80690*/  IMAD R3, R2.reuse, 0x3be, RZ ;  /* 0x000003be02037824 */ /* 0x040fe400078e02ff */
[----:B------:R-:W2:Y:S04]  /*806a0*/  LDL.LU R15, [R1+0x1cfc] ;  /* 0x001cfc00010f7983 */ /* 0x000ea80000300800 */
[----:B------:R-:W2:Y:S04]  /*806b0*/  LDL.LU R12, [R1+0x808] ;  /* 0x00080800010c7983 */ /* 0x000ea80000300800 */
[----:B------:R0:W-:Y:S04]  /*806c0*/  STL.64 [R1+0x1138], R16 ;  /* 0x0011381001007387 */ /* 0x0001e80000100a00 */
[----:B------:R1:W-:Y:S04]  /*806d0*/  STL [R1+0x250], R6 ;  /* 0x0002500601007387 */ /* 0x0003e80000100800 */
[----:B------:R-:W2:Y:S01]  /*806e0*/  LDL.LU R27, [R1+0x1288] ;  /* 0x00128800011b7983 */ /* 0x000ea20000300800 */
[----:B0-----:R-:W-:-:S03]  /*806f0*/  IMAD R17, R2, 0x1df, RZ ;  /* 0x000001df02117824 */ /* 0x001fc600078e02ff */
[----:B------:R0:W-:Y:S01]  /*80700*/  STL.64 [R1+0x1130], R22 ;  /* 0x0011301601007387 */ /* 0x0001e20000100a00 */
[----:B------:R-:W-:Y:S01]  /*80710*/  IMAD R16, R2, 0x3c0, RZ ;  /* 0x000003c002107824 */ /* 0x000fe200078e02ff */
[----:B-1----:R-:W-:Y:S02]  /*80720*/  F2FP.BF16.PACK_AB R6, R20, R13 ;  /* 0x0000000d1406723e */ /* 0x002fe400000010ff */
[----:B------:R-:W2:Y:S01]  /*80730*/  LDL.LU R20, [R1+0x1cf8] ;  /* 0x001cf80001147983 */ /* 0x000ea20000300800 */
[----:B------:R-:W-:-:S03]  /*80740*/  F2FP.BF16.PACK_AB R7, R28, R26 ;  /* 0x0000001a1c07723e */ /* 0x000fc600000010ff */
[----:B------:R-:W2:Y:S01]  /*80750*/  LDL.LU R13, [R1+0x1cf4] ;  /* 0x001cf400010d7983 */ /* 0x000ea20000300800 */
[----:B0-----:R-:W-:-:S03]  /*80760*/  IADD3 R22, P6, R3, R24, RZ ;  /* 0x0000001803167210 */ /* 0x001fc60007fde0ff */
[----:B------:R-:W2:Y:S01]  /*80770*/  LDL.LU R28, [R1+0x1cf0] ;  /* 0x001cf000011c7983 */ /* 0x000ea20000300800 */
[-C--:B------:R-:W-:Y:S01]  /*80780*/  LEA.HI.X.SX32 R23, R17, R25.reuse, 0x1, P6 ;  /* 0x0000001911177211 */ /* 0x080fe200030f0eff */
[----:B------:R-:W-:Y:S01]  /*80790*/  IMAD R17, R2, 0x1e0, RZ ;  /* 0x000001e002117824 */ /* 0x000fe200078e02ff */
[----:B------:R-:W-:Y:S01]  /*807a0*/  IADD3 R16, P6, R16, R24, RZ ;  /* 0x0000001810107210 */ /* 0x000fe20007fde0ff */
[----:B------:R-:W2:Y:S03]  /*807b0*/  LDL.LU R26, [R1+0x1cec] ;  /* 0x001cec00011a7983 */ /* 0x000ea60000300800 */
[----:B------:R-:W-:Y:S01]  /*807c0*/  LEA.HI.X.SX32 R17, R17, R25, 0x1, P6 ;  /* 0x0000001911117211 */ /* 0x000fe200030f0eff */
[----:B---3--:R-:W-:Y:S02]  /*807d0*/  FFMA R21, R21, 0.69314718246459960938, R19 ;  /* 0x3f31721815157823 */ /* 0x008fe40000000013 */
[----:B------:R-:W3:Y:S04]  /*807e0*/  LDL.LU R19, [R1+0x7f0] ;  /* 0x0007f00001137983 */ /* 0x000ee80000300800 */
[----:B------:R-:W-:Y:S04]  /*807f0*/  STL.64 [R1+0x1108], R22 ;  /* 0x0011081601007387 */ /* 0x000fe80000100a00 */
[----:B------:R0:W-:Y:S04]  /*80800*/  STL [R1+0x254], R21 ;  /* 0x0002541501007387 */ /* 0x0001e80000100800 */
[----:B0-----:R-:W3:Y:S04]  /*80810*/  LDL.LU R21, [R1+0x1298] ;  /* 0x0012980001157983 */ /* 0x001ee80000300800 */
[----:B------:R0:W-:Y:S04]  /*80820*/  STL.64 [R1+0x1128], R16 ;  /* 0x0011281001007387 */ /* 0x0001e80000100a00 */
[----:B0-----:R-:W2:Y:S01]  /*80830*/  LDL.LU R17, [R1+0x1ce8] ;  /* 0x001ce80001117983 */ /* 0x001ea20000300800 */
[----:B------:R-:W-:-:S02]  /*80840*/  IMAD R3, R2, 0x3c2, RZ ;  /* 0x000003c202037824 */ /* 0x000fc400078e02ff */
[----:B------:R-:W-:-:S03]  /*80850*/  IMAD R23, R2, 0x1e1, RZ ;  /* 0x000001e102177824 */ /* 0x000fc600078e02ff */
[----:B------:R-:W-:Y:S01]  /*80860*/  IADD3 R16, P6, R3, R24, RZ ;  /* 0x0000001803107210 */ /* 0x000fe20007fde0ff */
[----:B------:R0:W-:Y:S04]  /*80870*/  STS.128 [R0+0xe80], R4 ;  /* 0x000e800400007388 */ /* 0x0001e80000000c00 */
[----:B------:R1:W-:Y:S01]  /*80880*/  STL [R1+0x1120], R16 ;  /* 0x0011201001007387 */ /* 0x0003e20000100800 */
[----:B----4-:R-:W-:Y:S01]  /*80890*/  FFMA R3, R9, 0.69314718246459960938, R8 ;  /* 0x3f31721809037823 */ /* 0x010fe20000000008 */
[----:B0-----:R-:W-:Y:S01]  /*808a0*/  MOV R6, R16 ;  /* 0x0000001000067202 */ /* 0x001fe20000000f00 */
[C---:B------:R-:W-:Y:S02]  /*808b0*/  IMAD R22, R2.reuse, 0x3c4, RZ ;  /* 0x000003c402167824 */ /* 0x040fe400078e02ff */
[----:B------:R-:W-:-:S02]  /*808c0*/  IMAD R4, R2, 0x3c6, RZ ;  /* 0x000003c602047824 */ /* 0x000fc400078e02ff */
[C---:B------:R-:W-:Y:S01]  /*808d0*/  IMAD R5, R2.reuse, 0x1e3, RZ ;  /* 0x000001e302057824 */ /* 0x040fe200078e02ff */
[----:B--2---:R-:W-:Y:S02]  /*808e0*/  MOV R7, R17 ;  /* 0x0000001100077202 */ /* 0x004fe40000000f00 */
[----:B------:R-:W-:Y:S01]  /*808f0*/  LEA.HI.X.SX32 R7, R23, R25, 0x1, P6 ;  /* 0x0000001917077211 */ /* 0x000fe200030f0eff */
[----:B-1----:R-:W2:Y:S04]  /*80900*/  LDL.LU.64 R16, [R1+0x1ce0] ;  /* 0x001ce00001107983 */ /* 0x002ea80000300a00 */
[----:B------:R0:W-:Y:S04]  /*80910*/  STL [R1+0x1124], R7 ;  /* 0x0011240701007387 */ /* 0x0001e80000100800 */
[----:B------:R-:W4:Y:S04]  /*80920*/  LDL.LU R8, [R1+0x7e8] ;  /* 0x0007e80001087983 */ /* 0x000f280000300800 */
[----:B------:R1:W-:Y:S04]  /*80930*/  STL [R1+0x258], R3 ;  /* 0x0002580301007387 */ /* 0x0003e80000100800 */
[----:B------:R-:W4:Y:S01]  /*80940*/  LDL.LU R9, [R1+0x129c] ;  /* 0x00129c0001097983 */ /* 0x000f220000300800 */
[----:B------:R-:W-:Y:S01]  /*80950*/  IMAD R23, R2, 0x1e2, RZ ;  /* 0x000001e202177824 */ /* 0x000fe200078e02ff */
[----:B------:R-:W-:-:S04]  /*80960*/  IADD3 R6, P6, R22, R24, RZ ;  /* 0x0000001816067210 */ /* 0x000fc80007fde0ff */
[----:B0-----:R-:W-:Y:S01]  /*80970*/  LEA.HI.X.SX32 R7, R23, R25, 0x1, P6 ;  /* 0x0000001917077211 */ /* 0x001fe200030f0eff */
[----:B-1----:R-:W-:-:S04]  /*80980*/  IMAD R3, R2, 0x3c8, RZ ;  /* 0x000003c802037824 */ /* 0x002fc800078e02ff */
        /* <DEDUP_REMOVED lines=16> */
[----:B0-----:R-:W-:Y:S02]  /*80a90*/  IADD3 R22, P6, R4, R24, RZ ;  /* 0x0000001804167210 */ /* 0x001fe40007fde0ff */
[----:B------:R-:W-:Y:S02]  /*80aa0*/  F2FP.BF16.PACK_AB R4, R11, R10 ;  /* 0x0000000a0b04723e */ /* 0x000fe400000010ff */
[----:B------:R-:W-:Y:S01]  /*80ab0*/  LEA.HI.X.SX32 R23, R7, R25, 0x1, P6 ;  /* 0x0000001907177211 */ /* 0x000fe200030f0eff */
[----:B------:R-:W4:Y:S01]  /*80ac0*/  LDL.LU R11, [R1+0x1cd8] ;  /* 0x001cd800010b7983 */ /* 0x000f220000300800 */
[----:B------:R-:W-:-:S03]  /*80ad0*/  IMAD R7, R2, 0x1e6, RZ ;  /* 0x000001e602077824 */ /* 0x000fc600078e02ff */
[----:B------:R-:W4:Y:S04]  /*80ae0*/  LDL.LU R10, [R1+0x1cd4] ;  /* 0x001cd400010a7983 */ /* 0x000f280000300800 */
[----:B------:R-:W4:Y:S04]  /*80af0*/  LDL.LU R14, [R1+0x1cd0] ;  /* 0x001cd000010e7983 */ /* 0x000f280000300800 */
[----:B------:R0:W-:Y:S01]  /*80b00*/  STL.64 [R1+0x10d8], R22 ;  /* 0x0010d81601007387 */ /* 0x0001e20000100a00 */
[----:B------:R-:W-:Y:S01]  /*80b10*/  IMAD R3, R2, 0x3ce, RZ ;  /* 0x000003ce02037824 */ /* 0x000fe200078e02ff */
[----:B0-----:R-:W-:Y:S01]  /*80b20*/  IADD3 R22, P6, R6, R24, RZ ;  /* 0x0000001806167210 */ /* 0x001fe20007fde0ff */
[----:B---3--:R-:W-:-:S02]  /*80b30*/  FFMA R6, R21, 0.69314718246459960938, R19 ;  /* 0x3f31721815067823 */ /* 0x008fc40000000013 */
[----:B------:R-:W3:Y:S01]  /*80b40*/  LDL.LU R21, [R1+0x12a8] ;  /* 0x0012a80001157983 */ /* 0x000ee20000300800 */
[----:B------:R-:W-:Y:S01]  /*80b50*/  LEA.HI.X.SX32 R23, R7, R25, 0x1, P6 ;  /* 0x0000001907177211 */ /* 0x000fe200030f0eff */
[C---:B------:R-:W-:Y:S02]  /*80b60*/  IMAD R19, R2.reuse, 0x1e7, RZ ;  /* 0x000001e702137824 */ /* 0x040fe400078e02ff */
[----:B------:R0:W-:Y:S04]  /*80b70*/  STL [R1+0x240], R6 ;  /* 0x0002400601007387 */ /* 0x0001e80000100800 */
[----:B------:R1:W-:Y:S01]  /*80b80*/  STL.64 [R1+0x10d0], R22 ;  /* 0x0010d01601007387 */ /* 0x0003e20000100a00 */
[----:B------:R-:W-:Y:S01]  /*80b90*/  IMAD R18, R2, 0x3d0, RZ ;  /* 0x000003d002127824 */ /* 0x000fe200078e02ff */
[----:B0-----:R-:W-:-:S02]  /*80ba0*/  F2FP.BF16.PACK_AB R6, R15, R29 ;  /* 0x0000001d0f06723e */ /* 0x001fc400000010ff */
[----:B------:R-:W3:Y:S01]  /*80bb0*/  LDL.LU R15, [R1+0x1ccc] ;  /* 0x001ccc00010f7983 */ /* 0x000ee20000300800 */
[----:B-1----:R-:W-:-:S03]  /*80bc0*/  IADD3 R22, P6, R3, R24, RZ ;  /* 0x0000001803167210 */ /* 0x002fc60007fde0ff */
[----:B------:R-:W3:Y:S01]  /*80bd0*/  LDL.LU R29, [R1+0x1cc8] ;  /* 0x001cc800011d7983 */ /* 0x000ee20000300800 */
[----:B------:R-:W-:Y:S01]  /*80be0*/  LEA.HI.X.SX32 R23, R19, R25, 0x1, P6 ;  /* 0x0000001913177211 */ /* 0x000fe200030f0eff */
[----:B------:R-:W-:Y:S01]  /*80bf0*/  IMAD R3, R2, 0x3d2, RZ ;  /* 0x000003d202037824 */ /* 0x000fe200078e02ff */
[----:B--2---:R-:W-:Y:S02]  /*80c00*/  F2FP.BF16.PACK_AB R7, R20, R17 ;  /* 0x000000111407723e */ /* 0x004fe400000010ff */
[----:B------:R-:W2:Y:S04]  /*80c10*/  LDL.LU R20, [R1+0x1cc4] ;  /* 0x001cc40001147983 */ /* 0x000ea80000300800 */
[----:B------:R-:W2:Y:S04]  /*80c20*/  LDL.LU R17, [R1+0x1cc0] ;  /* 0x001cc00001117983 */ /* 0x000ea80000300800 */
[----:B------:R0:W-:Y:S01]  /*80c30*/  STL.64 [R1+0x10a8], R22 ;  /* 0x0010a81601007387 */ /* 0x0001e20000100a00 */
[----:B----4-:R-:W-:-:S02]  /*80c40*/  FFMA R8, R9, 0.69314718246459960938, R8 ;  /* 0x3f31721809087823 */ /* 0x010fc40000000008 */
[----:B0-----:R-:W-:Y:S01]  /*80c50*/  IMAD R23, R2, 0x1e8, RZ ;  /* 0x000001e802177824 */ /* 0x001fe200078e02ff */
[----:B------:R-:W-:Y:S02]  /*80c60*/  IADD3 R22, P6, R18, R24, RZ ;  /* 0x0000001812167210 */ /* 0x000fe40007fde0ff */
[----:B------:R-:W4:Y:S02]  /*80c70*/  LDL.LU R18, [R1+0x790] ;  /* 0x0007900001127983 */ /* 0x000f240000300800 */
[----:B------:R-:W-:Y:S02]  /*80c80*/  LEA.HI.X.SX32 R23, R23, R25, 0x1, P6 ;  /* 0x0000001917177211 */ /* 0x000fe400030f0eff */
[----:B------:R-:W-:Y:S01]  /*80c90*/  STL [R1+0x244], R8 ;  /* 0x0002440801007387 */ /* 0x000fe20000100800 */
[----:B------:R-:W-:-:S03]  /*80ca0*/  IMAD R9, R2, 0x1e9, RZ ;  /* 0x000001e902097824 */ /* 0x000fc600078e02ff */
[----:B------:R-:W4:Y:S04]  /*80cb0*/  LDL.LU R19, [R1+0x12ac] ;  /* 0x0012ac0001137983 */ /* 0x000f280000300800 */
[----:B------:R0:W-:Y:S04]  /*80cc0*/  STL.64 [R1+0x10c8], R22 ;  /* 0x0010c81601007387 */ /* 0x0001e80000100a00 */
[----:B------:R1:W-:Y:S01]  /*80cd0*/  STS.128 [R0+0xf00], R4 ;  /* 0x000f000400007388 */ /* 0x0003e20000000c00 */
[----:B0-----:R-:W-:-:S04]  /*80ce0*/  IADD3 R22, P6, R3, R24, RZ ;  /* 0x0000001803167210 */ /* 0x001fc80007fde0ff */
[----:B------:R-:W-:Y:S01]  /*80cf0*/  LEA.HI.X.SX32 R23, R9, R25, 0x1, P6 ;  /* 0x0000001909177211 */ /* 0x000fe200030f0eff */
[----:B-1----:R-:W3:Y:S04]  /*80d00*/  LDL.LU R7, [R1+0x7a8] ;  /* 0x0007a80001077983 */ /* 0x002ee80000300800 */
[----:B------:R0:W-:Y:S04]  /*80d10*/  STL.64 [R1+0x10c0], R22 ;  /* 0x0010c01601007387 */ /* 0x0001e80000100a00 */
[----:B0-----:R-:W2:Y:S01]  /*80d20*/  LDL.LU.64 R22, [R1+0x1cb8] ;  /* 0x001cb80001167983 */ /* 0x001ea20000300a00 */
[----:B------:R-:W-:-:S02]  /*80d30*/  IMAD R8, R2, 0x3d4, RZ ;  /* 0x000003d402087824 */ /* 0x000fc400078e02ff */
[----:B------:R-:W-:-:S03]  /*80d40*/  IMAD R6, R2, 0x1ea, RZ ;  /* 0x000001ea02067824 */ /* 0x000fc600078e02ff */
[----:B------:R-:W-:Y:S01]  /*80d50*/  IADD3 R8, P6, R8, R24, RZ ;  /* 0x0000001808087210 */ /* 0x000fe20007fde0ff */
[----:B------:R-:W-:Y:S02]  /*80d60*/  FFMA R3, R27, 0.69314718246459960938, R12 ;  /* 0x3f3172181b037823 */ /* 0x000fe4000000000c */
[----:B------:R-:W-:Y:S01]  /*80d70*/  IMAD R4, R2, 0x3d6, RZ ;  /* 0x000003d602047824 */ /* 0x000fe200078e02ff */
[----:B------:R-:W-:Y:S01]  /*80d80*/  LEA.HI.X.SX32 R9, R6, R25, 0x1, P6 ;  /* 0x0000001906097211 */ /* 0x000fe200030f0eff */
[----:B------:R-:W4:Y:S01]  /*80d90*/  LDL.LU R12, [R1+0x778] ;  /* 0x00077800010c7983 */ /* 0x000f220000300800 */
[----:B------:R-:W-:-:S03]  /*80da0*/  IMAD R5, R2, 0x1eb, RZ ;  /* 0x000001eb02057824 */ /* 0x000fc600078e02ff */
[----:B------:R0:W-:Y:S04]  /*80db0*/  STL [R1+0x248], R3 ;  /* 0x0002480301007387 */ /* 0x0001e80000100800 */
[----:B------:R-:W4:Y:S04]  /*80dc0*/  LDL.LU R27, [R1+0x12b4] ;  /* 0x0012b400011b7983 */ /* 0x000f280000300800 */
[----:B------:R1:W-:Y:S01]  /*80dd0*/  STL.64 [R1+0x1088], R8 ;  /* 0x0010880801007387 */ /* 0x0003e20000100a00 */
[----:B0-----:R-:W-:Y:S01]  /*80de0*/  IMAD R3, R2, 0x3d8, RZ ;  /* 0x000003d802037824 */ /* 0x001fe200078e02ff */
[----:B-1----:R-:W-:-:S04]  /*80df0*/  IADD3 R8, P6, R4, R24, RZ ;  /* 0x0000001804087210 */ /* 0x002fc80007fde0ff */
[----:B------:R-:W-:-:S05]  /*80e00*/  LEA.HI.X.SX32 R9, R5, R25, 0x1, P6 ;  /* 0x0000001905097211 */ /* 0x000fca00030f0eff */
[----:B------:R0:W-:Y:S01]  /*80e10*/  STL.64 [R1+0xaa0], R8 ;  /* 0x000aa00801007387 */ /* 0x0001e20000100a00 */
[----:B------:R-:W-:Y:S01]  /*80e20*/  IMAD R4, R2, 0x3da, RZ ;  /* 0x000003da02047824 */ /* 0x000fe200078e02ff */
[----:B0-----:R-:W-:Y:S02]  /*80e30*/  IADD3 R8, P6, R3, R24, RZ ;  /* 0x0000001803087210 */ /* 0x001fe40007fde0ff */
[----:B------:R-:W-:Y:S01]  /*80e40*/  F2FP.BF16.PACK_AB R5, R26, R28 ;  /* 0x0000001c1a05723e */ /* 0x000fe200000010ff */
[----:B---3--:R-:W-:-:S05]  /*80e50*/  FFMA R3, R21, 0.69314718246459960938, R7 ;  /* 0x3f31721815037823 */ /* 0x008fca0000000007 */
[----:B------:R-:W-:Y:S04]  /*80e60*/  STL [R1+0x24c], R3 ;  /* 0x00024c0301007387 */ /* 0x000fe80000100800 */
[----:B------:R-:W3:Y:S01]  /*80e70*/  LDL.LU R21, [R1+0x758] ;  /* 0x0007580001157983 */ /* 0x000ee20000300800 */
[----:B--2---:R-:W-:-:S03]  /*80e80*/  LEA.HI.X.SX32 R9, R22, R25, 0x1, P6 ;  /* 0x0000001916097211 */ /* 0x004fc600030f0eff */
[----:B------:R-:W3:Y:S04]  /*80e90*/  LDL.LU R22, [R1+0x12bc] ;  /* 0x0012bc0001167983 */ /* 0x000ee80000300800 */
[----:B------:R0:W-:Y:S02]  /*80ea0*/  STL.64 [R1+0x1080], R8 ;  /* 0x0010800801007387 */ /* 0x0001e40000100a00 */
[----:B0-----:R-:W-:Y:S02]  /*80eb0*/  IADD3 R8, P6, R4, R24, RZ ;  /* 0x0000001804087210 */ /* 0x001fe40007fde0ff */
[----:B------:R-:W-:Y:S02]  /*80ec0*/  F2FP.BF16.PACK_AB R4, R16, R13 ;  /* 0x0000000d1004723e */ /* 0x000fe400000010ff */
[----:B------:R-:W2:Y:S04]  /*80ed0*/  LDL.LU R16, [R1+0x1cb4] ;  /* 0x001cb40001107983 */ /* 0x000ea80000300800 */
[----:B------:R-:W2:Y:S04]  /*80ee0*/  LDL.LU R13, [R1+0x1cb0] ;  /* 0x001cb000010d7983 */ /* 0x000ea80000300800 */
[----:B------:R-:W3:Y:S04]  /*80ef0*/  LDL.LU R26, [R1+0x1cac] ;  /* 0x001cac00011a7983 */ /* 0x000ee80000300800 */
[----:B------:R-:W3:Y:S01]  /*80f00*/  LDL.LU R28, [R1+0x1ca8] ;  /* 0x001ca800011c7983 */ /* 0x000ee20000300800 */
[----:B------:R-:W-:-:S02]  /*80f10*/  IMAD R7, R2, 0x1ed, RZ ;  /* 0x000001ed02077824 */ /* 0x000fc400078e02ff */
[----:B------:R-:W-:-:S03]  /*80f20*/  IMAD R6, R2, 0x3dc, RZ ;  /* 0x000003dc02067824 */ /* 0x000fc600078e02ff */
[----:B------:R-:W-:-:S05]  /*80f30*/  LEA.HI.X.SX32 R9, R7, R25, 0x1, P6 ;  /* 0x0000001907097211 */ /* 0x000fca00030f0eff */
[----:B------:R0:W-:Y:S01]  /*80f40*/  STL.64 [R1+0x1078], R8 ;  /* 0x0010780801007387 */ /* 0x0001e20000100a00 */
[----:B------:R-:W-:Y:S02]  /*80f50*/  F2FP.BF16.PACK_AB R7, R15, R14 ;  /* 0x0000000e0f07723e */ /* 0x000fe400000010ff */
[----:B0-----:R-:W-:Y:S01]  /*80f60*/  IADD3 R8, P6, R6, R24, RZ ;  /* 0x0000001806087210 */ /* 0x001fe20007fde0ff */
[----:B----4-:R-:W-:-:S05]  /*80f70*/  FFMA R6, R19, 0.69314718246459960938, R18 ;  /* 0x3f31721813067823 */ /* 0x010fca0000000012 */
[----:B------:R0:W-:Y:S02]  /*80f80*/  STL [R1+0x230], R6 ;  /* 0x0002300601007387 */ /* 0x0001e40000100800 */
[----:B0-----:R-:W-:Y:S01]  /*80f90*/  F2FP.BF16.PACK_AB R6, R10, R11 ;  /* 0x0000000b0a06723e */ /* 0x001fe200000010ff */
[C---:B------:R-:W-:Y:S02]  /*80fa0*/  IMAD R3, R2.reuse, 0x3de, RZ ;  /* 0x000003de02037824 */ /* 0x040fe400078e02ff */
[C---:B------:R-:W-:Y:S02]  /*80fb0*/  IMAD R19, R2.reuse, 0x1ef, RZ ;  /* 0x000001ef02137824 */ /* 0x040fe400078e02ff */
[C---:B------:R-:W-:Y:S02]  /*80fc0*/  IMAD R18, R2.reuse, 0x3e0, RZ ;  /* 0x000003e002127824 */ /* 0x040fe400078e02ff */
[----:B------:R-:W-:Y:S02]  /*80fd0*/  FFMA R27, R27, 0.69314718246459960938, R12 ;  /* 0x3f3172181b1b7823 */ /* 0x000fe4000000000c */
[----:B------:R-:W-:Y:S01]  /*80fe0*/  IMAD R12, R2, 0x3e4, RZ ;  /* 0x000003e4020c7824 */ /* 0x000fe200078e02ff */
[----:B------:R-:W-:Y:S01]  /*80ff0*/  STS.128 [R0+0xf80], R4 ;  /* 0x000f800400007388 */ /* 0x000fe20000000c00 */
[----:B--2---:R-:W-:-:S03]  /*81000*/  LEA.HI.X.SX32 R9, R13, R25, 0x1, P6 ;  /* 0x000000190d097211 */ /* 0x004fc600030f0eff */
[----:B------:R-:W2:Y:S04]  /*81010*/  LDL.LU R13, [R1+0x180] ;  /* 0x00018000010d7983 */ /* 0x000ea80000300800 */
[----:B------:R0:W-:Y:S04]  /*81020*/  STL.64 [R1+0xab8], R8 ;  /* 0x000ab80801007387 */ /* 0x0001e80000100a00 */
[----:B------:R-:W4:Y:S04]  /*81030*/  LDL.LU R10, [R1+0x1ca4] ;  /* 0x001ca400010a7983 */ /* 0x000f280000300800 */
[----:B------:R-:W4:Y:S04]  /*81040*/  LDL.LU R11, [R1+0x1ca0] ;  /* 0x001ca000010b7983 */ /* 0x000f280000300800 */
[----:B------:R-:W2:Y:S04]  /*81050*/  LDL.LU R14, [R1+0x754] ;  /* 0x00075400010e7983 */ /* 0x000ea80000300800 */
[----:B------:R-:W2:Y:S04]  /*81060*/  LDL.LU R15, [R1+0x12b8] ;  /* 0x0012b800010f7983 */ /* 0x000ea80000300800 */
[----:B------:R-:W-:Y:S01]  /*81070*/  BAR.SYNC.DEFER_BLOCKING 0x0 ;  /* 0x0000000000007b1d */ /* 0x000fe20000010000 */
[----:B0-----:R-:W-:-:S04]  /*81080*/  IADD3 R8, P6, R3, R24, RZ ;  /* 0x0000001803087210 */ /* 0x001fc80007fde0ff */
[----:B------:R-:W-:Y:S02]  /*81090*/  LEA.HI.X.SX32 R9, R19, R25, 0x1, P6 ;  /* 0x0000001913097211 */ /* 0x000fe400030f0eff */
[----:B------:R-:W-:-:S03]  /*810a0*/  IADD3 R18, P6, R18, R24, RZ ;  /* 0x0000001812127210 */ /* 0x000fc60007fde0ff */
[----:B------:R0:W-:Y:S01]  /*810b0*/  STL.64 [R1+0xa98], R8 ;  /* 0x000a980801007387 */ /* 0x0001e20000100a00 */
[----:B---3--:R-:W-:Y:S01]  /*810c0*/  LEA.HI.X.SX32 R19, R28, R25, 0x1, P6 ;  /* 0x000000191c137211 */ /* 0x008fe200030f0eff */
[C---:B------:R-:W-:Y:S02]  /*810d0*/  IMAD R3, R2.reuse, 0x3e2, RZ ;  /* 0x000003e202037824 */ /* 0x040fe400078e02ff */
[----:B0-----:R-:W3:Y:S04]  /*810e0*/  LDL.LU.64 R8, [R1+0x1c98] ;  /* 0x001c980001087983 */ /* 0x001ee80000300a00 */
[----:B------:R0:W-:Y:S04]  /*810f0*/  STL [R1+0x234], R27 ;  /* 0x0002341b01007387 */ /* 0x0001e80000100800 */
[----:B0-----:R-:W3:Y:S04]  /*81100*/  LDL.LU R27, [R1+0x744] ;  /* 0x00074400011b7983 */ /* 0x001ee80000300800 */
[----:B------:R-:W3:Y:S04]  /*81110*/  LDL.LU R28, [R1+0x12b0] ;  /* 0x0012b000011c7983 */ /* 0x000ee80000300800 */
[----:B------:R0:W-:Y:S02]  /*81120*/  STL.64 [R1+0xab0], R18 ;  /* 0x000ab01201007387 */ /* 0x0001e40000100a00 */
[----:B0-----:R-:W-:Y:S01]  /*81130*/  IADD3 R18, P6, R3, R24, RZ ;  /* 0x0000001803127210 */ /* 0x001fe20007fde0ff */
[----:B------:R-:W-:-:S05]  /*81140*/  IMAD R3, R2, 0x1f1, RZ ;  /* 0x000001f102037824 */ /* 0x000fca00078e02ff */
[----:B------:R-:W-:Y:S01]  /*81150*/  LEA.HI.X.SX32 R19, R3, R25, 0x1, P6 ;  /* 0x0000001903137211 */ /* 0x000fe200030f0eff */
[----:B------:R-:W-:-:S04]  /*81160*/  FFMA R3, R22, 0.69314718246459960938, R21 ;  /* 0x3f31721816037823 */ /* 0x000fc80000000015 */
[----:B------:R0:W-:Y:S01]  /*81170*/  STL.64 [R1+0xaa8], R18 ;  /* 0x000aa81201007387 */ /* 0x0001e20000100a00 */
[----:B------:R-:W-:-:S03]  /*81180*/  IADD3 R6, P6, R12, R24, RZ ;  /* 0x000000180c067210 */ /* 0x000fc60007fde0ff */
[----:B0-----:R-:W4:Y:S04]  /*81190*/  LDL R18, [R1+0x110] ;  /* 0x0001100001127983 */ /* 0x001f280000100800 */
[----:B------:R-:W4:Y:S04]  /*811a0*/  LDL.LU R19, [R1+0x73c] ;  /* 0x00073c0001137983 */ /* 0x000f280000300800 */
[----:B------:R0:W-:Y:S04]  /*811b0*/  STL [R1+0x238], R3 ;  /* 0x0002380301007387 */ /* 0x0001e80000100800 */
[----:B------:R-:W4:Y:S01]  /*811c0*/  LDL.LU R21, [R1+0x1294] ;  /* 0x0012940001157983 */ /* 0x000f220000300800 */
[----:B------:R-:W-:-:S03]  /*811d0*/  LEA.HI.X.SX32 R7, R26, R25, 0x1, P6 ;  /* 0x000000191a077211 */ /* 0x000fc600030f0eff */
[----:B------:R-:W4:Y:S04]  /*811e0*/  LDL.LU R22, [R1+0x738] ;  /* 0x0007380001167983 */ /* 0x000f280000300800 */
[----:B------:R-:W4:Y:S01]  /*811f0*/  LDL.LU R26, [R1+0x1290] ;  /* 0x00129000011a7983 */ /* 0x000f220000300800 */
[C---:B------:R-:W-:Y:S02]  /*81200*/  IMAD R0, R2.reuse, 0x3e6, RZ ;  /* 0x000003e602007824 */ /* 0x040fe400078e02ff */
[C---:B------:R-:W-:Y:S01]  /*81210*/  IMAD R4, R2.reuse, 0x1f3, RZ ;  /* 0x000001f302047824 */ /* 0x040fe200078e02ff */
[----:B------:R1:W-:Y:S01]  /*81220*/  STL.64 [R1+0xa90], R6 ;  /* 0x000a900601007387 */ /* 0x0003e20000100a00 */
[----:B0-----:R-:W-:Y:S01]  /*81230*/  IMAD R3, R2, 0x3e8, RZ ;  /* 0x000003e802037824 */ /* 0x001fe200078e02ff */
[----:B-1----:R-:W-:-:S04]  /*81240*/  IADD3 R6, P6, R0, R24, RZ ;  /* 0x0000001800067210 */ /* 0x002fc80007fde0ff */
[----:B------:R-:W-:-:S05]  /*81250*/  LEA.HI.X.SX32 R7, R4, R25, 0x1, P6 ;  /* 0x0000001904077211 */ /* 0x000fca00030f0eff */
[----:B------:R0:W-:Y:S01]  /*81260*/  STL.64 [R1+0x7e8], R6 ;  /* 0x0007e80601007387 */ /* 0x0001e20000100a00 */
[C---:B------:R-:W-:Y:S02]  /*81270*/  IMAD R5, R2.reuse, 0x3ea, RZ ;  /* 0x000003ea02057824 */ /* 0x040fe400078e02ff */
[C---:B------:R-:W-:Y:S01]  /*81280*/  IMAD R4, R2.reuse, 0x1f5, RZ ;  /* 0x000001f502047824 */ /* 0x040fe200078e02ff */
[----:B0-----:R-:W-:Y:S01]  /*81290*/  IADD3 R6, P6, R3, R24, RZ ;  /* 0x0000001803067210 */ /* 0x001fe20007fde0ff */
[----:B------:R-:W-:Y:S02]  /*812a0*/  IMAD R3, R2, 0x3ec, RZ ;  /* 0x000003ec02037824 */ /* 0x000fe400078e02ff */
[----:B--2---:R-:W-:-:S05]  /*812b0*/  FFMA R7, R15, 0.69314718246459960938, R14 ;  /* 0x3f3172180f077823 */ /* 0x004fca000000000e */
[----:B------:R0:W-:Y:S02]  /*812c0*/  STL [R1+0x23c], R7 ;  /* 0x00023c0701007387 */ /* 0x0001e40000100800 */
[----:B0-----:R-:W-:-:S05]  /*812d0*/  LEA.HI.X.SX32 R7, R16, R25, 0x1, P6 ;  /* 0x0000001910077211 */ /* 0x001fca00030f0eff */
[----:B------:R0:W-:Y:S01]  /*812e0*/  STL.64 [R1+0x808], R6 ;  /* 0x0008080601007387 */ /* 0x0001e20000100a00 */
[----:B------:R-:W-:Y:S02]  /*812f0*/  PRMT R0, R13, 0x7632, R0 ;  /* 0x000076320d007816 */ /* 0x000fe40000000000 */
[----:B0-----:R-:W-:-:S04]  /*81300*/  IADD3 R6, P6, R5, R24, RZ ;  /* 0x0000001805067210 */ /* 0x001fc80007fde0ff */
[----:B------:R-:W-:Y:S01]  /*81310*/  LEA.HI.X.SX32 R7, R4, R25, 0x1, P6 ;  /* 0x0000001904077211 */ /* 0x000fe200030f0eff */
[----:B------:R-:W-:Y:S04]  /*81320*/  STG.E.U16 [R24.64], R13 ;  /* 0x0000000d18007986 */ /* 0x000fe8000c101504 */
[----:B------:R0:W-:Y:S04]  /*81330*/  STL.64 [R1+0x7f0], R6 ;  /* 0x0007f00601007387 */ /* 0x0001e80000100a00 */
[----:B---3--:R1:W-:Y:S01]  /*81340*/  STG.E.U16 [R8.64], R0 ;  /* 0x0000000008007986 */ /* 0x0083e2000c101504 */
[----:B0-----:R-:W-:Y:S01]  /*81350*/  IADD3 R6, P6, R3, R24, RZ ;  /* 0x0000001803067210 */ /* 0x001fe20007fde0ff */
[----:B------:R-:W-:-:S02]  /*81360*/  FFMA R3, R28, 0.69314718246459960938, R27 ;  /* 0x3f3172181c037823 */ /* 0x000fc4000000001b */
[----:B------:R-:W2:Y:S01]  /*81370*/  LDL.LU R27, [R1+0x734] ;  /* 0x00073400011b7983 */ /* 0x000ea20000300800 */
[----:B------:R-:W-:Y:S01]  /*81380*/  LEA.HI.X.SX32 R7, R17, R25, 0x1, P6 ;  /* 0x0000001911077211 */ /* 0x000fe200030f0eff */
[C---:B-1----:R-:W-:Y:S02]  /*81390*/  IMAD R0, R2.reuse, 0x3ee, RZ ;  /* 0x000003ee02007824 */ /* 0x042fe400078e02ff */
[----:B------:R-:W2:Y:S01]  /*813a0*/  LDL.LU R28, [R1+0x12a0] ;  /* 0x0012a000011c7983 */ /* 0x000ea20000300800 */
[----:B------:R-:W-:-:S03]  /*813b0*/  IMAD R4, R2, 0x1f7, RZ ;  /* 0x000001f702047824 */ /* 0x000fc600078e02ff */
[----:B------:R0:W-:Y:S04]  /*813c0*/  STL [R1+0x220], R3 ;  /* 0x0002200301007387 */ /* 0x0001e80000100800 */
[----:B------:R1:W-:Y:S01]  /*813d0*/  STL.64 [R1+0x7c8], R6 ;  /* 0x0007c80601007387 */ /* 0x0003e20000100a00 */
[----:B0-----:R-:W-:Y:S01]  /*813e0*/  IMAD R3, R2, 0x3f0, RZ ;  /* 0x000003f002037824 */ /* 0x001fe200078e02ff */
[----:B-1----:R-:W-:-:S04]  /*813f0*/  IADD3 R6, P6, R0, R24, RZ ;  /* 0x0000001800067210 */ /* 0x002fc80007fde0ff */
[----:B------:R-:W-:-:S05]  /*81400*/  LEA.HI.X.SX32 R7, R4, R25, 0x1, P6 ;  /* 0x0000001904077211 */ /* 0x000fca00030f0eff */
[----:B------:R0:W-:Y:S01]  /*81410*/  STL.64 [R1+0x7a8], R6 ;  /* 0x0007a80601007387 */ /* 0x0001e20000100a00 */
[----:B------:R-:W-:-:S03]  /*81420*/  IMAD R0, R2, 0x3f2, RZ ;  /* 0x000003f202007824 */ /* 0x000fc600078e02ff */
[----:B------:R-:W1:Y:S01]  /*81430*/  S2R R9, SR_TID.X ;  /* 0x0000000000097919 */ /* 0x000e620000002100 */
[----:B0-----:R-:W-:Y:S01]  /*81440*/  IADD3 R6, P6, R3, R24, RZ ;  /* 0x0000001803067210 */ /* 0x001fe20007fde0ff */
[----:B----4-:R-:W-:-:S03]  /*81450*/  FFMA R3, R21, 0.69314718246459960938, R19 ;  /* 0x3f31721815037823 */ /* 0x010fc60000000013 */
[----:B------:R-:W-:Y:S02]  /*81460*/  LEA.HI.X.SX32 R7, R20, R25, 0x1, P6 ;  /* 0x0000001914077211 */ /* 0x000fe400030f0eff */
[----:B------:R-:W-:Y:S01]  /*81470*/  STL [R1+0x224], R3 ;  /* 0x0002240301007387 */ /* 0x000fe20000100800 */
[----:B------:R-:W-:-:S03]  /*81480*/  IMAD R5, R2, 0x1f9, RZ ;  /* 0x000001f902057824 */ /* 0x000fc600078e02ff */
[----:B------:R0:W-:Y:S01]  /*81490*/  STL.64 [R1+0x790], R6 ;  /* 0x0007900601007387 */ /* 0x0001e20000100a00 */
[----:B------:R-:W-:Y:S02]  /*814a0*/  IMAD R4, R2, 0x3f4, RZ ;  /* 0x000003f402047824 */ /* 0x000fe400078e02ff */
[----:B0-----:R-:W-:Y:S01]  /*814b0*/  FFMA R7, R26, 0.69314718246459960938, R22 ;  /* 0x3f3172181a077823 */ /* 0x001fe20000000016 */
[----:B------:R-:W-:-:S04]  /*814c0*/  IADD3 R6, P6, R0, R24, RZ ;  /* 0x0000001800067210 */ /* 0x000fc80007fde0ff */
[----:B------:R0:W-:Y:S02]  /*814d0*/  STL [R1+0x228], R7 ;  /* 0x0002280701007387 */ /* 0x0001e40000100800 */
[----:B0-----:R-:W-:-:S05]  /*814e0*/  LEA.HI.X.SX32 R7, R5, R25, 0x1, P6 ;  /* 0x0000001905077211 */ /* 0x001fca00030f0eff */
[----:B------:R0:W-:Y:S01]  /*814f0*/  STL.64 [R1+0x778], R6 ;  /* 0x0007780601007387 */ /* 0x0001e20000100a00 */
[C---:B------:R-:W-:Y:S01]  /*81500*/  IMAD R3, R2.reuse, 0x3f6, RZ ;  /* 0x000003f602037824 */ /* 0x040fe200078e02ff */
[----:B-1----:R-:W-:Y:S01]  /*81510*/  LOP3.LUT R26, R9, 0xe0, RZ, 0xc0, !PT ;  /* 0x000000e0091a7812 */ /* 0x002fe200078ec0ff */
[----:B------:R-:W-:Y:S01]  /*81520*/  IMAD R5, R2, 0x1fb, RZ ;  /* 0x000001fb02057824 */ /* 0x000fe200078e02ff */
[----:B------:R-:W3:Y:S01]  /*81530*/  LDL.LU R9, [R1+0x126c] ;  /* 0x00126c0001097983 */ /* 0x000ee20000300800 */
[----:B0-----:R-:W-:-:S04]  /*81540*/  IADD3 R6, P6, R4, R24, RZ ;  /* 0x0000001804067210 */ /* 0x001fc80007fde0ff */
[----:B------:R-:W-:-:S05]  /*81550*/  LEA.HI.X.SX32 R7, R23, R25, 0x1, P6 ;  /* 0x0000001917077211 */ /* 0x000fca00030f0eff */
[----:B------:R0:W-:Y:S02]  /*81560*/  STL.64 [R1+0x740], R6 ;  /* 0x0007400601007387 */ /* 0x0001e40000100a00 */
[----:B0-----:R-:W-:-:S04]  /*81570*/  IADD3 R6, P6, R3, R24, RZ ;  /* 0x0000001803067210 */ /* 0x001fc80007fde0ff */
[----:B------:R-:W-:Y:S01]  /*81580*/  LEA.HI.X.SX32 R7, R5, R25, 0x1, P6 ;  /* 0x0000001905077211 */ /* 0x000fe200030f0eff */
[----:B------:R0:W-:Y:S04]  /*81590*/  STG.E.U16 [R10.64], R18 ;  /* 0x000000120a007986 */ /* 0x0001e8000c101504 */
[----:B------:R-:W3:Y:S04]  /*815a0*/  LDL.LU R5, [R1+0x730] ;  /* 0x0007300001057983 */ /* 0x000ee80000300800 */
[----:B------:R1:W-:Y:S04]  /*815b0*/  STL.64 [R1+0x738], R6 ;  /* 0x0007380601007387 */ /* 0x0003e80000100a00 */
[----:B0-----:R-:W4:Y:S04]  /*815c0*/  LDL.LU R10, [R1+0xb0] ;  /* 0x0000b000010a7983 */ /* 0x001f280000300800 */
[----:B------:R-:W4:Y:S01]  /*815d0*/  LDL.LU R11, [R1+0x50] ;  /* 0x00005000010b7983 */ /* 0x000f220000300800 */
[----:B------:R-:W-:-:S05]  /*815e0*/  IMAD R4, R2, 0x3f8, RZ ;  /* 0x000003f802047824 */ /* 0x000fca00078e02ff */
[----:B------:R-:W-:Y:S01]  /*815f0*/  IADD3 R16, P6, R4, R24, RZ ;  /* 0x0000001804107210 */ /* 0x000fe20007fde0ff */
[----:B--2---:R-:W-:-:S05]  /*81600*/  FFMA R4, R28, 0.69314718246459960938, R27 ;  /* 0x3f3172181c047823 */ /* 0x004fca000000001b */
[----:B------:R-:W-:Y:S04]  /*81610*/  STL [R1+0x22c], R4 ;  /* 0x00022c0401007387 */ /* 0x000fe80000100800 */
[----:B----4-:R-:W-:Y:S04]  /*81620*/  STL.64 [R1+0x1c88], R10 ;  /* 0x001c880a01007387 */ /* 0x010fe80000100a00 */
[----:B-1----:R-:W2:Y:S04]  /*81630*/  LDL.LU.64 R6, [R1+0xa08] ;  /* 0x000a080001067983 */ /* 0x002ea80000300a00 */
[----:B--2---:R0:W-:Y:S04]  /*81640*/  STL.64 [R1+0x1c78], R6 ;  /* 0x001c780601007387 */ /* 0x0041e80000100a00 */
[----:B0-----:R-:W2:Y:S04]  /*81650*/  LDL.LU.64 R6, [R1+0xa20] ;  /* 0x000a200001067983 */ /* 0x001ea80000300a00 */
[----:B--2---:R0:W-:Y:S04]  /*81660*/  STL.64 [R1+0x1c80], R6 ;  /* 0x001c800601007387 */ /* 0x0041e80000100a00 */
[----:B0-----:R-:W2:Y:S04]  /*81670*/  LDL.LU.64 R6, [R1+0xa28] ;  /* 0x000a280001067983 */ /* 0x001ea80000300a00 */
[----:B------:R-:W0:Y:S04]  /*81680*/  S2R R8, SR_TID.X ;  /* 0x0000000000087919 */ /* 0x000e280000002100 */
[----:B--2---:R1:W-:Y:S04]  /*81690*/  STL.64 [R1+0x1c90], R6 ;  /* 0x001c900601007387 */ /* 0x0043e80000100a00 */
[----:B-1----:R-:W2:Y:S01]  /*816a0*/  LDL.LU.64 R6, [R1+0x710] ;  /* 0x0007100001067983 */ /* 0x002ea20000300a00 */
[----:B0-----:R-:W-:Y:S01]  /*816b0*/  SHF.L.U32 R0, R8, 0x4, RZ ;  /* 0x0000000408007819 */ /* 0x001fe200000006ff */
[----:B------:R-:W-:-:S02]  /*816c0*/  IMAD R3, R2, 0x3fa, RZ ;  /* 0x000003fa02037824 */ /* 0x000fc400078e02ff */
[----:B------:R-:W4:Y:S01]  /*816d0*/  LDL.LU.64 R12, [R1+0xa00] ;  /* 0x000a0000010c7983 */ /* 0x000f220000300a00 */
[----:B------:R-:W-:-:S03]  /*816e0*/  LOP3.LUT R0, R0, 0x70, RZ, 0xc0, !PT ;  /* 0x0000007000007812 */ /* 0x000fc600078ec0ff */
[----:B------:R-:W4:Y:S01]  /*816f0*/  LDL.LU R18, [R1+0x170] ;  /* 0x0001700001127983 */ /* 0x000f220000300800 */
[----:B------:R-:W-:-:S03]  /*81700*/  IMAD R4, R2, 0x1fd, RZ ;  /* 0x000001fd02047824 */ /* 0x000fc600078e02ff */
[----:B------:R-:W4:Y:S04]  /*81710*/  LDL.LU.64 R14, [R1+0x9f8] ;  /* 0x0009f800010e7983 */ /* 0x000f280000300a00 */
[----:B------:R-:W4:Y:S01]  /*81720*/  LDL.LU R19, [R1+0x100] ;  /* 0x0001000001137983 */ /* 0x000f220000300800 */
[----:B---3--:R-:W-:-:S03]  /*81730*/  FFMA R9, R9, 0.69314718246459960938, R5 ;  /* 0x3f31721809097823 */ /* 0x008fc60000000005 */
[----:B------:R-:W3:Y:S01]  /*81740*/  LDL.LU R28, [R1+0xa0] ;  /* 0x0000a000011c7983 */ /* 0x000ee20000300800 */
[----:B------:R-:W-:Y:S01]  /*81750*/  IMAD R0, R26, 0x4, R0 ;  /* 0x000000041a007824 */ /* 0x000fe200078e0200 */
[----:B--2---:R-:W-:Y:S02]  /*81760*/  LEA.HI.X.SX32 R17, R29, R7, 0x1, P6 ;  /* 0x000000071d117211 */ /* 0x004fe400030f0eff */
[----:B------:R-:W-:-:S03]  /*81770*/  IADD3 R10, P6, R3, R6, RZ ;  /* 0x00000006030a7210 */ /* 0x000fc60007fde0ff */
[----:B------:R0:W-:Y:S01]  /*81780*/  STL.64 [R1+0x758], R16 ;  /* 0x0007581001007387 */ /* 0x0001e20000100a00 */
[----:B------:R-:W-:Y:S01]  /*81790*/  LEA.HI.X.SX32 R11, R4, R7, 0x1, P6 ;  /* 0x00000007040b7211 */ /* 0x000fe200030f0eff */
[C---:B------:R-:W-:Y:S02]  /*817a0*/  IMAD R3, R2.reuse, 0x3fc, RZ ;  /* 0x000003fc02037824 */ /* 0x040fe400078e02ff */
[C---:B------:R-:W-:Y:S01]  /*817b0*/  IMAD R4, R2.reuse, 0x1fe, RZ ;  /* 0x000001fe02047824 */ /* 0x040fe200078e02ff */
[----:B0-----:R-:W2:Y:S04]  /*817c0*/  LDL.LU.64 R16, [R1+0x9f0] ;  /* 0x0009f00001107983 */ /* 0x001ea80000300a00 */
[----:B------:R-:W2:Y:S04]  /*817d0*/  LDL.LU.64 R20, [R1+0x9e8] ;  /* 0x0009e80001147983 */ /* 0x000ea80000300a00 */
[----:B------:R-:W2:Y:S04]  /*817e0*/  LDL.LU.64 R22, [R1+0x9e0] ;  /* 0x0009e00001167983 */ /* 0x000ea80000300a00 */
[----:B------:R-:W2:Y:S04]  /*817f0*/  LDL.LU.64 R24, [R1+0x9d8] ;  /* 0x0009d80001187983 */ /* 0x000ea80000300a00 */
[----:B------:R-:W2:Y:S04]  /*81800*/  LDL.LU.64 R26, [R1+0x9d0] ;  /* 0x0009d000011a7983 */ /* 0x000ea80000300a00 */
[----:B------:R-:W2:Y:S04]  /*81810*/  LDL.LU R29, [R1+0x40] ;  /* 0x00004000011d7983 */ /* 0x000ea80000300800 */
[----:B------:R0:W-:Y:S04]  /*81820*/  STL.64 [R1+0x17f0], R8 ;  /* 0x0017f00801007387 */ /* 0x0001e80000100a00 */
[----:B0-----:R-:W2:Y:S04]  /*81830*/  LDL.LU.64 R8, [R1+0xa10] ;  /* 0x000a100001087983 */ /* 0x001ea80000300a00 */
[----:B------:R0:W-:Y:S02]  /*81840*/  STL.64 [R1+0x750], R10 ;  /* 0x0007500a01007387 */ /* 0x0001e40000100a00 */
[----:B0-----:R-:W-:Y:S01]  /*81850*/  IADD3 R10, P6, R3, R6, RZ ;  /* 0x00000006030a7210 */ /* 0x001fe20007fde0ff */
[----:B------:R-:W-:-:S03]  /*81860*/  IMAD R3, R2, 0x3fe, RZ ;  /* 0x000003fe02037824 */ /* 0x000fc600078e02ff */
[----:B------:R-:W-:-:S05]  /*81870*/  LEA.HI.X.SX32 R11, R4, R7, 0x1, P6 ;  /* 0x00000007040b7211 */ /* 0x000fca00030f0eff */
[----:B------:R0:W-:Y:S02]  /*81880*/  STL.64 [R1+0x730], R10 ;  /* 0x0007300a01007387 */ /* 0x0001e40000100a00 */
[----:B0-----:R-:W-:Y:S02]  /*81890*/  IADD3 R10, P6, R3, R6, RZ ;  /* 0x00000006030a7210 */ /* 0x001fe40007fde0ff */
[----:B------:R-:W2:Y:S04]  /*818a0*/  LDL.LU R3, [R1+0x110] ;  /* 0x0001100001037983 */ /* 0x000ea80000300800 */
[----:B------:R-:W0:Y:S01]  /*818b0*/  S2R R5, SR_TID.X ;  /* 0x0000000000057919 */ /* 0x000e220000002100 */
[----:B------:R-:W-:-:S05]  /*818c0*/  IMAD R4, R2, 0x1ff, RZ ;  /* 0x000001ff02047824 */ /* 0x000fca00078e02ff */
[----:B------:R-:W-:Y:S02]  /*818d0*/  LEA.HI.X.SX32 R11, R4, R7, 0x1, P6 ;  /* 0x00000007040b7211 */ /* 0x000fe400030f0eff */
[----:B0-----:R-:W-:Y:S02]  /*818e0*/  LOP3.LUT R5, R5, 0x18, RZ, 0xc0, !PT ;  /* 0x0000001805057812 */ /* 0x001fe400078ec0ff */
[----:B--2---:R-:W-:Y:S02]  /*818f0*/  PRMT R2, R3, 0x7632, R2 ;  /* 0x0000763203027816 */ /* 0x004fe40000000002 */
[----:B------:R-:W-:-:S05]  /*81900*/  LEA.HI R3, R5, R0, RZ, 0x1f ;  /* 0x0000000005037211 */ /* 0x000fca00078ff8ff */
[----:B------:R-:W-:Y:S04]  /*81910*/  STL [R1+0x1320], R3 ;  /* 0x0013200301007387 */ /* 0x000fe80000100800 */
[----:B------:R-:W2:Y:S04]  /*81920*/  LDL.LU.64 R6, [R1+0x1c90] ;  /* 0x001c900001067983 */ /* 0x000ea80000300a00 */
[----:B------:R0:W-:Y:S04]  /*81930*/  STL.64 [R1+0x710], R10 ;  /* 0x0007100a01007387 */ /* 0x0001e80000100a00 */
[----:B0-----:R-:W3:Y:S04]  /*81940*/  LDL.LU.64 R10, [R1+0x1c88] ;  /* 0x001c8800010a7983 */ /* 0x001ee80000300a00 */
[----:B------:R-:W4:Y:S04]  /*81950*/  LDL.LU.64 R4, [R1+0xa18] ;  /* 0x000a180001047983 */ /* 0x000f280000300a00 */
[----:B--2---:R0:W-:Y:S04]  /*81960*/  STG.E.U16 [R6.64], R2 ;  /* 0x0000000206007986 */ /* 0x0041e8000c101504 */
[----:B0-----:R-:W2:Y:S01]  /*81970*/  LDL.LU.64 R6, [R1+0x1c80] ;  /* 0x001c800001067983 */ /* 0x001ea20000300a00 */
[----:B---3--:R-:W-:-:S03]  /*81980*/  PRMT R0, R10, 0x7632, R0 ;  /* 0x000076320a007816 */ /* 0x008fc60000000000 */
[----:B--2---:R0:W-:Y:S04]  /*81990*/  STG.E.U16 [R6.64], R10 ;  /* 0x0000000a06007986 */ /* 0x0041e8000c101504 */
[----:B0-----:R-:W2:Y:S01]  /*819a0*/  LDL.LU.64 R6, [R1+0x1c78] ;  /* 0x001c780001067983 */ /* 0x001ea20000300a00 */
[----:B------:R-:W-:-:S03]  /*819b0*/  PRMT R2, R11, 0x7632, R2 ;  /* 0x000076320b027816 */ /* 0x000fc60000000002 */
[----:B----4-:R0:W-:Y:S04]  /*819c0*/  STG.E.U16 [R4.64], R0 ;  /* 0x0000000004007986 */ /* 0x0101e8000c101504 */
[----:B------:R-:W-:Y:S01]  /*819d0*/  STG.E.U16 [R8.64], R11 ;  /* 0x0000000b08007986 */ /* 0x000fe2000c101504 */
[----:B0-----:R-:W-:-:S03]  /*819e0*/  PRMT R0, R18, 0x7632, R0 ;  /* 0x0000763212007816 */ /* 0x001fc60000000000 */
[----:B--2---:R0:W-:Y:S04]  /*819f0*/  STG.E.U16 [R6.64], R2 ;  /* 0x0000000206007986 */ /* 0x0041e8000c101504 */
[----:B------:R-:W-:Y:S04]  /*81a00*/  STG.E.U16 [R12.64], R18 ;  /* 0x000000120c007986 */ /* 0x000fe8000c101504 */
[----:B------:R1:W-:Y:S01]  /*81a10*/  STG.E.U16 [R14.64], R0 ;  /* 0x000000000e007986 */ /* 0x0003e2000c101504 */
[----:B0-----:R-:W-:-:S03]  /*81a20*/  PRMT R2, R19, 0x7632, R2 ;  /* 0x0000763213027816 */ /* 0x001fc60000000002 */
[----:B------:R-:W-:Y:S04]  /*81a30*/  STG.E.U16 [R16.64], R19 ;  /* 0x0000001310007986 */ /* 0x000fe8000c101504 */
[----:B------:R-:W-:Y:S01]  /*81a40*/  STG.E.U16 [R20.64], R2 ;  /* 0x0000000214007986 */ /* 0x000fe2000c101504 */
[----:B-1----:R-:W-:-:S03]  /*81a50*/  PRMT R0, R28, 0x7632, R0 ;  /* 0x000076321c007816 */ /* 0x002fc60000000000 */
[----:B------:R-:W-:Y:S04]  /*81a60*/  STG.E.U16 [R22.64], R28 ;  /* 0x0000001c16007986 */ /* 0x000fe8000c101504 */
[----:B------:R-:W-:Y:S04]  /*81a70*/  STG.E.U16 [R24.64], R0 ;  /* 0x0000000018007986 */ /* 0x000fe8000c101504 */
[----:B------:R0:W-:Y:S04]  /*81a80*/  STG.E.U16 [R26.64], R29 ;  /* 0x0000001d1a007986 */ /* 0x0001e8000c101504 */
[----:B0-----:R-:W2:Y:S04]  /*81a90*/  LDL.LU.64 R26, [R1+0x9c8] ;  /* 0x0009c800011a7983 */ /* 0x001ea80000300a00 */
[----:B------:R-:W3:Y:S04]  /*81aa0*/  LDL.LU R3, [R1+0x150] ;  /* 0x0001500001037983 */ /* 0x000ee80000300800 */
        /* <DEDUP_REMOVED lines=8> */
[----:B------:R-:W4:Y:S04]  /*81b30*/  LDL.LU R10, [R1+0xe0] ;  /* 0x0000e000010a7983 */ /* 0x000f280000300800 */
[----:B------:R-:W2:Y:S04]  /*81b40*/  LDL.LU.64 R4, [R1+0x968] ;  /* 0x0009680001047983 */ /* 0x000ea80000300a00 */
        /* <DEDUP_REMOVED lines=20> */
[----:B------:R-:W-:-:S03]  /*81c90*/  PRMT R2, R29, 0x7632, R2 ;  /* 0x000076321d027816 */ /* 0x000fc60000000002 */
[----:B--2---:R0:W-:Y:S04]  /*81ca0*/  STL.64 [R1+0x1c70], R4 ;  /* 0x001c700401007387 */ /* 0x0041e80000100a00 */
[----:B0-----:R-:W3:Y:S04]  /*81cb0*/  LDL.LU.64 R4, [R1+0x9c0] ;  /* 0x0009c00001047983 */ /* 0x001ee80000300a00 */
[----:B------:R-:W2:Y:S04]  /*81cc0*/  LDL.LU.64 R8, [R1+0x960] ;  /* 0x0009600001087983 */ /* 0x000ea80000300a00 */
[----:B------:R-:W2:Y:S04]  /*81cd0*/  LDL.LU R11, [R1+0x80] ;  /* 0x00008000010b7983 */ /* 0x000ea80000300800 */
[----:B------:R-:W2:Y:S04]  /*81ce0*/  LDL.LU.64 R6, [R1+0x958] ;  /* 0x0009580001067983 */ /* 0x000ea80000300a00 */
        /* <DEDUP_REMOVED lines=8> */
[----:B------:R-:W2:Y:S04]  /*81d70*/  LDL.LU R29, [R1+0x70] ;  /* 0x00007000011d7983 */ /* 0x000ea80000300800 */
[----:B------:R0:W-:Y:S04]  /*81d80*/  STG.E.U16 [R26.64], R2 ;  /* 0x000000021a007986 */ /* 0x0001e8000c101504 */
[----:B------:R-:W2:Y:S04]  /*81d90*/  LDL.LU.64 R24, [R1+0x928] ;  /* 0x0009280001187983 */ /* 0x000ea80000300a00 */
[----:B0-----:R-:W2:Y:S04]  /*81da0*/  LDL.LU.64 R26, [R1+0x920] ;  /* 0x00092000011a7983 */ /* 0x001ea80000300a00 */
[----:B---3--:R0:W-:Y:S04]  /*81db0*/  STG.E.U16 [R4.64], R3 ;  /* 0x0000000304007986 */ /* 0x0081e8000c101504 */
[----:B0-----:R-:W3:Y:S01]  /*81dc0*/  LDL.LU.64 R4, [R1+0x1c70] ;  /* 0x001c700001047983 */ /* 0x001ee20000300a00 */
[----:B------:R-:W-:-:S03]  /*81dd0*/  PRMT R0, R3, 0x7632, R0 ;  /* 0x0000763203007816 */ /* 0x000fc60000000000 */
[----:B------:R-:W2:Y:S04]  /*81de0*/  LDL.LU R3, [R1+0x1c68] ;  /* 0x001c680001037983 */ /* 0x000ea80000300800 */
[----:B---3--:R0:W-:Y:S04]  /*81df0*/  STG.E.U16 [R4.64], R0 ;  /* 0x0000000004007986 */ /* 0x0081e8000c101504 */
[----:B0-----:R-:W3:Y:S01]  /*81e00*/  LDL.LU.64 R4, [R1+0x1c60] ;  /* 0x001c600001047983 */ /* 0x001ee20000300a00 */
[----:B--2---:R-:W-:-:S03]  /*81e10*/  PRMT R2, R3, 0x7632, R2 ;  /* 0x0000763203027816 */ /* 0x004fc60000000002 */
[----:B---3--:R0:W-:Y:S04]  /*81e20*/  STG.E.U16 [R4.64], R3 ;  /* 0x0000000304007986 */ /* 0x0081e8000c101504 */
[----:B0-----:R-:W2:Y:S04]  /*81e30*/  LDL.LU.64 R4, [R1+0x1c58] ;  /* 0x001c580001047983 */ /* 0x001ea80000300a00 */
[----:B------:R-:W3:Y:S04]  /*81e40*/  LDL.LU R3, [R1+0x1c50] ;  /* 0x001c500001037983 */ /* 0x000ee80000300800 */
[----:B--2---:R0:W-:Y:S04]  /*81e50*/  STG.E.U16 [R4.64], R2 ;  /* 0x0000000204007986 */ /* 0x0041e8000c101504 */
[----:B0-----:R-:W2:Y:S01]  /*81e60*/  LDL.LU.64 R4, [R1+0x1c48] ;  /* 0x001c480001047983 */ /* 0x001ea20000300a00 */
[----:B---3--:R-:W-:-:S03]  /*81e70*/  PRMT R0, R3, 0x7632, R0 ;  /* 0x0000763203007816 */ /* 0x008fc60000000000 */
[----:B--2---:R0:W-:Y:S04]  /*81e80*/  STG.E.U16 [R4.64], R3 ;  /* 0x0000000304007986 */ /* 0x0041e8000c101504 */
        /* <DEDUP_REMOVED lines=13> */
[----:B--2---:R0:W-:Y:S04]  /*81f60*/  STG.E.U16 [R4.64], R0 ;  /* 0x0000000004007986 */ /* 0x0041e8000c101504 */
[----:B0-----:R-:W2:Y:S01]  /*81f70*/  LDL.LU.64 R4, [R1+0x1c08] ;  /* 0x001c080001047983 */ /* 0x001ea20000300a00 */
[----:B----4-:R-:W-:-:S03]  /*81f80*/  PRMT R2, R10, 0x7632, R2 ;  /* 0x000076320a027816 */ /* 0x010fc60000000002 */
[----:B--2---:R0:W-:Y:S04]  /*81f90*/  STG.E.U16 [R4.64], R10 ;  /* 0x0000000a04007986 */ /* 0x0041e8000c101504 */
[----:B0-----:R-:W2:Y:S01]  /*81fa0*/  LDL.LU.64 R4, [R1+0x1c00] ;  /* 0x001c000001047983 */ /* 0x001ea20000300a00 */
[----:B------:R-:W-:-:S03]  /*81fb0*/  PRMT R0, R11, 0x7632, R0 ;  /* 0x000076320b007816 */ /* 0x000fc60000000000 */
[----:B--2---:R0:W-:Y:S04]  /*81fc0*/  STG.E.U16 [R4.64], R2 ;  /* 0x0000000204007986 */ /* 0x0041e8000c101504 */
[----:B------:R-:W-:Y:S04]  /*81fd0*/  STG.E.U16 [R8.64], R11 ;  /* 0x0000000b08007986 */ /* 0x000fe8000c101504 */
[----:B------:R1:W-:Y:S01]  /*81fe0*/  STG.E.U16 [R6.64], R0 ;  /* 0x0000000006007986 */ /* 0x0003e2000c101504 */
[----:B0-----:R-:W-:-:S03]  /*81ff0*/  PRMT R2, R18, 0x7632, R2 ;  /* 0x0000763212027816 */ /* 0x001fc60000000002 */
[----:B------:R-:W-:Y:S04]  /*82000*/  STG.E.U16 [R12.64], R18 ;  /* 0x000000120c007986 */ /* 0x000fe8000c101504 */
[----:B------:R0:W-:Y:S01]  /*82010*/  STG.E.U16 [R14.64], R2 ;  /* 0x000000020e007986 */ /* 0x0001e2000c101504 */
[----:B-1----:R-:W-:-:S03]  /*82020*/  PRMT R0, R19, 0x7632, R0 ;  /* 0x0000763213007816 */ /* 0x002fc60000000000 */
[----:B------:R-:W-:Y:S04]  /*82030*/  STG.E.U16 [R16.64], R19 ;  /* 0x0000001310007986 */ /* 0x000fe8000c101504 */
[----:B------:R-:W-:Y:S01]  /*82040*/  STG.E.U16 [R20.64], R0 ;  /* 0x0000000014007986 */ /* 0x000fe2000c101504 */
[----:B0-----:R-:W-:-:S03]  /*82050*/  PRMT R2, R28, 0x7632, R2 ;  /* 0x000076321c027816 */ /* 0x001fc60000000002 */
[----:B------:R-:W-:Y:S04]  /*82060*/  STG.E.U16 [R22.64], R28 ;  /* 0x0000001c16007986 */ /* 0x000fe8000c101504 */
[----:B------:R-:W-:Y:S04]  /*82070*/  STG.E.U16 [R24.64], R2 ;  /* 0x0000000218007986 */ /* 0x000fe8000c101504 */
[----:B------:R0:W-:Y:S04]  /*82080*/  STG.E.U16 [R26.64], R29 ;  /* 0x0000001d1a007986 */ /* 0x0001e8000c101504 */
[----:B0-----:R-:W2:Y:S04]  /*82090*/  LDL.LU.64 R26, [R1+0x918] ;  /* 0x00091800011a7983 */ /* 0x001ea80000300a00 */
[----:B------:R-:W3:Y:S04]  /*820a0*/  LDL.LU R3, [R1] ;  /* 0x0000000001037983 */ /* 0x000ee80000300800 */
        /* <DEDUP_REMOVED lines=39> */
[----:B------:R-:W2:Y:S04]  /*82320*/  LDL.LU R19, [R1+0x1c0] ;  /* 0x0001c00001137983 */ /* 0x000ea80000300800 */
[----:B------:R-:W2:Y:S04]  /*82330*/  LDL.LU R28, [R1+0x1d0] ;  /* 0x0001d000011c7983 */ /* 0x000ea80000300800 */
[----:B------:R-:W2:Y:S04]  /*82340*/  LDL.LU.64 R16, [R1+0x890] ;  /* 0x0008900001107983 */ /* 0x000ea80000300a00 */
[----:B------:R-:W2:Y:S04]  /*82350*/  LDL.LU.64 R20, [R1+0x888] ;  /* 0x0008880001147983 */ /* 0x000ea80000300a00 */
[----:B------:R-:W2:Y:S04]  /*82360*/  LDL.LU.64 R22, [R1+0x880] ;  /* 0x0008800001167983 */ /* 0x000ea80000300a00 */
[----:B------:R0:W-:Y:S04]  /*82370*/  STG.E.U16 [R26.64], R0 ;  /* 0x000000001a007986 */ /* 0x0001e8000c101504 */
[----:B------:R-:W2:Y:S04]  /*82380*/  LDL.LU.64 R24, [R1+0x878] ;  /* 0x0008780001187983 */ /* 0x000ea80000300a00 */
[----:B0-----:R-:W2:Y:S04]  /*82390*/  LDL.LU.64 R26, [R1+0x870] ;  /* 0x00087000011a7983 */ /* 0x001ea80000300a00 */
[----:B------:R-:W2:Y:S04]  /*823a0*/  LDL.LU R29, [R1+0x1e0] ;  /* 0x0001e000011d7983 */ /* 0x000ea80000300800 */
        /* <DEDUP_REMOVED lines=272> */
[----:B0-----:R-:W3:Y:S01]  /*834b0*/  LDL.LU.64 R4, [R1+0x668] ;  /* 0x0006680001047983 */ /* 0x001ee20000300a00 */
[----:B------:R-:W2:Y:S02]  /*834c0*/  LDL.LU.64 R8, [R1+0x608] ;  /* 0x0006080001087983 */ /* 0x000ea40000300a00 */
[----:B------:R-:W2:Y:S02]  /*834d0*/  LDL.LU R11, [R1+0x1b4] ;  /* 0x0001b400010b7983 */ /* 0x000ea40000300800 */
[----:B------:R-:W2:Y:S01]  /*834e0*/  LDL.LU.64 R6, [R1+0x600] ;  /* 0x0006000001067983 */ /* 0x000ea20000300a00 */
[----:B------:R-:W2:Y:S01]  /*834f0*/  LDL.LU.64 R12, [R1+0x5f8] ;  /* 0x0005f800010c7983 */ /* 0x000ea20000300a00 */
[----:B------:R-:W2:Y:S02]  /*83500*/  LDL.LU R18, [R1+0x1c4] ;  /* 0x0001c40001127983 */ /* 0x000ea40000300800 */
[----:B------:R-:W2:Y:S02]  /*83510*/  LDL.LU.64 R14, [R1+0x5f0] ;  /* 0x0005f000010e7983 */ /* 0x000ea40000300a00 */
[----:B------:R-:W2:Y:S01]  /*83520*/  LDL.LU.64 R16, [R1+0x5e8] ;  /* 0x0005e80001107983 */ /* 0x000ea20000300a00 */
[----:B------:R-:W2:Y:S01]  /*83530*/  LDL.LU R19, [R1+0x1d4] ;  /* 0x0001d40001137983 */ /* 0x000ea20000300800 */
[----:B------:R-:W2:Y:S02]  /*83540*/  LDL.LU.64 R20, [R1+0x5e0] ;  /* 0x0005e00001147983 */ /* 0x000ea40000300a00 */
[----:B------:R-:W2:Y:S02]  /*83550*/  LDL.LU.64 R22, [R1+0x5d8] ;  /* 0x0005d80001167983 */ /* 0x000ea40000300a00 */
[----:B------:R-:W2:Y:S01]  /*83560*/  LDL.LU R28, [R1+0x1e4] ;  /* 0x0001e400011c7983 */ /* 0x000ea20000300800 */
[----:B------:R-:W2:Y:S04]  /*83570*/  LDL.LU R29, [R1+0x1f4] ;  /* 0x0001f400011d7983 */ /* 0x000ea80000300800 */
[----:B------:R0:W-:Y:S01]  /*83580*/  STG.E.U16 [R26.64], R2 ;  /* 0x000000021a007986 */ /* 0x0001e2000c101504 */
[----:B------:R-:W2:Y:S03]  /*83590*/  LDL.LU.64 R24, [R1+0x5d0] ;  /* 0x0005d00001187983 */ /* 0x000ea60000300a00 */
[----:B0-----:R-:W2:Y:S04]  /*835a0*/  LDL.LU.64 R26, [R1+0x5c8] ;  /* 0x0005c800011a7983 */ /* 0x001ea80000300a00 */
[----:B---3--:R0:W-:Y:S04]  /*835b0*/  STG.E.U16 [R4.64], R3 ;  /* 0x0000000304007986 */ /* 0x0081e8000c101504 */
[----:B0-----:R-:W3:Y:S01]  /*835c0*/  LDL.LU.64 R4, [R1+0x1a90] ;  /* 0x001a900001047983 */ /* 0x001ee20000300a00 */
[----:B------:R-:W-:-:S02]  /*835d0*/  PRMT R0, R3, 0x7632, R0 ;  /* 0x0000763203007816 */ /* 0x000fc40000000000 */
[----:B------:R-:W2:Y:S03]  /*835e0*/  LDL.LU R3, [R1+0x1a88] ;  /* 0x001a880001037983 */ /* 0x000ea60000300800 */
[----:B---3--:R0:W-:Y:S04]  /*835f0*/  STG.E.U16 [R4.64], R0 ;  /* 0x0000000004007986 */ /* 0x0081e8000c101504 */
[----:B0-----:R-:W3:Y:S01]  /*83600*/  LDL.LU.64 R4, [R1+0x1a80] ;  /* 0x001a800001047983 */ /* 0x001ee20000300a00 */
[----:B--2---:R-:W-:-:S03]  /*83610*/  PRMT R2, R3, 0x7632, R2 ;  /* 0x0000763203027816 */ /* 0x004fc60000000002 */
[----:B---3--:R0:W-:Y:S04]  /*83620*/  STG.E.U16 [R4.64], R3 ;  /* 0x0000000304007986 */ /* 0x0081e8000c101504 */
[----:B0-----:R-:W2:Y:S01]  /*83630*/  LDL.LU.64 R4, [R1+0x1a78] ;  /* 0x001a780001047983 */ /* 0x001ea20000300a00 */
[----:B------:R-:W3:Y:S03]  /*83640*/  LDL.LU R3, [R1+0x1a70] ;  /* 0x001a700001037983 */ /* 0x000ee60000300800 */
[----:B--2---:R0:W-:Y:S04]  /*83650*/  STG.E.U16 [R4.64], R2 ;  /* 0x0000000204007986 */ /* 0x0041e8000c101504 */
[----:B0-----:R-:W2:Y:S01]  /*83660*/  LDL.LU.64 R4, [R1+0x1a68] ;  /* 0x001a680001047983 */ /* 0x001ea20000300a00 */
[----:B---3--:R-:W-:-:S03]  /*83670*/  PRMT R0, R3, 0x7632, R0 ;  /* 0x0000763203007816 */ /* 0x008fc60000000000 */
[----:B--2---:R0:W-:Y:S04]  /*83680*/  STG.E.U16 [R4.64], R3 ;  /* 0x0000000304007986 */ /* 0x0041e8000c101504 */
        /* <DEDUP_REMOVED lines=19> */
[----:B--2---:R0:W-:Y:S01]  /*837c0*/  STG.E.U16 [R4.64], R2 ;  /* 0x0000000204007986 */ /* 0x0041e2000c101504 */
[----:B------:R-:W-:Y:S02]  /*837d0*/  STG.E.U16 [R8.64], R11 ;  /* 0x0000000b08007986 */ /* 0x000fe4000c101504 */
[----:B------:R1:W-:Y:S02]  /*837e0*/  STG.E.U16 [R6.64], R0 ;  /* 0x0000000006007986 */ /* 0x0003e4000c101504 */
[----:B------:R-:W-:Y:S01]  /*837f0*/  STG.E.U16 [R12.64], R18 ;  /* 0x000000120c007986 */ /* 0x000fe2000c101504 */
[----:B0-----:R-:W-:Y:S02]  /*83800*/  PRMT R2, R18, 0x7632, R2 ;  /* 0x0000763212027816 */ /* 0x001fe40000000002 */
[----:B-1----:R-:W-:-:S03]  /*83810*/  PRMT R0, R19, 0x7632, R0 ;  /* 0x0000763213007816 */ /* 0x002fc60000000000 */
[----:B------:R0:W-:Y:S01]  /*83820*/  STG.E.U16 [R14.64], R2 ;  /* 0x000000020e007986 */ /* 0x0001e2000c101504 */
[----:B------:R-:W-:Y:S02]  /*83830*/  STG.E.U16 [R16.64], R19 ;  /* 0x0000001310007986 */ /* 0x000fe4000c101504 */
[----:B------:R-:W-:Y:S02]  /*83840*/  STG.E.U16 [R20.64], R0 ;  /* 0x0000000014007986 */ /* 0x000fe4000c101504 */
[----:B------:R-:W-:Y:S01]  /*83850*/  STG.E.U16 [R22.64], R28 ;  /* 0x0000001c16007986 */ /* 0x000fe2000c101504 */
[----:B0-----:R-:W-:-:S05]  /*83860*/  PRMT R2, R28, 0x7632, R2 ;  /* 0x000076321c027816 */ /* 0x001fca0000000002 */
[----:B------:R-:W-:Y:S01]  /*83870*/  STG.E.U16 [R24.64], R2 ;  /* 0x0000000218007986 */ /* 0x000fe2000c101504 */
[----:B------:R0:W-:Y:S03]  /*83880*/  STG.E.U16 [R26.64], R29 ;  /* 0x0000001d1a007986 */ /* 0x0001e6000c101504 */
[----:B0-----:R-:W2:Y:S01]  /*83890*/  LDL.LU.64 R26, [R1+0x5c0] ;  /* 0x0005c000011a7983 */ /* 0x001ea20000300a00 */
[----:B------:R-:W3:Y:S03]  /*838a0*/  LDL.LU R3, [R1+0x58] ;  /* 0x0000580001037983 */ /* 0x000ee60000300800 */
[----:B---3--:R0:W-:Y:S04]  /*838b0*/  STL [R1+0x19c8], R3 ;  /* 0x0019c80301007387 */ /* 0x0081e80000100800 */
[----:B0-----:R-:W3:Y:S04]  /*838c0*/  LDL.LU R3, [R1+0xb8] ;  /* 0x0000b80001037983 */ /* 0x001ee80000300800 */
[----:B---3--:R0:W-:Y:S04]  /*838d0*/  STL [R1+0x19e0], R3 ;  /* 0x0019e00301007387 */ /* 0x0081e80000100800 */
[----:B0-----:R-:W3:Y:S04]  /*838e0*/  LDL.LU R3, [R1+0x118] ;  /* 0x0001180001037983 */ /* 0x001ee80000300800 */
[----:B---3--:R0:W-:Y:S04]  /*838f0*/  STL [R1+0x19f8], R3 ;  /* 0x0019f80301007387 */ /* 0x0081e80000100800 */
[----:B0-----:R-:W3:Y:S04]  /*83900*/  LDL.LU R3, [R1+0x188] ;  /* 0x0001880001037983 */ /* 0x001ee80000300800 */
[----:B---3--:R0:W-:Y:S04]  /*83910*/  STL [R1+0x1a10], R3 ;  /* 0x001a100301007387 */ /* 0x0081e80000100800 */
[----:B0-----:R-:W3:Y:S01]  /*83920*/  LDL.LU R3, [R1+0x204] ;  /* 0x0002040001037983 */ /* 0x001ee20000300800 */
[----:B------:R-:W4:Y:S02]  /*83930*/  LDL.LU R10, [R1+0x178] ;  /* 0x00017800010a7983 */ /* 0x000f240000300800 */
[----:B------:R-:W2:Y:S02]  /*83940*/  LDL.LU.64 R4, [R1+0x560] ;  /* 0x0005600001047983 */ /* 0x000ea40000300a00 */
        /* <DEDUP_REMOVED lines=29> */
[----:B------:R-:W2:Y:S01]  /*83b20*/  LDL.LU R19, [R1+0x48] ;  /* 0x0000480001137983 */ /* 0x000ea20000300800 */
[----:B------:R-:W2:Y:S01]  /*83b30*/  LDL.LU R28, [R1+0x168] ;  /* 0x00016800011c7983 */ /* 0x000ea20000300800 */
[----:B------:R-:W2:Y:S02]  /*83b40*/  LDL.LU.64 R16, [R1+0x538] ;  /* 0x0005380001107983 */ /* 0x000ea40000300a00 */
[----:B------:R-:W2:Y:S02]  /*83b50*/  LDL.LU.64 R20, [R1+0x530] ;  /* 0x0005300001147983 */ /* 0x000ea40000300a00 */
[----:B------:R-:W2:Y:S01]  /*83b60*/  LDL.LU.64 R22, [R1+0x528] ;  /* 0x0005280001167983 */ /* 0x000ea20000300a00 */
[----:B------:R0:W-:Y:S04]  /*83b70*/  STG.E.U16 [R26.64], R0 ;  /* 0x000000001a007986 */ /* 0x0001e8000c101504 */
[----:B------:R-:W2:Y:S04]  /*83b80*/  LDL.LU.64 R24, [R1+0x520] ;  /* 0x0005200001187983 */ /* 0x000ea80000300a00 */
[----:B0-----:R-:W2:Y:S01]  /*83b90*/  LDL.LU.64 R26, [R1+0x518] ;  /* 0x00051800011a7983 */ /* 0x001ea20000300a00 */
[----:B------:R-:W2:Y:S03]  /*83ba0*/  LDL.LU R29, [R1+0xf8] ;  /* 0x0000f800011d7983 */ /* 0x000ea60000300800 */
        /* <DEDUP_REMOVED lines=233> */
[----:B------:R1:W-:Y:S02]  /*84a40*/  STG.E.U16 [R20.64], R2 ;  /* 0x0000000214007986 */ /* 0x0003e4000c101504 */
[----:B------:R2:W-:Y:S01]  /*84a50*/  STG.E.U16 [R22.64], R28 ;  /* 0x0000001c16007986 */ /* 0x0005e2000c101504 */
[----:B0-----:R-:W-:Y:S02]  /*84a60*/  PRMT R0, R28, 0x7632, R0 ;  /* 0x000076321c007816 */ /* 0x001fe40000000000 */
[----:B-1----:R-:W-:Y:S01]  /*84a70*/  PRMT R2, R29, 0x7632, R2 ;  /* 0x000076321d027816 */ /* 0x002fe20000000002 */
[----:B--2---:R-:W2:Y:S04]  /*84a80*/  LDL.LU.64 R22, [R1+0x3b0] ;  /* 0x0003b00001167983 */ /* 0x004ea80000300a00 */
[----:B------:R0:W-:Y:S01]  /*84a90*/  STG.E.U16 [R24.64], R0 ;  /* 0x0000000018007986 */ /* 0x0001e2000c101504 */
[----:B------:R1:W-:Y:S03]  /*84aa0*/  STG.E.U16 [R26.64], R29 ;  /* 0x0000001d1a007986 */ /* 0x0003e6000c101504 */
[----:B0-----:R-:W3:Y:S01]  /*84ab0*/  LDL.LU.64 R24, [R1+0x3a8] ;  /* 0x0003a80001187983 */ /* 0x001ee20000300a00 */
[----:B-1----:R-:W4:Y:S02]  /*84ac0*/  LDL.LU R29, [R1+0x18c] ;  /* 0x00018c00011d7983 */ /* 0x002f240000300800 */
[----:B------:R-:W2:Y:S02]  /*84ad0*/  LDL.LU R4, [R1+0x17c] ;  /* 0x00017c0001047983 */ /* 0x000ea40000300800 */
[----:B--2---:R0:W-:Y:S04]  /*84ae0*/  STL [R1+0x1870], R4 ;  /* 0x0018700401007387 */ /* 0x0041e80000100800 */
[----:B0-----:R-:W2:Y:S04]  /*84af0*/  LDL.LU R4, [R1+0x5c] ;  /* 0x00005c0001047983 */ /* 0x001ea80000300800 */
[----:B--2---:R0:W-:Y:S04]  /*84b00*/  STL [R1+0x1888], R4 ;  /* 0x0018880401007387 */ /* 0x0041e80000100800 */
[----:B0-----:R-:W2:Y:S04]  /*84b10*/  LDL.LU R4, [R1+0xbc] ;  /* 0x0000bc0001047983 */ /* 0x001ea80000300800 */
[----:B--2---:R0:W-:Y:S04]  /*84b20*/  STL [R1+0x18a0], R4 ;  /* 0x0018a00401007387 */ /* 0x0041e80000100800 */
[----:B0-----:R-:W2:Y:S01]  /*84b30*/  LDL.LU R4, [R1+0x11c] ;  /* 0x00011c0001047983 */ /* 0x001ea20000300800 */
[----:B------:R-:W2:Y:S02]  /*84b40*/  LDL.LU R3, [R1+0x10c] ;  /* 0x00010c0001037983 */ /* 0x000ea40000300800 */
        /* <DEDUP_REMOVED lines=21> */
[----:B----4-:R-:W-:-:S03]  /*84ca0*/  PRMT R0, R29, 0x7632, R0 ;  /* 0x000076321d007816 */ /* 0x010fc60000000000 */
[----:B------:R-:W-:Y:S04]  /*84cb0*/  STG.E.U16 [R22.64], R2 ;  /* 0x0000000216007986 */ /* 0x000fe8000c101504 */
[----:B--2---:R0:W-:Y:S04]  /*84cc0*/  STL.64 [R1+0x18b0], R8 ;  /* 0x0018b00801007387 */ /* 0x0041e80000100a00 */
[----:B0-----:R-:W2:Y:S01]  /*84cd0*/  LDL.LU.64 R8, [R1+0x3a0] ;  /* 0x0003a00001087983 */ /* 0x001ea20000300a00 */
[----:B------:R-:W4:Y:S02]  /*84ce0*/  LDL.LU R5, [R1+0xac] ;  /* 0x0000ac0001057983 */ /* 0x000f240000300800 */
[----:B------:R-:W4:Y:S02]  /*84cf0*/  LDL.LU.64 R10, [R1+0x340] ;  /* 0x00034000010a7983 */ /* 0x000f240000300a00 */
[----:B------:R-:W4:Y:S01]  /*84d00*/  LDL.LU.64 R6, [R1+0x338] ;  /* 0x0003380001067983 */ /* 0x000f220000300a00 */
[----:B------:R-:W4:Y:S01]  /*84d10*/  LDL.LU R16, [R1+0x4c] ;  /* 0x00004c0001107983 */ /* 0x000f220000300800 */
[----:B------:R-:W4:Y:S02]  /*84d20*/  LDL.LU.64 R12, [R1+0x330] ;  /* 0x00033000010c7983 */ /* 0x000f240000300a00 */
[----:B------:R-:W4:Y:S02]  /*84d30*/  LDL.LU.64 R14, [R1+0x328] ;  /* 0x00032800010e7983 */ /* 0x000f240000300a00 */
[----:B------:R-:W4:Y:S01]  /*84d40*/  LDL.LU R17, [R1+0x16c] ;  /* 0x00016c0001117983 */ /* 0x000f220000300800 */
[----:B------:R-:W4:Y:S01]  /*84d50*/  LDL.LU.64 R18, [R1+0x320] ;  /* 0x0003200001127983 */ /* 0x000f220000300a00 */
[----:B------:R-:W4:Y:S02]  /*84d60*/  LDL.LU R26, [R1+0xfc] ;  /* 0x0000fc00011a7983 */ /* 0x000f240000300800 */
[----:B------:R-:W4:Y:S02]  /*84d70*/  LDL.LU R27, [R1+0x9c] ;  /* 0x00009c00011b7983 */ /* 0x000f240000300800 */
[----:B------:R-:W4:Y:S01]  /*84d80*/  LDL.LU.64 R20, [R1+0x318] ;  /* 0x0003180001147983 */ /* 0x000f220000300a00 */
[----:B---3--:R0:W-:Y:S04]  /*84d90*/  STG.E.U16 [R24.64], R29 ;  /* 0x0000001d18007986 */ /* 0x0081e8000c101504 */
[----:B------:R-:W3:Y:S04]  /*84da0*/  LDL.LU.64 R22, [R1+0x310] ;  /* 0x0003100001167983 */ /* 0x000ee80000300a00 */
[----:B0-----:R-:W3:Y:S01]  /*84db0*/  LDL.LU.64 R24, [R1+0x308] ;  /* 0x0003080001187983 */ /* 0x001ee20000300a00 */
[----:B------:R-:W3:Y:S03]  /*84dc0*/  LDL.LU.64 R28, [R1+0x300] ;  /* 0x00030000011c7983 */ /* 0x000ee60000300a00 */
[----:B--2---:R0:W-:Y:S04]  /*84dd0*/  STG.E.U16 [R8.64], R0 ;  /* 0x0000000008007986 */ /* 0x0041e8000c101504 */
[----:B0-----:R-:W2:Y:S01]  /*84de0*/  LDL.LU.64 R8, [R1+0x18b0] ;  /* 0x0018b00001087983 */ /* 0x001ea20000300a00 */
[----:B------:R-:W-:-:S03]  /*84df0*/  PRMT R2, R4, 0x7632, R2 ;  /* 0x0000763204027816 */ /* 0x000fc60000000002 */
        /* <DEDUP_REMOVED lines=22> */
[----:B------:R-:W-:-:S03]  /*84f60*/  PRMT R2, R3, 0x7632, R2 ;  /* 0x0000763203027816 */ /* 0x000fc60000000002 */
[----:B--2---:R0:W-:Y:S04]  /*84f70*/  STG.E.U16 [R8.64], R3 ;  /* 0x0000000308007986 */ /* 0x0041e8000c101504 */
[----:B0-----:R-:W2:Y:S01]  /*84f80*/  LDL.LU.64 R8, [R1+0x1850] ;  /* 0x0018500001087983 */ /* 0x001ea20000300a00 */
[----:B----4-:R-:W-:-:S03]  /*84f90*/  PRMT R0, R5, 0x7632, R0 ;  /* 0x0000763205007816 */ /* 0x010fc60000000000 */
[----:B--2---:R0:W-:Y:S04]  /*84fa0*/  STG.E.U16 [R8.64], R2 ;  /* 0x0000000208007986 */ /* 0x0041e8000c101504 */
[----:B0-----:R-:W2:Y:S01]  /*84fb0*/  LDL.LU.64 R8, [R1+0x1848] ;  /* 0x0018480001087983 */ /* 0x001ea20000300a00 */
[----:B------:R-:W-:-:S03]  /*84fc0*/  PRMT R2, R16, 0x7632, R2 ;  /* 0x0000763210027816 */ /* 0x000fc60000000002 */
[----:B--2---:R-:W-:Y:S01]  /*84fd0*/  STG.E.U16 [R8.64], R5 ;  /* 0x0000000508007986 */ /* 0x004fe2000c101504 */
[----:B------:R0:W-:Y:S02]  /*84fe0*/  STG.E.U16 [R10.64], R0 ;  /* 0x000000000a007986 */ /* 0x0001e4000c101504 */
[----:B------:R-:W-:Y:S02]  /*84ff0*/  STG.E.U16 [R6.64], R16 ;  /* 0x0000001006007986 */ /* 0x000fe4000c101504 */
[----:B------:R1:W-:Y:S01]  /*85000*/  STG.E.U16 [R12.64], R2 ;  /* 0x000000020c007986 */ /* 0x0003e2000c101504 */
[----:B------:R-:W-:Y:S01]  /*85010*/  STG.E.U16 [R14.64], R17 ;  /* 0x000000110e007986 */ /* 0x000fe2000c101504 */
[----:B0-----:R-:W-:Y:S02]  /*85020*/  PRMT R0, R17, 0x7632, R0 ;  /* 0x0000763211007816 */ /* 0x001fe40000000000 */
[----:B-1----:R-:W-:-:S03]  /*85030*/  PRMT R2, R26, 0x7632, R2 ;  /* 0x000076321a027816 */ /* 0x002fc60000000002 */
[----:B------:R0:W-:Y:S01]  /*85040*/  STG.E.U16 [R18.64], R0 ;  /* 0x0000000012007986 */ /* 0x0001e2000c101504 */
[----:B------:R-:W-:Y:S02]  /*85050*/  STG.E.U16 [R20.64], R26 ;  /* 0x0000001a14007986 */ /* 0x000fe4000c101504 */
[----:B------:R-:W-:Y:S02]  /*85060*/  STG.E.U16 [R22.64], R2 ;  /* 0x0000000216007986 */ /* 0x000fe4000c101504 */
[----:B------:R1:W-:Y:S01]  /*85070*/  STG.E.U16 [R24.64], R27 ;  /* 0x0000001b18007986 */ /* 0x0003e2000c101504 */
[----:B0-----:R-:W-:Y:S02]  /*85080*/  PRMT R0, R27, 0x7632, R0 ;  /* 0x000076321b007816 */ /* 0x001fe40000000000 */
[----:B-1----:R-:W2:Y:S04]  /*85090*/  LDL.LU.64 R26, [R1+0x2f8] ;  /* 0x0002f800011a7983 */ /* 0x002ea80000300a00 */
[----:B------:R0:W-:Y:S04]  /*850a0*/  STG.E.U16 [R28.64], R0 ;  /* 0x000000001c007986 */ /* 0x0001e8000c101504 */
[----:B0-----:R-:W3:Y:S01]  /*850b0*/  LDL.LU R29, [R1+0x3c] ;  /* 0x00003c00011d7983 */ /* 0x001ee20000300800 */
[----:B------:R-:W4:Y:S02]  /*850c0*/  LDL.LU R3, [R1+0x15c] ;  /* 0x00015c0001037983 */ /* 0x000f240000300800 */
[----:B------:R-:W2:Y:S02]  /*850d0*/  LDL.LU R6, [R1+0xec] ;  /* 0x0000ec0001067983 */ /* 0x000ea40000300800 */
[----:B------:R-:W2:Y:S02]  /*850e0*/  LDL.LU R7, [R1+0x8c] ;  /* 0x00008c0001077983 */ /* 0x000ea40000300800 */
[----:B--2---:R0:W-:Y:S04]  /*850f0*/  STL.64 [R1+0x1830], R6 ;  /* 0x0018300601007387 */ /* 0x0041e80000100a00 */
[----:B0-----:R-:W2:Y:S04]  /*85100*/  LDL.LU.64 R6, [R1+0x2e0] ;  /* 0x0002e00001067983 */ /* 0x001ea80000300a00 */
[----:B--2---:R0:W-:Y:S04]  /*85110*/  STL.64 [R1+0x1838], R6 ;  /* 0x0018380601007387 */ /* 0x0041e80000100a00 */
[----:B0-----:R-:W2:Y:S04]  /*85120*/  LDL.LU.64 R6, [R1+0x2e8] ;  /* 0x0002e80001067983 */ /* 0x001ea80000300a00 */
[----:B--2---:R0:W-:Y:S04]  /*85130*/  STL.64 [R1+0x1840], R6 ;  /* 0x0018400601007387 */ /* 0x0041e80000100a00 */
[----:B0-----:R-:W2:Y:S01]  /*85140*/  LDL.LU.64 R6, [R1+0x2f0] ;  /* 0x0002f00001067983 */ /* 0x001ea20000300a00 */
[----:B------:R-:W2:Y:S03]  /*85150*/  LDL.LU.64 R8, [R1+0x2a8] ;  /* 0x0002a80001087983 */ /* 0x000ea60000300a00 */
[----:B--2---:R0:W-:Y:S04]  /*85160*/  STL.64 [R1+0x17f8], R8 ;  /* 0x0017f80801007387 */ /* 0x0041e80000100a00 */
[----:B0-----:R-:W2:Y:S04]  /*85170*/  LDL.LU.64 R8, [R1+0x2b0] ;  /* 0x0002b00001087983 */ /* 0x001ea80000300a00 */
[----:B--2---:R0:W-:Y:S04]  /*85180*/  STL [R1+0x1800], R9 ;  /* 0x0018000901007387 */ /* 0x0041e80000100800 */
[----:B0-----:R-:W2:Y:S04]  /*85190*/  LDL.LU R9, [R1+0x2c] ;  /* 0x00002c0001097983 */ /* 0x001ea80000300800 */
        /* <DEDUP_REMOVED lines=8> */
[----:B------:R-:W2:Y:S02]  /*85220*/  LDL.LU R20, [R1+0x14c] ;  /* 0x00014c0001147983 */ /* 0x000ea40000300800 */
[----:B------:R-:W2:Y:S01]  /*85230*/  LDL.LU.64 R12, [R1+0x2a0] ;  /* 0x0002a000010c7983 */ /* 0x000ea20000300a00 */
[----:B---3--:R-:W-:Y:S01]  /*85240*/  PRMT R2, R29, 0x7632, R2 ;  /* 0x000076321d027816 */ /* 0x008fe20000000002 */
[----:B------:R-:W-:Y:S04]  /*85250*/  STG.E.U16 [R26.64], R29 ;  /* 0x0000001d1a007986 */ /* 0x000fe8000c101504 */
[----:B------:R-:W-:Y:S04]  /*85260*/  STG.E.U16 [R6.64], R2 ;  /* 0x0000000206007986 */ /* 0x000fe8000c101504 */
[----:B--2---:R0:W-:Y:S04]  /*85270*/  STL.64 [R1+0x1808], R12 ;  /* 0x0018080c01007387 */ /* 0x0041e80000100a00 */
[----:B0-----:R-:W2:Y:S01]  /*85280*/  LDL.LU.64 R12, [R1+0x2b8] ;  /* 0x0002b800010c7983 */ /* 0x001ea20000300a00 */
[----:B------:R-:W3:Y:S02]  /*85290*/  LDL.LU.64 R14, [R1+0x298] ;  /* 0x00029800010e7983 */ /* 0x000ee40000300a00 */
        /* <DEDUP_REMOVED lines=10> */
[----:B------:R-:W2:Y:S01]  /*85340*/  LDL.LU.64 R6, [R1+0x1840] ;  /* 0x0018400001067983 */ /* 0x000ea20000300a00 */
[----:B------:R-:W3:Y:S01]  /*85350*/  LDL.LU R11, [R1+0xcc] ;  /* 0x0000cc00010b7983 */ /* 0x000ee20000300800 */
[----:B----4-:R-:W-:-:S02]  /*85360*/  PRMT R0, R3, 0x7632, R0 ;  /* 0x0000763203007816 */ /* 0x010fc40000000000 */
[----:B--2---:R0:W-:Y:S04]  /*85370*/  STG.E.U16 [R6.64], R3 ;  /* 0x0000000306007986 */ /* 0x0041e8000c101504 */
[----:B0-----:R-:W2:Y:S04]  /*85380*/  LDL.LU.64 R6, [R1+0x1838] ;  /* 0x0018380001067983 */ /* 0x001ea80000300a00 */
[----:B--2---:R0:W-:Y:S04]  /*85390*/  STG.E.U16 [R6.64], R0 ;  /* 0x0000000006007986 */ /* 0x0041e8000c101504 */
[----:B0-----:R-:W2:Y:S01]  /*853a0*/  LDL.LU.64 R6, [R1+0x1830] ;  /* 0x0018300001067983 */ /* 0x001ea20000300a00 */
[----:B------:R-:W4:Y:S03]  /*853b0*/  LDL.LU R3, [R1+0x6c] ;  /* 0x00006c0001037983 */ /* 0x000f260000300800 */
[----:B--2---:R0:W-:Y:S04]  /*853c0*/  STG.E.U16 [R8.64], R6 ;  /* 0x0000000608007986 */ /* 0x0041e8000c101504 */
[----:B0-----:R-:W2:Y:S01]  /*853d0*/  LDL.LU.64 R8, [R1+0x1828] ;  /* 0x0018280001087983 */ /* 0x001ea20000300a00 */
[----:B------:R-:W-:-:S05]  /*853e0*/  PRMT R2, R6, 0x7632, R2 ;  /* 0x0000763206027816 */ /* 0x000fca0000000002 */
        /* <DEDUP_REMOVED lines=8> */
[----:B------:R-:W3:Y:S03]  /*85470*/  LDL.LU R7, [R1+0x12c] ;  /* 0x00012c0001077983 */ /* 0x000ee60000300800 */
[----:B--2---:R0:W-:Y:S01]  /*85480*/  STG.E.U16 [R12.64], R9 ;  /* 0x000000090c007986 */ /* 0x0041e2000c101504 */
[----:B------:R-:W-:-:S03]  /*85490*/  PRMT R2, R9, 0x7632, R2 ;  /* 0x0000763209027816 */ /* 0x000fc60000000002 */
[----:B0-----:R-:W2:Y:S01]  /*854a0*/  LDL.LU.64 R12, [R1+0x1808] ;  /* 0x00180800010c7983 */ /* 0x001ea20000300a00 */
[----:B------:R-:W2:Y:S01]  /*854b0*/  LDL.LU R9, [R1+0x1800] ;  /* 0x0018000001097983 */ /* 0x000ea20000300800 */
[----:B------:R-:W-:Y:S02]  /*854c0*/  PRMT R0, R20, 0x7632, R0 ;  /* 0x0000763214007816 */ /* 0x000fe40000000000 */
[----:B--2---:R0:W-:Y:S04]  /*854d0*/  STG.E.U16 [R8.64], R2 ;  /* 0x0000000208007986 */ /* 0x0041e8000c101504 */
[----:B0-----:R-:W2:Y:S01]  /*854e0*/  LDL.LU.64 R8, [R1+0x17f8] ;  /* 0x0017f80001087983 */ /* 0x001ea20000300a00 */
[----:B------:R-:W-:-:S03]  /*854f0*/  PRMT R2, R5, 0x7632, R2 ;  /* 0x0000763205027816 */ /* 0x000fc60000000002 */
[----:B--2---:R0:W-:Y:S01]  /*85500*/  STG.E.U16 [R8.64], R20 ;  /* 0x0000001408007986 */ /* 0x0041e2000c101504 */
[----:B------:R1:W-:Y:S02]  /*85510*/  STG.E.U16 [R12.64], R0 ;  /* 0x000000000c007986 */ /* 0x0003e4000c101504 */
[----:B---3--:R2:W-:Y:S02]  /*85520*/  STG.E.U16 [R14.64], R5 ;  /* 0x000000050e007986 */ /* 0x0085e4000c101504 */
[----:B------:R3:W-:Y:S01]  /*85530*/  STG.E.U16 [R16.64], R2 ;  /* 0x0000000210007986 */ /* 0x0007e2000c101504 */
[----:B------:R2:W-:Y:S04]  /*85540*/  STG.E.U16 [R18.64], R21 ;  /* 0x0000001512007986 */ /* 0x0005e8000c101504 */
[----:B0-----:R-:W4:Y:S01]  /*85550*/  LDL.LU.64 R8, [R1+0x17f0] ;  /* 0x0017f00001087983 */ /* 0x001f220000300a00 */
[----:B------:R-:W4:Y:S02]  /*85560*/  LDL.LU R20, [R1+0x17e8] ;  /* 0x0017e80001147983 */ /* 0x000f240000300800 */
[----:B-1----:R-:W4:Y:S01]  /*85570*/  LDL.LU.64 R12, [R1+0x17e0] ;  /* 0x0017e000010c7983 */ /* 0x002f220000300a00 */
[----:B------:R-:W-:Y:S01]  /*85580*/  PRMT R0, R21, 0x7632, R0 ;  /* 0x0000763215007816 */ /* 0x000fe20000000000 */
[----:B--2---:R-:W2:Y:S01]  /*85590*/  LDL.LU.64 R14, [R1+0x17d8] ;  /* 0x0017d800010e7983 */ /* 0x004ea20000300a00 */
[----:B------:R-:W2:Y:S01]  /*855a0*/  LDL.LU R5, [R1+0x1ac] ;  /* 0x0001ac0001057983 */ /* 0x000ea20000300800 */
[----:B---3--:R-:W-:Y:S01]  /*855b0*/  PRMT R2, R4, 0x7632, R2 ;  /* 0x0000763204027816 */ /* 0x008fe20000000002 */
[----:B------:R-:W3:Y:S01]  /*855c0*/  LDL.LU.64 R16, [R1+0x17d0] ;  /* 0x0017d00001107983 */ /* 0x000ee20000300a00 */
[----:B------:R-:W2:Y:S01]  /*855d0*/  LDL.LU.64 R18, [R1+0x17c8] ;  /* 0x0017c80001127983 */ /* 0x000ea20000300a00 */
[----:B------:R-:W2:Y:S03]  /*855e0*/  LDL.LU R21, [R1+0x17c0] ;  /* 0x0017c00001157983 */ /* 0x000ea60000300800 */
[----:B------:R0:W-:Y:S01]  /*855f0*/  STG.E.U16 [R22.64], R0 ;  /* 0x0000000016007986 */ /* 0x0001e2000c101504 */
[----:B------:R1:W-:Y:S02]  /*85600*/  STG.E.U16 [R24.64], R4 ;  /* 0x0000000418007986 */ /* 0x0003e4000c101504 */
[----:B------:R1:W-:Y:S02]  /*85610*/  STG.E.U16 [R26.64], R2 ;  /* 0x000000021a007986 */ /* 0x0003e4000c101504 */
[----:B------:R1:W-:Y:S01]  /*85620*/  STG.E.U16 [R28.64], R10 ;  /* 0x0000000a1c007986 */ /* 0x0003e2000c101504 */
[----:B0-----:R-:W4:Y:S01]  /*85630*/  LDL.LU.64 R22, [R1+0x17b8] ;  /* 0x0017b80001167983 */ /* 0x001f220000300a00 */
[----:B-1----:R-:W2:Y:S02]  /*85640*/  LDL.LU.64 R24, [R1+0x17b0] ;  /* 0x0017b00001187983 */ /* 0x002ea40000300a00 */
[----:B------:R-:W2:Y:S02]  /*85650*/  LDL.LU.64 R26, [R1+0x17a8] ;  /* 0x0017a800011a7983 */ /* 0x000ea40000300a00 */
[----:B------:R-:W2:Y:S01]  /*85660*/  LDL.LU.64 R28, [R1+0x17a0] ;  /* 0x0017a000011c7983 */ /* 0x000ea20000300a00 */
[----:B------:R-:W-:-:S02]  /*85670*/  PRMT R0, R10, 0x7632, R0 ;  /* 0x000076320a007816 */ /* 0x000fc40000000000 */
[----:B------:R-:W-:-:S03]  /*85680*/  PRMT R2, R11, 0x7632, R2 ;  /* 0x000076320b027816 */ /* 0x000fc60000000002 */
[----:B--2---:R0:W-:Y:S01]  /*85690*/  STG.E.U16 [R28.64], R0 ;  /* 0x000000001c007986 */ /* 0x0041e2000c101504 */
[----:B------:R1:W-:Y:S02]  /*856a0*/  STG.E.U16 [R26.64], R11 ;  /* 0x0000000b1a007986 */ /* 0x0003e4000c101504 */
[----:B------:R-:W-:Y:S02]  /*856b0*/  STG.E.U16 [R24.64], R2 ;  /* 0x0000000218007986 */ /* 0x000fe4000c101504 */
[----:B----4-:R2:W-:Y:S01]  /*856c0*/  STG.E.U16 [R22.64], R3 ;  /* 0x0000000316007986 */ /* 0x0105e2000c101504 */
[----:B0-----:R-:W-:Y:S01]  /*856d0*/  PRMT R0, R3, 0x7632, R0 ;  /* 0x0000763203007816 */ /* 0x001fe20000000000 */
[----:B-1----:R-:W4:Y:S04]  /*856e0*/  LDL.LU.64 R10, [R1+0xa30] ;  /* 0x000a3000010a7983 */ /* 0x002f280000300a00 */
[----:B--2---:R-:W0:Y:S01]  /*856f0*/  S2R R23, SR_TID.X ;  /* 0x0000000000177919 */ /* 0x004e220000002100 */
[----:B------:R-:W-:-:S02]  /*85700*/  LOP3.LUT R3, R8, 0xff, RZ, 0xc0, !PT ;  /* 0x000000ff08037812 */ /* 0x000fc400078ec0ff */
[----:B------:R-:W-:Y:S01]  /*85710*/  PRMT R2, R6, 0x7632, R2 ;  /* 0x0000763206027816 */ /* 0x000fe20000000002 */
[----:B------:R1:W-:Y:S01]  /*85720*/  STG.E.U16 [R20.64], R0 ;  /* 0x0000000014007986 */ /* 0x0003e2000c101504 */
[----:B------:R-:W-:Y:S02]  /*85730*/  STG.E.U16 [R18.64], R6 ;  /* 0x0000000612007986 */ /* 0x000fe4000c101504 */
[----:B------:R-:W2:Y:S01]  /*85740*/  LDL.LU R4, [R1+0x1bc] ;  /* 0x0001bc0001047983 */ /* 0x000ea20000300800 */
[----:B---3--:R-:W-:Y:S01]  /*85750*/  STG.E.U16 [R16.64], R2 ;  /* 0x0000000210007986 */ /* 0x008fe2000c101504 */
[----:B0-----:R-:W-:Y:S02]  /*85760*/  SHF.L.U32 R8, R23, 0xe, RZ ;  /* 0x0000000e17087819 */ /* 0x001fe400000006ff */
[----:B-1----:R-:W-:Y:S01]  /*85770*/  PRMT R0, R7, 0x7632, R0 ;  /* 0x0000763207007816 */ /* 0x002fe20000000000 */
[----:B------:R-:W3:Y:S04]  /*85780*/  LDL.LU.64 R20, [R1+0xa38] ;  /* 0x000a380001147983 */ /* 0x000ee80000300a00 */
[----:B------:R0:W-:Y:S01]  /*85790*/  STG.E.U16 [R14.64], R7 ;  /* 0x000000070e007986 */ /* 0x0001e2000c101504 */
[----:B------:R-:W-:Y:S01]  /*857a0*/  LOP3.LUT R8, R8, 0x18000, RZ, 0xc0, !PT ;  /* 0x0001800008087812 */ /* 0x000fe200078ec0ff */
[----:B------:R-:W2:Y:S03]  /*857b0*/  LDL.LU.64 R26, [R1+0xa48] ;  /* 0x000a4800011a7983 */ /* 0x000ea60000300a00 */
[----:B------:R-:W-:-:S05]  /*857c0*/  LEA R8, R3, R8, 0x4 ;  /* 0x0000000803087211 */ /* 0x000fca00078e20ff */
[----:B------:R-:W1:Y:S04]  /*857d0*/  LDS.128 R16, [R8] ;  /* 0x0000000008107984 */ /* 0x000e680000000c00 */
[----:B0-----:R-:W2:Y:S01]  /*857e0*/  LDL.LU.64 R6, [R1+0xa40] ;  /* 0x000a400001067983 */ /* 0x001ea20000300a00 */
[----:B------:R-:W2:Y:S03]  /*857f0*/  LDL.LU R24, [R1+0x1cc] ;  /* 0x0001cc0001187983 */ /* 0x000ea60000300800 */
[----:B------:R0:W-:Y:S04]  /*85800*/  STG.E.U16 [R12.64], R0 ;  /* 0x000000000c007986 */ /* 0x0001e8000c101504 */
[----:B-1----:R1:W-:Y:S01]  /*85810*/  STL [R1+0x194], R17 ;  /* 0x0001941101007387 */ /* 0x0023e20000100800 */
[----:B------:R1:W-:Y:S01]  /*85820*/  STL.64 [R1+0x198], R18 ;  /* 0x0001981201007387 */ /* 0x0003e20000100a00 */
[----:B0-----:R-:W-:-:S02]  /*85830*/  MOV R12, R16 ;  /* 0x00000010000c7202 */ /* 0x001fc40000000f00 */
[----:B-1----:R-:W2:Y:S01]  /*85840*/  LDL.LU.64 R16, [R1+0xa58] ;  /* 0x000a580001107983 */ /* 0x002ea20000300a00 */
[----:B------:R-:W2:Y:S01]  /*85850*/  LDL.LU.64 R18, [R1+0xa50] ;  /* 0x000a500001127983 */ /* 0x000ea20000300a00 */
[C---:B------:R-:W-:Y:S02]  /*85860*/  SHF.L.U32 R3, R23.reuse, 0xe, RZ ;  /* 0x0000000e17037819 */ /* 0x040fe400000006ff */
[----:B------:R-:W-:Y:S02]  /*85870*/  LOP3.LUT R29, R23, 0xff, RZ, 0xc0, !PT ;  /* 0x000000ff171d7812 */ /* 0x000fe400078ec0ff */
[----:B------:R-:W-:-:S05]  /*85880*/  LOP3.LUT R3, R3, 0x18000, RZ, 0xc0, !PT ;  /* 0x0001800003037812 */ /* 0x000fca00078ec0ff */
[----:B------:R-:W-:-:S05]  /*85890*/  IMAD R3, R29, 0x10, R3 ;  /* 0x000000101d037824 */ /* 0x000fca00078e0203 */
[----:B------:R-:W-:Y:S02]  /*858a0*/  LOP3.LUT R3, R3, 0x20, RZ, 0x3c, !PT ;  /* 0x0000002003037812 */ /* 0x000fe400078e3cff */
[----:B------:R-:W-:Y:S02]  /*858b0*/  SHF.L.U32 R28, R23, 0xe, RZ ;  /* 0x0000000e171c7819 */ /* 0x000fe400000006ff */
[----:B------:R-:W-:Y:S02]  /*858c0*/  PRMT R0, R5, 0x7632, R0 ;  /* 0x0000763205007816 */ /* 0x000fe40000000000 */
[----:B------:R-:W-:-:S04]  /*858d0*/  LOP3.LUT R28, R28, 0x18000, RZ, 0xc0, !PT ;  /* 0x000180001c1c7812 */ /* 0x000fc800078ec0ff */
[----:B------:R-:W-:-:S04]  /*858e0*/  LEA R28, R29, R28, 0x4 ;  /* 0x0000001c1d1c7211 */ /* 0x000fc800078e20ff */
[----:B------:R-:W-:Y:S01]  /*858f0*/  LOP3.LUT R28, R28, 0x40, RZ, 0x3c, !PT ;  /* 0x000000401c1c7812 */ /* 0x000fe200078e3cff */
[----:B---3--:R0:W-:Y:S01]  /*85900*/  STG.E.U16 [R20.64], R5 ;  /* 0x0000000514007986 */ /* 0x0081e2000c101504 */
[----:B----4-:R1:W-:Y:S03]  /*85910*/  STG.E.U16 [R10.64], R0 ;  /* 0x000000000a007986 */ /* 0x0103e6000c101504 */
[----:B--2---:R-:W-:Y:S01]  /*85920*/  STL.64 [R1+0x1798], R18 ;  /* 0x0017981201007387 */ /* 0x004fe20000100a00 */
[----:B------:R-:W-:Y:S02]  /*85930*/  STL.64 [R1+0x1790], R16 ;  /* 0x0017901001007387 */ /* 0x000fe40000100a00 */
[----:B------:R-:W2:Y:S04]  /*85940*/  LDS.128 R16, [R3] ;  /* 0x0000000003107984 */ /* 0x000ea80000000c00 */
[----:B------:R-:W3:Y:S01]  /*85950*/  LDL.LU R22, [R1+0x1dc] ;  /* 0x0001dc0001167983 */ /* 0x000ee20000300800 */
[----:B0-----:R-:W4:Y:S01]  /*85960*/  LDL.LU.64 R20, [R1+0xa68] ;  /* 0x000a680001147983 */ /* 0x001f220000300a00 */
[----:B-1----:R-:W3:Y:S02]  /*85970*/  LDL.LU.64 R10, [R1+0xa60] ;  /* 0x000a6000010a7983 */ /* 0x002ee40000300a00 */
[----:B------:R-:W3:Y:S01]  /*85980*/  LDL.LU R25, [R1+0x1ec] ;  /* 0x0001ec0001197983 */ /* 0x000ee20000300800 */
[----:B--2---:R-:W-:Y:S01]  /*85990*/  STL [R1+0x114], R17 ;  /* 0x0001141101007387 */ /* 0x004fe20000100800 */
[----:B------:R-:W-:Y:S01]  /*859a0*/  STL.64 [R1+0x118], R18 ;  /* 0x0001181201007387 */ /* 0x000fe20000100a00 */
[----:B------:R-:W-:-:S02]  /*859b0*/  MOV R14, R16 ;  /* 0x00000010000e7202 */ /* 0x000fc40000000f00 */
[----:B------:R-:W-:Y:S01]  /*859c0*/  PRMT R0, R4, 0x7632, R0 ;  /* 0x0000763204007816 */ /* 0x000fe20000000000 */
[----:B------:R-:W0:Y:S04]  /*859d0*/  LDS.128 R16, [R28] ;  /* 0x000000001c107984 */ /* 0x000e280000000c00 */
[----:B------:R-:W2:Y:S04]  /*859e0*/  LDL.LU R5, [R1+0x1fc] ;  /* 0x0001fc0001057983 */ /* 0x000ea80000300800 */
[----:B------:R1:W-:Y:S04]  /*859f0*/  STG.E.U16 [R26.64], R4 ;  /* 0x000000041a007986 */ /* 0x0003e8000c101504 */
[----:B-1----:R-:W2:Y:S04]  /*85a00*/  LDL.LU R4, [R1+0x20c] ;  /* 0x00020c0001047983 */ /* 0x002ea80000300800 */
[----:B0-----:R-:W-:Y:S01]  /*85a10*/  STL [R1+0x94], R17 ;  /* 0x0000941101007387 */ /* 0x001fe20000100800 */
[----:B------:R0:W-:Y:S01]  /*85a20*/  STL.64 [R1+0x98], R18 ;  /* 0x0000981201007387 */ /* 0x0001e20000100a00 */
[----:B------:R-:W-:-:S02]  /*85a30*/  MOV R13, R16 ;  /* 0x00000010000d7202 */ /* 0x000fc40000000f00 */
[----:B0-----:R-:W2:Y:S01]  /*85a40*/  LDL.LU.64 R18, [R1+0x1798] ;  /* 0x0017980001127983 */ /* 0x001ea20000300a00 */
[----:B------:R-:W2:Y:S02]  /*85a50*/  LDL.LU.64 R16, [R1+0x1790] ;  /* 0x0017900001107983 */ /* 0x000ea40000300a00 */
[----:B------:R-:W-:-:S05]  /*85a60*/  IMAD.SHL.U32 R23, R23, 0x4000, RZ ;  /* 0x0000400017177824 */ /* 0x000fca00078e00ff */
[----:B------:R-:W-:Y:S01]  /*85a70*/  LOP3.LUT R23, R23, 0x18000, RZ, 0xc0, !PT ;  /* 0x0001800017177812 */ /* 0x000fe200078ec0ff */
[----:B------:R0:W-:Y:S03]  /*85a80*/  STG.E.U16 [R6.64], R0 ;  /* 0x0000000006007986 */ /* 0x0001e6000c101504 */
[----:B------:R-:W-:-:S04]  /*85a90*/  LEA R23, R29, R23, 0x4 ;  /* 0x000000171d177211 */ /* 0x000fc800078e20ff */
[----:B------:R-:W-:Y:S02]  /*85aa0*/  LOP3.LUT R23, R23, 0x60, RZ, 0x3c, !PT ;  /* 0x0000006017177812 */ /* 0x000fe400078e3cff */
[----:B0-----:R-:W-:Y:S01]  /*85ab0*/  PRMT R0, R24, 0x7632, R0 ;  /* 0x0000763218007816 */ /* 0x001fe20000000000 */
[----:B------:R0:W-:Y:S04]  /*85ac0*/  STL [R1+0x1788], R14 ;  /* 0x0017880e01007387 */ /* 0x0001e80000100800 */
[----:B0-----:R-:W3:Y:S01]  /*85ad0*/  LDL.LU.64 R14, [R1+0xa70] ;  /* 0x000a7000010e7983 */ /* 0x001ee20000300a00 */
[----:B------:R0:W-:Y:S03]  /*85ae0*/  STL.64 [R1+0x1780], R12 ;  /* 0x0017800c01007387 */ /* 0x0001e60000100a00 */
[----:B0-----:R-:W3:Y:S01]  /*85af0*/  LDL.LU.64 R12, [R1+0xa78] ;  /* 0x000a7800010c7983 */ /* 0x001ee20000300a00 */
[----:B------:R-:W3:Y:S02]  /*85b00*/  LDL.LU.64 R26, [R1+0xac8] ;  /* 0x000ac800011a7983 */ /* 0x000ee40000300a00 */
[----:B------:R-:W3:Y:S01]  /*85b10*/  LDL.LU.64 R6, [R1+0xac0] ;  /* 0x000ac00001067983 */ /* 0x000ee20000300a00 */
[----:B--2---:R-:W-:Y:S01]  /*85b20*/  STG.E.U16 [R16.64], R24 ;  /* 0x0000001810007986 */ /* 0x004fe2000c101504 */
[----:B------:R-:W-:Y:S02]  /*85b30*/  STG.E.U16 [R18.64], R0 ;  /* 0x0000000012007986 */ /* 0x000fe4000c101504 */
[----:B------:R-:W0:Y:S02]  /*85b40*/  LDS.128 R16, [R23] ;  /* 0x0000000017107984 */ /* 0x000e240000000c00 */
[----:B0-----:R-:W-:Y:S02]  /*85b50*/  STL [R1+0x14], R17 ;  /* 0x0000141101007387 */ /* 0x001fe40000100800 */
[----:B------:R-:W-:Y:S01]  /*85b60*/  STL.64 [R1+0x18], R18 ;  /* 0x0000181201007387 */ /* 0x000fe20000100a00 */
[----:B------:R-:W-:-:S02]  /*85b70*/  MOV R24, R16 ;  /* 0x0000001000187202 */ /* 0x000fc40000000f00 */
[----:B------:R-:W0:Y:S01]  /*85b80*/  LDS.128 R16, [R8+0x1000] ;  /* 0x0010000008107984 */ /* 0x000e220000000c00 */
[----:B---3--:R-:W-:Y:S01]  /*85b90*/  PRMT R0, R22, 0x7632, R0 ;  /* 0x0000763216007816 */ /* 0x008fe20000000000 */
[----:B----4-:R1:W-:Y:S04]  /*85ba0*/  STG.E.U16 [R20.64], R22 ;  /* 0x0000001614007986 */ /* 0x0103e8000c101504 */
[----:B------:R-:W-:Y:S04]  /*85bb0*/  STG.E.U16 [R10.64], R0 ;  /* 0x000000000a007986 */ /* 0x000fe8000c101504 */
[----:B-1----:R-:W2:Y:S04]  /*85bc0*/  LDL.LU.64 R20, [R1+0xad0] ;  /* 0x000ad00001147983 */ /* 0x002ea80000300a00 */
[----:B0-----:R-:W-:Y:S01]  /*85bd0*/  STL [R1+0x184], R17 ;  /* 0x0001841101007387 */ /* 0x001fe20000100800 */
[----:B------:R0:W-:Y:S03]  /*85be0*/  STL.64 [R1+0x188], R18 ;  /* 0x0001881201007387 */ /* 0x0001e60000100a00 */
[----:B0-----:R-:W3:Y:S01]  /*85bf0*/  LDL.LU.64 R18, [R1+0xae8] ;  /* 0x000ae80001127983 */ /* 0x001ee20000300a00 */
[----:B------:R-:W4:Y:S01]  /*85c00*/  LDL.LU.64 R10, [R1+0xae0] ;  /* 0x000ae000010a7983 */ /* 0x000f220000300a00 */
[----:B------:R-:W-:Y:S01]  /*85c10*/  PRMT R0, R25, 0x7632, R0 ;  /* 0x0000763219007816 */ /* 0x000fe20000000000 */
[----:B------:R-:W-:Y:S01]  /*85c20*/  STG.E.U16 [R12.64], R25 ;  /* 0x000000190c007986 */ /* 0x000fe2000c101504 */
[----:B----4-:R0:W-:Y:S04]  /*85c30*/  STL.64 [R1+0x1778], R10 ;  /* 0x0017780a01007387 */ /* 0x0101e80000100a00 */
[----:B0-----:R-:W4:Y:S01]  /*85c40*/  LDL.LU.64 R10, [R1+0xa80] ;  /* 0x000a8000010a7983 */ /* 0x001f220000300a00 */
[----:B------:R0:W-:Y:S03]  /*85c50*/  STL.64 [R1+0x1770], R8 ;  /* 0x0017700801007387 */ /* 0x0001e60000100a00 */
[----:B0-----:R-:W2:Y:S04]  /*85c60*/  LDL.LU.64 R8, [R1+0xa88] ;  /* 0x000a880001087983 */ /* 0x001ea80000300a00 */
[----:B------:R0:W-:Y:S02]  /*85c70*/  STG.E.U16 [R14.64], R0 ;  /* 0x000000000e007986 */ /* 0x0001e4000c101504 */
[----:B------:R-:W1:Y:S01]  /*85c80*/  LDS.128 R12, [R3+0x1000] ;  /* 0x00100000030c7984 */ /* 0x000e620000000c00 */
[----:B0-----:R-:W-:-:S02]  /*85c90*/  PRMT R0, R5, 0x7632, R0 ;  /* 0x0000763205007816 */ /* 0x001fc40000000000 */
[----:B------:R-:W-:Y:S01]  /*85ca0*/  MOV R17, R16 ;  /* 0x0000001000117202 */ /* 0x000fe20000000f00 */
[----:B-1----:R-:W-:Y:S01]  /*85cb0*/  STL [R1+0x104], R13 ;  /* 0x0001040d01007387 */ /* 0x002fe20000100800 */
[----:B------:R0:W-:Y:S01]  /*85cc0*/  STL.64 [R1+0x108], R14 ;  /* 0x0001080e01007387 */ /* 0x0001e20000100a00 */
[----:B------:R-:W-:Y:S02]  /*85cd0*/  MOV R16, R12 ;  /* 0x0000000c00107202 */ /* 0x000fe40000000f00 */
[----:B0-----:R-:W3:Y:S01]  /*85ce0*/  LDL.LU R14, [R1+0x1788] ;  /* 0x00178800010e7983 */ /* 0x001ee20000300800 */
[----:B------:R-:W3:Y:S03]  /*85cf0*/  LDL.LU.64 R12, [R1+0x1780] ;  /* 0x00178000010c7983 */ /* 0x000ee60000300a00 */
[----:B--2---:R-:W-:Y:S01]  /*85d00*/  STG.E.U16 [R8.64], R5 ;  /* 0x0000000508007986 */ /* 0x004fe2000c101504 */
[----:B----4-:R-:W-:Y:S02]  /*85d10*/  STG.E.U16 [R10.64], R0 ;  /* 0x000000000a007986 */ /* 0x010fe4000c101504 */
[----:B------:R-:W0:Y:S04]  /*85d20*/  LDS.128 R8, [R28+0x1000] ;  /* 0x001000001c087984 */ /* 0x000e280000000c00 */
[----:B------:R1:W-:Y:S01]  /*85d30*/  STG.E.U16 [R26.64], R4 ;  /* 0x000000041a007986 */ /* 0x0003e2000c101504 */
[----:B0-----:R-:W-:Y:S01]  /*85d40*/  STL [R1+0x84], R9 ;  /* 0x0000840901007387 */ /* 0x001fe20000100800 */
[----:B------:R-:W-:Y:S02]  /*85d50*/  STL.64 [R1+0x88], R10 ;  /* 0x0000880a01007387 */ /* 0x000fe40000100a00 */
[----:B-1----:R-:W2:Y:S02]  /*85d60*/  LDL.LU.64 R26, [R1+0xb08] ;  /* 0x000b0800011a7983 */ /* 0x002ea40000300a00 */
[----:B------:R-:W-:-:S02]  /*85d70*/  IMAD.MOV.U32 R5, RZ, RZ, R8 ;  /* 0x000000ffff057224 */ /* 0x000fc400078e0008 */
[----:B------:R-:W0:Y:S01]  /*85d80*/  LDS.128 R8, [R23+0x1000] ;  /* 0x0010000017087984 */ /* 0x000e220000000c00 */
[----:B------:R-:W-:-:S05]  /*85d90*/  PRMT R0, R4, 0x7632, R0 ;  /* 0x0000763204007816 */ /* 0x000fca0000000000 */
[----:B------:R-:W-:Y:S01]  /*85da0*/  STG.E.U16 [R6.64], R0 ;  /* 0x0000000006007986 */ /* 0x000fe2000c101504 */
[----:B0-----:R-:W-:-:S03]  /*85db0*/  MOV R4, R8 ;  /* 0x0000000800047202 */ /* 0x001fc60000000f00 */
[----:B--2---:R0:W-:Y:S04]  /*85dc0*/  STL.64 [R1+0x1768], R26 ;  /* 0x0017681a01007387 */ /* 0x0041e80000100a00 */
[----:B0-----:R-:W2:Y:S01]  /*85dd0*/  LDL.LU.64 R26, [R1+0xad8] ;  /* 0x000ad800011a7983 */ /* 0x001ea20000300a00 */
[----:B------:R-:W-:Y:S02]  /*85de0*/  STL [R1+0x1760], R24 ;  /* 0x0017601801007387 */ /* 0x000fe40000100800 */
[----:B------:R-:W4:Y:S02]  /*85df0*/  LDL.LU.64 R6, [R1+0xb00] ;  /* 0x000b000001067983 */ /* 0x000f240000300a00 */
[----:B------:R-:W-:Y:S01]  /*85e00*/  STL [R1+0x4], R9 ;  /* 0x0000040901007387 */ /* 0x000fe20000100800 */
[----:B------:R0:W-:Y:S04]  /*85e10*/  STL.64 [R1+0x8], R10 ;  /* 0x0000080a01007387 */ /* 0x0001e80000100a00 */
[----:B0-----:R-:W4:Y:S01]  /*85e20*/  LDL.LU.64 R10, [R1+0x1778] ;  /* 0x00177800010a7983 */ /* 0x001f220000300a00 */
[----:B------:R-:W4:Y:S01]  /*85e30*/  LDL.LU.64 R8, [R1+0x1770] ;  /* 0x0017700001087983 */ /* 0x000f220000300a00 */
[----:B---3--:R-:W-:-:S02]  /*85e40*/  PRMT R0, R12, 0x7632, R0 ;  /* 0x000076320c007816 */ /* 0x008fc40000000000 */
[----:B--2---:R-:W-:Y:S04]  /*85e50*/  STG.E.U16 [R26.64], R12 ;  /* 0x0000000c1a007986 */ /* 0x004fe8000c101504 */
[----:B----4-:R-:W0:Y:S04]  /*85e60*/  LDS.128 R24, [R8+0x2000] ;  /* 0x0020000008187984 */ /* 0x010e280000000c00 */
[----:B------:R1:W-:Y:S01]  /*85e70*/  STL.64 [R1+0x1758], R6 ;  /* 0x0017580601007387 */ /* 0x0003e20000100a00 */
[----:B------:R2:W-:Y:S02]  /*85e80*/  STG.E.U16 [R20.64], R0 ;  /* 0x0000000014007986 */ /* 0x0005e4000c101504 */
[----:B------:R-:W-:Y:S01]  /*85e90*/  STG.E.U16 [R18.64], R14 ;  /* 0x0000000e12007986 */ /* 0x000fe2000c101504 */
[----:B-1----:R-:W3:Y:S01]  /*85ea0*/  LDL.LU.64 R6, [R1+0xaf0] ;  /* 0x000af00001067983 */ /* 0x002ee20000300a00 */
[----:B------:R1:W-:Y:S01]  /*85eb0*/  STL.64 [R1+0x1750], R4 ;  /* 0x0017500401007387 */ /* 0x0003e20000100a00 */
[----:B--2---:R-:W-:-:S02]  /*85ec0*/  PRMT R0, R14, 0x7632, R0 ;  /* 0x000076320e007816 */ /* 0x004fc40000000000 */
[----:B-1----:R-:W2:Y:S01]  /*85ed0*/  LDL.LU.64 R4, [R1+0xaf8] ;  /* 0x000af80001047983 */ /* 0x002ea20000300a00 */
[----:B------:R-:W4:Y:S03]  /*85ee0*/  LDL.LU.64 R20, [R1+0xb20] ;  /* 0x000b200001147983 */ /* 0x000f260000300a00 */
[----:B0-----:R-:W-:Y:S01]  /*85ef0*/  STL [R1+0x174], R25 ;  /* 0x0001741901007387 */ /* 0x001fe20000100800 */
[----:B------:R-:W-:Y:S02]  /*85f00*/  STL.64 [R1+0x178], R26 ;  /* 0x0001781a01007387 */ /* 0x000fe40000100a00 */
[----:B------:R-:W2:Y:S02]  /*85f10*/  LDL.LU.64 R14, [R1+0xb40] ;  /* 0x000b4000010e7983 */ /* 0x000ea40000300a00 */
[----:B------:R-:W2:Y:S01]  /*85f20*/  LDL.LU.64 R18, [R1+0xb38] ;  /* 0x000b380001127983 */ /* 0x000ea20000300a00 */
[----:B------:R0:W-:Y:S01]  /*85f30*/  STG.E.U16 [R10.64], R0 ;  /* 0x000000000a007986 */ /* 0x0001e2000c101504 */
[----:B------:R-:W-:-:S02]  /*85f40*/  MOV R12, R24 ;  /* 0x00000018000c7202 */ /* 0x000fc40000000f00 */
[----:B------:R-:W1:Y:S01]  /*85f50*/  LDS.128 R24, [R3+0x2000] ;  /* 0x0020000003187984 */ /* 0x000e620000000c00 */
[----:B0-----:R-:W-:Y:S01]  /*85f60*/  PRMT R0, R13, 0x7632, R0 ;  /* 0x000076320d007816 */ /* 0x001fe20000000000 */
[----:B--2---:R0:W-:Y:S04]  /*85f70*/  STL.64 [R1+0x1738], R18 ;  /* 0x0017381201007387 */ /* 0x0041e80000100a00 */
[----:B0-----:R-:W2:Y:S01]  /*85f80*/  LDL.LU.64 R18, [R1+0xb28] ;  /* 0x000b280001127983 */ /* 0x001ea20000300a00 */
[----:B------:R-:W2:Y:S03]  /*85f90*/  LDL.LU.64 R10, [R1+0xb30] ;  /* 0x000b3000010a7983 */ /* 0x000ea60000300a00 */
[----:B------:R-:W-:Y:S01]  /*85fa0*/  STG.E.U16 [R4.64], R13 ;  /* 0x0000000d04007986 */ /* 0x000fe2000c101504 */
[----:B---3--:R-:W-:Y:S02]  /*85fb0*/  STG.E.U16 [R6.64], R0 ;  /* 0x0000000006007986 */ /* 0x008fe4000c101504 */
[----:B------:R-:W0:Y:S01]  /*85fc0*/  LDS.128 R4, [R28+0x2000] ;  /* 0x002000001c047984 */ /* 0x000e220000000c00 */
[----:B-1----:R-:W-:-:S02]  /*85fd0*/  MOV R22, R24 ;  /* 0x0000001800167202 */ /* 0x002fc40000000f00 */
[----:B0-----:R-:W-:Y:S01]  /*85fe0*/  MOV R13, R4 ;  /* 0x00000004000d7202 */ /* 0x001fe20000000f00 */
[----:B--2---:R0:W-:Y:S04]  /*85ff0*/  STL.64 [R1+0x1748], R10 ;  /* 0x0017480a01007387 */ /* 0x0041e80000100a00 */
[----:B0-----:R-:W2:Y:S01]  /*86000*/  LDL.LU.64 R10, [R1+0xb10] ;  /* 0x000b1000010a7983 */ /* 0x001ea20000300a00 */
[----:B------:R-:W-:Y:S02]  /*86010*/  STL [R1+0x1740], R9 ;  /* 0x0017400901007387 */ /* 0x000fe40000100800 */
[----:B------:R-:W-:Y:S02]  /*86020*/  STL [R1+0xf4], R25 ;  /* 0x0000f41901007387 */ /* 0x000fe40000100800 */
[----:B------:R0:W-:Y:S02]  /*86030*/  STL.64 [R1+0xf8], R26 ;  /* 0x0000f81a01007387 */ /* 0x0001e40000100a00 */
[----:B0-----:R-:W3:Y:S01]  /*86040*/  LDL.LU.64 R26, [R1+0x1768] ;  /* 0x00176800011a7983 */ /* 0x001ee20000300a00 */
[----:B------:R-:W2:Y:S02]  /*86050*/  LDL.LU R24, [R1+0x1760] ;  /* 0x0017600001187983 */ /* 0x000ea40000300800 */
[----:B------:R-:W-:Y:S02]  /*86060*/  STL [R1+0x74], R5 ;  /* 0x0000740501007387 */ /* 0x000fe40000100800 */
[----:B------:R0:W-:Y:S02]  /*86070*/  STL.64 [R1+0x78], R6 ;  /* 0x0000780601007387 */ /* 0x0001e40000100a00 */
[----:B0-----:R-:W4:Y:S01]  /*86080*/  LDL.LU.64 R6, [R1+0x1758] ;  /* 0x0017580001067983 */ /* 0x001f220000300a00 */
[----:B------:R-:W4:Y:S02]  /*86090*/  LDL.LU.64 R4, [R1+0x1750] ;  /* 0x0017500001047983 */ /* 0x000f240000300a00 */
[----:B------:R0:W-:Y:S02]  /*860a0*/  STL.64 [R1+0x1730], R12 ;  /* 0x0017300c01007387 */ /* 0x0001e40000100a00 */
[----:B0-----:R-:W4:Y:S01]  /*860b0*/  LDL.LU.64 R12, [R1+0xb18] ;  /* 0x000b1800010c7983 */ /* 0x001f220000300a00 */
[----:B--2---:R-:W-:-:S03]  /*860c0*/  PRMT R0, R24, 0x7632, R0 ;  /* 0x0000763218007816 */ /* 0x004fc60000000000 */
[----:B---3--:R-:W-:Y:S02]  /*860d0*/  STG.E.U16 [R26.64], R24 ;  /* 0x000000181a007986 */ /* 0x008fe4000c101504 */
[----:B------:R-:W0:Y:S02]  /*860e0*/  LDS.128 R24, [R23+0x2000] ;  /* 0x0020000017187984 */ /* 0x000e240000000c00 */
[----:B----4-:R1:W-:Y:S02]  /*860f0*/  STG.E.U16 [R6.64], R0 ;  /* 0x0000000006007986 */ /* 0x0103e4000c101504 */
[----:B-1----:R-:W-:Y:S02]  /*86100*/  PRMT R0, R17, 0x7632, R0 ;  /* 0x0000763211007816 */ /* 0x002fe40000000000 */
[----:B------:R-:W2:Y:S04]  /*86110*/  LDL.LU.64 R6, [R1+0xb48] ;  /* 0x000b480001067983 */ /* 0x000ea80000300a00 */
[----:B------:R-:W-:Y:S01]  /*86120*/  STG.E.U16 [R12.64], R17 ;  /* 0x000000110c007986 */ /* 0x000fe2000c101504 */
[----:B------:R1:W-:Y:S02]  /*86130*/  STG.E.U16 [R10.64], R0 ;  /* 0x000000000a007986 */ /* 0x0003e4000c101504 */
[----:B------:R-:W3:Y:S04]  /*86140*/  LDS.128 R8, [R8+0x3000] ;  /* 0x0030000008087984 */ /* 0x000ee80000000c00 */
[----:B------:R-:W-:Y:S01]  /*86150*/  STG.E.U16 [R18.64], R16 ;  /* 0x0000001012007986 */ /* 0x000fe2000c101504 */
[----:B-1----:R-:W-:-:S02]  /*86160*/  PRMT R0, R16, 0x7632, R0 ;  /* 0x0000763210007816 */ /* 0x002fc40000000000 */
[----:B------:R-:W1:Y:S04]  /*86170*/  LDS.128 R16, [R3+0x3000] ;  /* 0x0030000003107984 */ /* 0x000e680000000c00 */
[----:B0-----:R-:W-:Y:S01]  /*86180*/  STL [R1+0x1538], R26 ;  /* 0x0015381a01007387 */ /* 0x001fe20000100800 */
[----:B------:R-:W-:Y:S03]  /*86190*/  STL [R1+0x14f8], R27 ;  /* 0x0014f81b01007387 */ /* 0x000fe60000100800 */
[----:B------:R-:W-:Y:S04]  /*861a0*/  STG.E.U16 [R20.64], R0 ;  /* 0x0000000014007986 */ /* 0x000fe8000c101504 */
[----:B---3--:R-:W-:Y:S01]  /*861b0*/  STL [R1+0x164], R9 ;  /* 0x0001640901007387 */ /* 0x008fe20000100800 */
[----:B------:R0:W-:Y:S03]  /*861c0*/  STL.64 [R1+0x168], R10 ;  /* 0x0001680a01007387 */ /* 0x0001e60000100a00 */
[----:B0-----:R-:W3:Y:S01]  /*861d0*/  LDL.LU.64 R10, [R1+0x1748] ;  /* 0x00174800010a7983 */ /* 0x001ee20000300a00 */
[----:B------:R-:W4:Y:S02]  /*861e0*/  LDL.LU R9, [R1+0x1740] ;  /* 0x0017400001097983 */ /* 0x000f240000300800 */
[----:B------:R-:W2:Y:S02]  /*861f0*/  LDL.LU.64 R26, [R1+0xb68] ;  /* 0x000b6800011a7983 */ /* 0x000ea40000300a00 */
[----:B------:R-:W2:Y:S01]  /*86200*/  LDL.LU.64 R20, [R1+0xb60] ;  /* 0x000b600001147983 */ /* 0x000ea20000300a00 */
[----:B-1----:R-:W-:Y:S01]  /*86210*/  STL [R1+0xe4], R17 ;  /* 0x0000e41101007387 */ /* 0x002fe20000100800 */
[----:B------:R0:W-:Y:S03]  /*86220*/  STL.64 [R1+0xe8], R18 ;  /* 0x0000e81201007387 */ /* 0x0001e60000100a00 */
[----:B0-----:R-:W2:Y:S01]  /*86230*/  LDL.LU.64 R18, [R1+0x1738] ;  /* 0x0017380001127983 */ /* 0x001ea20000300a00 */
[----:B------:R-:W-:-:S03]  /*86240*/  PRMT R0, R5, 0x7632, R0 ;  /* 0x0000763205007816 */ /* 0x000fc60000000000 */
[----:B------:R-:W-:Y:S02]  /*86250*/  STG.E.U16 [R14.64], R5 ;  /* 0x000000050e007986 */ /* 0x000fe4000c101504 */
[----:B------:R-:W0:Y:S02]  /*86260*/  LDS.128 R12, [R28+0x3000] ;  /* 0x003000001c0c7984 */ /* 0x000e240000000c00 */
[----:B--2---:R1:W-:Y:S04]  /*86270*/  STG.E.U16 [R18.64], R0 ;  /* 0x0000000012007986 */ /* 0x0043e8000c101504 */
[----:B-1----:R-:W2:Y:S01]  /*86280*/  LDL.LU.64 R18, [R1+0xb90] ;  /* 0x000b900001127983 */ /* 0x002ea20000300a00 */
[----:B------:R-:W-:Y:S02]  /*86290*/  IMAD.MOV.U32 R17, RZ, RZ, R16 ;  /* 0x000000ffff117224 */ /* 0x000fe400078e0010 */
[----:B0-----:R0:W-:Y:S01]  /*862a0*/  STL [R1+0x64], R13 ;  /* 0x0000640d01007387 */ /* 0x0011e20000100800 */
[----:B------:R-:W-:Y:S01]  /*862b0*/  MOV R16, R12 ;  /* 0x0000000c00107202 */ /* 0x000fe20000000f00 */
[----:B------:R-:W-:Y:S04]  /*862c0*/  STL.64 [R1+0x68], R14 ;  /* 0x0000680e01007387 */ /* 0x000fe80000100a00 */
[----:B0-----:R-:W3:Y:S04]  /*862d0*/  LDL.LU.64 R12, [R1+0x1730] ;  /* 0x00173000010c7983 */ /* 0x001ee80000300a00 */
[----:B--2---:R0:W-:Y:S04]  /*862e0*/  STL.64 [R1+0x1718], R18 ;  /* 0x0017181201007387 */ /* 0x0041e80000100a00 */
[----:B0-----:R-:W2:Y:S01]  /*862f0*/  LDL.LU.64 R18, [R1+0xb70] ;  /* 0x000b700001127983 */ /* 0x001ea20000300a00 */
[----:B------:R0:W-:Y:S03]  /*86300*/  STL.64 [R1+0x1710], R16 ;  /* 0x0017101001007387 */ /* 0x0001e60000100a00 */
[----:B0-----:R-:W4:Y:S01]  /*86310*/  LDL.LU.64 R16, [R1+0xb78] ;  /* 0x000b780001107983 */ /* 0x001f220000300a00 */
[----:B------:R-:W-:-:S03]  /*86320*/  PRMT R0, R4, 0x7632, R0 ;  /* 0x0000763204007816 */ /* 0x000fc60000000000 */
[----:B---3--:R-:W-:Y:S04]  /*86330*/  STG.E.U16 [R10.64], R4 ;  /* 0x000000040a007986 */ /* 0x008fe8000c101504 */
[----:B------:R-:W-:Y:S02]  /*86340*/  STG.E.U16 [R6.64], R0 ;  /* 0x0000000006007986 */ /* 0x000fe4000c101504 */
[----:B------:R-:W0:Y:S02]  /*86350*/  LDS.128 R4, [R23+0x3000] ;  /* 0x0030000017047984 */ /* 0x000e240000000c00 */
[----:B--2---:R1:W-:Y:S04]  /*86360*/  STL.64 [R1+0x1728], R18 ;  /* 0x0017281201007387 */ /* 0x0043e80000100a00 */
[----:B-1----:R-:W2:Y:S01]  /*86370*/  LDL.LU.64 R18, [R1+0xb50] ;  /* 0x000b500001127983 */ /* 0x002ea20000300a00 */
[----:B----4-:R1:W-:Y:S03]  /*86380*/  STL.64 [R1+0x1720], R16 ;  /* 0x0017201001007387 */ /* 0x0103e60000100a00 */
[----:B-1----:R-:W3:Y:S01]  /*86390*/  LDL.LU.64 R16, [R1+0xb58] ;  /* 0x000b580001107983 */ /* 0x002ee20000300a00 */
[----:B------:R-:W4:Y:S02]  /*863a0*/  LDL.LU.64 R14, [R1+0xb88] ;  /* 0x000b8800010e7983 */ /* 0x000f240000300a00 */
[----:B------:R-:W4:Y:S02]  /*863b0*/  LDL.LU.64 R10, [R1+0xb80] ;  /* 0x000b8000010a7983 */ /* 0x000f240000300a00 */
[----:B0-----:R0:W-:Y:S02]  /*863c0*/  STL [R1+0x16c8], R5 ;  /* 0x0016c80501007387 */ /* 0x0011e40000100800 */
[----:B0-----:R-:W0:Y:S04]  /*863d0*/  S2R R5, SR_TID.X ;  /* 0x0000000000057919 */ /* 0x001e280000002100 */
[----:B------:R0:W-:Y:S01]  /*863e0*/  STL.64 [R1+0x14c8], R6 ;  /* 0x0014c80601007387 */ /* 0x0001e20000100a00 */
[----:B------:R-:W-:-:S02]  /*863f0*/  PRMT R0, R12, 0x7632, R0 ;  /* 0x000076320c007816 */ /* 0x000fc40000000000 */
[----:B0-----:R-:W-:-:S04]  /*86400*/  SHF.L.U32 R6, R5, 0xe, RZ ;  /* 0x0000000e05067819 */ /* 0x001fc800000006ff */
[----:B------:R-:W-:-:S04]  /*86410*/  LOP3.LUT R6, R6, 0x18000, RZ, 0xc0, !PT ;  /* 0x0001800006067812 */ /* 0x000fc800078ec0ff */
[----:B------:R-:W-:Y:S01]  /*86420*/  LEA R6, R29, R6, 0x4 ;  /* 0x000000061d067211 */ /* 0x000fe200078e20ff */
[----:B---3--:R-:W-:Y:S01]  /*86430*/  STG.E.U16 [R16.64], R12 ;  /* 0x0000000c10007986 */ /* 0x008fe2000c101504 */
[----:B--2---:R-:W-:Y:S03]  /*86440*/  STG.E.U16 [R18.64], R0 ;  /* 0x0000000012007986 */ /* 0x004fe6000c101504 */
[----:B------:R-:W0:Y:S02]  /*86450*/  LDS.128 R16, [R6+0x4000] ;  /* 0x0040000006107984 */ /* 0x000e240000000c00 */
[----:B0-----:R-:W-:Y:S02]  /*86460*/  STL [R1+0x154], R17 ;  /* 0x0001541101007387 */ /* 0x001fe40000100800 */
[----:B------:R-:W-:Y:S01]  /*86470*/  STL.64 [R1+0x158], R18 ;  /* 0x0001581201007387 */ /* 0x000fe20000100a00 */
[----:B------:R-:W-:-:S02]  /*86480*/  MOV R12, R16 ;  /* 0x00000010000c7202 */ /* 0x000fc40000000f00 */
[----:B------:R-:W0:Y:S01]  /*86490*/  LDS.128 R16, [R3+0x4000] ;  /* 0x0040000003107984 */ /* 0x000e220000000c00 */
[----:B------:R-:W-:Y:S01]  /*864a0*/  PRMT R0, R22, 0x7632, R0 ;  /* 0x0000763216007816 */ /* 0x000fe20000000000 */
[----:B------:R1:W-:Y:S04]  /*864b0*/  STG.E.U16 [R26.64], R22 ;  /* 0x000000161a007986 */ /* 0x0003e8000c101504 */
[----:B------:R2:W-:Y:S04]  /*864c0*/  STG.E.U16 [R20.64], R0 ;  /* 0x0000000014007986 */ /* 0x0005e8000c101504 */
[----:B-1----:R-:W3:Y:S04]  /*864d0*/  LDL.LU.64 R26, [R1+0xba0] ;  /* 0x000ba000011a7983 */ /* 0x002ee80000300a00 */
[----:B0-----:R-:W-:Y:S01]  /*864e0*/  STL [R1+0xd4], R17 ;  /* 0x0000d41101007387 */ /* 0x001fe20000100800 */
[----:B------:R0:W-:Y:S02]  /*864f0*/  STL.64 [R1+0xd8], R18 ;  /* 0x0000d81201007387 */ /* 0x0001e40000100a00 */
[----:B--2---:R-:W-:Y:S01]  /*86500*/  IMAD.MOV.U32 R21, RZ, RZ, R16 ;  /* 0x000000ffff157224 */ /* 0x004fe200078e0010 */
[----:B0-----:R-:W2:Y:S01]  /*86510*/  LDL.LU.64 R18, [R1+0x1728] ;  /* 0x0017280001127983 */ /* 0x001ea20000300a00 */
[----:B------:R-:W2:Y:S01]  /*86520*/  LDL.LU.64 R16, [R1+0x1720] ;  /* 0x0017200001107983 */ /* 0x000ea20000300a00 */
[----:B------:R-:W-:-:S02]  /*86530*/  PRMT R0, R13, 0x7632, R0 ;  /* 0x000076320d007816 */ /* 0x000fc40000000000 */
[----:B--2---:R-:W-:Y:S03]  /*86540*/  STG.E.U16 [R16.64], R13 ;  /* 0x0000000d10007986 */ /* 0x004fe6000c101504 */
[----:B------:R-:W-:Y:S02]  /*86550*/  STG.E.U16 [R18.64], R0 ;  /* 0x0000000012007986 */ /* 0x000fe4000c101504 */
[----:B------:R-:W0:Y:S02]  /*86560*/  LDS.128 R16, [R28+0x4000] ;  /* 0x004000001c107984 */ /* 0x000e240000000c00 */
[----:B0-----:R-:W-:Y:S02]  /*86570*/  STL [R1+0x54], R17 ;  /* 0x0000541101007387 */ /* 0x001fe40000100800 */
[----:B------:R0:W-:Y:S02]  /*86580*/  STL.64 [R1+0x58], R18 ;  /* 0x0000581201007387 */ /* 0x0001e40000100a00 */
[----:B0-----:R-:W2:Y:S01]  /*86590*/  LDL.LU.64 R18, [R1+0x1718] ;  /* 0x0017180001127983 */ /* 0x001ea20000300a00 */
[----:B------:R-:W-:-:S02]  /*865a0*/  MOV R7, R16 ;  /* 0x0000001000077202 */ /* 0x000fc40000000f00 */
[----:B------:R-:W3:Y:S01]  /*865b0*/  LDL.LU.64 R16, [R1+0x1710] ;  /* 0x0017100001107983 */ /* 0x000ee20000300a00 */
[----:B--2---:R0:W-:Y:S04]  /*865c0*/  STG.E.U16 [R18.64], R24 ;  /* 0x0000001812007986 */ /* 0x0041e8000c101504 */
[----:B0-----:R-:W2:Y:S04]  /*865d0*/  LDL.LU.64 R18, [R1+0xbb8] ;  /* 0x000bb80001127983 */ /* 0x001ea80000300a00 */
[----:B--2---:R0:W-:Y:S04]  /*865e0*/  STL.64 [R1+0x16f8], R18 ;  /* 0x0016f81201007387 */ /* 0x0041e80000100a00 */
[----:B0-----:R-:W2:Y:S01]  /*865f0*/  LDL.LU.64 R18, [R1+0xba8] ;  /* 0x000ba80001127983 */ /* 0x001ea20000300a00 */
[----:B------:R-:W-:-:S05]  /*86600*/  PRMT R0, R24, 0x7632, R0 ;  /* 0x0000763218007816 */ /* 0x000fca0000000000 */
[----:B----4-:R-:W-:Y:S04]  /*86610*/  STG.E.U16 [R14.64], R0 ;  /* 0x000000000e007986 */ /* 0x010fe8000c101504 */
[----:B--2---:R0:W-:Y:S04]  /*86620*/  STL.64 [R1+0x1708], R18 ;  /* 0x0017081201007387 */ /* 0x0041e80000100a00 */
[----:B0-----:R-:W2:Y:S01]  /*86630*/  LDL.LU.64 R18, [R1+0xb98] ;  /* 0x000b980001127983 */ /* 0x001ea20000300a00 */
[----:B---3--:R-:W-:Y:S02]  /*86640*/  STL [R1+0x1700], R16 ;  /* 0x0017001001007387 */ /* 0x008fe40000100800 */
[----:B------:R-:W-:Y:S02]  /*86650*/  STL [R1+0x16e4], R25 ;  /* 0x0016e41901007387 */ /* 0x000fe40000100800 */
[----:B------:R-:W3:Y:S01]  /*86660*/  LDL.LU.64 R14, [R1+0xbd0] ;  /* 0x000bd000010e7983 */ /* 0x000ee20000300a00 */
[----:B------:R-:W-:-:S02]  /*86670*/  PRMT R0, R8, 0x7632, R0 ;  /* 0x0000763208007816 */ /* 0x000fc40000000000 */
[----:B------:R-:W-:Y:S01]  /*86680*/  MOV R29, R9 ;  /* 0x00000009001d7202 */ /* 0x000fe20000000f00 */
[----:B------:R-:W-:Y:S02]  /*86690*/  STG.E.U16 [R10.64], R8 ;  /* 0x000000080a007986 */ /* 0x000fe4000c101504 */
[----:B------:R-:W0:Y:S04]  /*866a0*/  LDS.128 R8, [R23+0x4000] ;  /* 0x0040000017087984 */ /* 0x000e280000000c00 */
[----:B------:R1:W-:Y:S02]  /*866b0*/  STG.E.U16 [R26.64], R0 ;  /* 0x000000001a007986 */ /* 0x0003e4000c101504 */
[----:B-1----:R-:W-:Y:S01]  /*866c0*/  PRMT R0, R17, 0x7632, R0 ;  /* 0x0000763211007816 */ /* 0x002fe20000000000 */
[----:B--2---:R-:W-:Y:S02]  /*866d0*/  STG.E.U16 [R18.64], R17 ;  /* 0x0000001112007986 */ /* 0x004fe4000c101504 */
[----:B------:R-:W1:Y:S02]  /*866e0*/  LDS.128 R16, [R6+0x5000] ;  /* 0x0050000006107984 */ /* 0x000e640000000c00 */
[----:B---3--:R2:W-:Y:S04]  /*866f0*/  STL.64 [R1+0x16f0], R14 ;  /* 0x0016f00e01007387 */ /* 0x0085e80000100a00 */
[----:B--2---:R-:W2:Y:S01]  /*86700*/  LDL.LU.64 R14, [R1+0xbc0] ;  /* 0x000bc000010e7983 */ /* 0x004ea20000300a00 */
[----:B------:R3:W-:Y:S03]  /*86710*/  STL [R1+0x16e8], R12 ;  /* 0x0016e80c01007387 */ /* 0x0007e60000100800 */
[----:B---3--:R-:W3:Y:S01]  /*86720*/  LDL.LU.64 R12, [R1+0xbc8] ;  /* 0x000bc800010c7983 */ /* 0x008ee20000300a00 */
[----:B------:R-:W4:Y:S02]  /*86730*/  LDL.LU.64 R24, [R1+0xbe0] ;  /* 0x000be00001187983 */ /* 0x000f240000300a00 */
[----:B0-----:R-:W-:Y:S02]  /*86740*/  STL [R1+0x1568], R10 ;  /* 0x0015680a01007387 */ /* 0x001fe40000100800 */
[----:B------:R0:W-:Y:S02]  /*86750*/  STL [R1+0x14d0], R11 ;  /* 0x0014d00b01007387 */ /* 0x0001e40000100800 */
[----:B0-----:R-:W2:Y:S01]  /*86760*/  LDL.LU.64 R10, [R1+0xbb0] ;  /* 0x000bb000010a7983 */ /* 0x001ea20000300a00 */
[----:B------:R-:W3:Y:S02]  /*86770*/  LDL.LU.64 R26, [R1+0xbd8] ;  /* 0x000bd800011a7983 */ /* 0x000ee40000300a00 */
[----:B-1----:R-:W-:Y:S02]  /*86780*/  STL [R1+0x144], R17 ;  /* 0x0001441101007387 */ /* 0x002fe40000100800 */
[----:B------:R0:W-:Y:S01]  /*86790*/  STL.64 [R1+0x148], R18 ;  /* 0x0001481201007387 */ /* 0x0001e20000100a00 */
[----:B------:R-:W-:Y:S01]  /*867a0*/  MOV R5, R16 ;  /* 0x0000001000057202 */ /* 0x000fe20000000f00 */
[----:B0-----:R-:W3:Y:S01]  /*867b0*/  LDL.LU.64 R18, [R1+0x1708] ;  /* 0x0017080001127983 */ /* 0x001ee20000300a00 */
[----:B------:R-:W3:Y:S03]  /*867c0*/  LDL.LU R16, [R1+0x1700] ;  /* 0x0017000001107983 */ /* 0x000ee60000300800 */
[----:B--2---:R-:W-:Y:S01]  /*867d0*/  STG.E.U16 [R10.64], R0 ;  /* 0x000000000a007986 */ /* 0x004fe2000c101504 */
[----:B---3--:R-:W-:-:S03]  /*867e0*/  PRMT R2, R16, 0x7632, R2 ;  /* 0x0000763210027816 */ /* 0x008fc60000000002 */
[----:B------:R-:W-:Y:S02]  /*867f0*/  STG.E.U16 [R18.64], R16 ;  /* 0x0000001012007986 */ /* 0x000fe4000c101504 */
[----:B------:R-:W0:Y:S02]  /*86800*/  LDS.128 R16, [R3+0x5000] ;  /* 0x0050000003107984 */ /* 0x000e240000000c00 */
[----:B0-----:R-:W-:Y:S02]  /*86810*/  STL [R1+0xc4], R17 ;  /* 0x0000c41101007387 */ /* 0x001fe40000100800 */
[----:B------:R0:W-:Y:S02]  /*86820*/  STL.64 [R1+0xc8], R18 ;  /* 0x0000c81201007387 */ /* 0x0001e40000100a00 */
[----:B0-----:R-:W2:Y:S01]  /*86830*/  LDL.LU.64 R18, [R1+0x16f8] ;  /* 0x0016f80001127983 */ /* 0x001ea20000300a00 */
[----:B------:R-:W-:Y:S02]  /*86840*/  MOV R10, R16 ;  /* 0x00000010000a7202 */ /* 0x000fe40000000f00 */
[----:B------:R-:W-:Y:S01]  /*86850*/  PRMT R0, R4, 0x7632, R0 ;  /* 0x0000763204007816 */ /* 0x000fe20000000000 */
[----:B------:R-:W-:Y:S04]  /*86860*/  STG.E.U16 [R12.64], R2 ;  /* 0x000000020c007986 */ /* 0x000fe8000c101504 */
[----:B------:R0:W-:Y:S01]  /*86870*/  STL [R1+0x16e0], R10 ;  /* 0x0016e00a01007387 */ /* 0x0001e20000100800 */
[----:B------:R-:W-:Y:S02]  /*86880*/  STG.E.U16 [R14.64], R4 ;  /* 0x000000040e007986 */ /* 0x000fe4000c101504 */
[----:B------:R-:W1:Y:S01]  /*86890*/  LDS.128 R12, [R28+0x5000] ;  /* 0x005000001c0c7984 */ /* 0x000e620000000c00 */
[----:B0-----:R-:W3:Y:S03]  /*868a0*/  LDL.LU.64 R10, [R1+0xbe8] ;  /* 0x000be800010a7983 */ /* 0x001ee60000300a00 */
[----:B------:R-:W-:Y:S02]  /*868b0*/  STL.64 [R1+0x16d8], R8 ;  /* 0x0016d80801007387 */ /* 0x000fe40000100a00 */
[----:B------:R-:W3:Y:S01]  /*868c0*/  LDL.LU.64 R16, [R1+0xbf0] ;  /* 0x000bf00001107983 */ /* 0x000ee20000300a00 */
[----:B--2---:R0:W-:Y:S04]  /*868d0*/  STG.E.U16 [R18.64], R0 ;  /* 0x0000000012007986 */ /* 0x0041e8000c101504 */
[----:B0-----:R-:W2:Y:S01]  /*868e0*/  LDL.LU.64 R18, [R1+0xc00] ;  /* 0x000c000001127983 */ /* 0x001ea20000300a00 */
[----:B-1----:R-:W-:-:S03]  /*868f0*/  IMAD.MOV.U32 R20, RZ, RZ, R12 ;  /* 0x000000ffff147224 */ /* 0x002fc600078e000c */
[----:B--2---:R0:W-:Y:S04]  /*86900*/  STL.64 [R1+0x16d0], R18 ;  /* 0x0016d01201007387 */ /* 0x0041e80000100a00 */
[----:B0-----:R-:W2:Y:S01]  /*86910*/  LDL.LU.64 R18, [R1+0xbf8] ;  /* 0x000bf80001127983 */ /* 0x001ea20000300a00 */
[----:B------:R-:W-:Y:S02]  /*86920*/  STL [R1+0x44], R13 ;  /* 0x0000440d01007387 */ /* 0x000fe40000100800 */
[----:B------:R0:W-:Y:S02]  /*86930*/  STL.64 [R1+0x48], R14 ;  /* 0x0000480e01007387 */ /* 0x0001e40000100a00 */
[----:B0-----:R-:W2:Y:S01]  /*86940*/  LDL.LU.64 R14, [R1+0x16f0] ;  /* 0x0016f000010e7983 */ /* 0x001ea20000300a00 */
[----:B------:R-:W2:Y:S02]  /*86950*/  LDL.LU R12, [R1+0x16e8] ;  /* 0x0016e800010c7983 */ /* 0x000ea40000300800 */
[----:B--2---:R-:W-:Y:S01]  /*86960*/  PRMT R0, R12, 0x7632, R0 ;  /* 0x000076320c007816 */ /* 0x004fe20000000000 */
[----:B------:R-:W-:Y:S02]  /*86970*/  STG.E.U16 [R14.64], R12 ;  /* 0x0000000c0e007986 */ /* 0x000fe4000c101504 */
[----:B------:R-:W0:Y:S02]  /*86980*/  LDS.128 R12, [R23+0x5000] ;  /* 0x00500000170c7984 */ /* 0x000e240000000c00 */
[----:B----4-:R-:W-:Y:S02]  /*86990*/  STG.E.U16 [R24.64], R0 ;  /* 0x0000000018007986 */ /* 0x010fe4000c101504 */
[----:B------:R-:W-:Y:S02]  /*869a0*/  STG.E.U16 [R26.64], R21 ;  /* 0x000000151a007986 */ /* 0x000fe4000c101504 */
[----:B------:R-:W1:Y:S01]  /*869b0*/  LDS.128 R24, [R6+0x6000] ;  /* 0x0060000006187984 */ /* 0x000e620000000c00 */
[----:B0-----:R0:W-:Y:S03]  /*869c0*/  STL.64 [R1+0x16b0], R12 ;  /* 0x0016b00c01007387 */ /* 0x0011e60000100a00 */
[----:B------:R-:W-:Y:S01]  /*869d0*/  STL.64 [R1+0x1478], R14 ;  /* 0x0014780e01007387 */ /* 0x000fe20000100a00 */
[----:B0-----:R-:W2:Y:S01]  /*869e0*/  LDL.LU.64 R12, [R1+0xc08] ;  /* 0x000c0800010c7983 */ /* 0x001ea20000300a00 */
[----:B-1----:R-:W-:Y:S02]  /*869f0*/  STL [R1+0x130], R24 ;  /* 0x0001301801007387 */ /* 0x002fe40000100800 */
[----:B------:R0:W-:Y:S02]  /*86a00*/  STL.64 [R1+0x138], R26 ;  /* 0x0001381a01007387 */ /* 0x0001e40000100a00 */
[----:B0-----:R-:W-:-:S02]  /*86a10*/  MOV R27, R25 ;  /* 0x00000019001b7202 */ /* 0x001fc40000000f00 */
[----:B------:R-:W4:Y:S01]  /*86a20*/  LDL.LU R25, [R1+0x16e4] ;  /* 0x0016e40001197983 */ /* 0x000f220000300800 */
[----:B------:R-:W-:-:S05]  /*86a30*/  PRMT R0, R21, 0x7632, R0 ;  /* 0x0000763215007816 */ /* 0x000fca0000000000 */
[----:B---3--:R0:W-:Y:S02]  /*86a40*/  STG.E.U16 [R10.64], R0 ;  /* 0x000000000a007986 */ /* 0x0081e4000c101504 */
[----:B------:R-:W1:Y:S04]  /*86a50*/  LDS.128 R8, [R3+0x6000] ;  /* 0x0060000003087984 */ /* 0x000e680000000c00 */
[----:B------:R-:W-:Y:S01]  /*86a60*/  STG.E.U16 [R18.64], R7 ;  /* 0x0000000712007986 */ /* 0x000fe2000c101504 */
[----:B0-----:R-:W-:-:S05]  /*86a70*/  PRMT R0, R7, 0x7632, R0 ;  /* 0x0000763207007816 */ /* 0x001fca0000000000 */
[----:B------:R-:W-:Y:S02]  /*86a80*/  STG.E.U16 [R16.64], R0 ;  /* 0x0000000010007986 */ /* 0x000fe4000c101504 */
[----:B------:R-:W0:Y:S02]  /*86a90*/  LDS.128 R16, [R28+0x6000] ;  /* 0x006000001c107984 */ /* 0x000e240000000c00 */
[----:B------:R3:W-:Y:S02]  /*86aa0*/  STL [R1+0x15a8], R27 ;  /* 0x0015a81b01007387 */ /* 0x0007e40000100800 */
[----:B------:R-:W2:Y:S01]  /*86ab0*/  LDL.LU.64 R14, [R1+0xc18] ;  /* 0x000c1800010e7983 */ /* 0x000ea20000300a00 */
[----:B------:R-:W-:Y:S02]  /*86ac0*/  MOV R26, R29 ;  /* 0x0000001d001a7202 */ /* 0x000fe40000000f00 */
[----:B-1----:R-:W-:Y:S02]  /*86ad0*/  MOV R24, R9 ;  /* 0x0000000900187202 */ /* 0x002fe40000000f00 */
[----:B---3--:R-:W-:Y:S01]  /*86ae0*/  MOV R27, R8 ;  /* 0x00000008001b7202 */ /* 0x008fe20000000f00 */
[----:B------:R1:W-:Y:S04]  /*86af0*/  STL.64 [R1+0xb8], R10 ;  /* 0x0000b80a01007387 */ /* 0x0003e80000100a00 */
[----:B-1----:R-:W3:Y:S01]  /*86b00*/  LDL.LU R10, [R1+0x16e0] ;  /* 0x0016e000010a7983 */ /* 0x002ee20000300800 */
[----:B------:R-:W2:Y:S01]  /*86b10*/  LDL.LU.64 R8, [R1+0x16d8] ;  /* 0x0016d80001087983 */ /* 0x000ea20000300a00 */
[----:B0-----:R-:W-:-:S02]  /*86b20*/  MOV R29, R19 ;  /* 0x00000013001d7202 */ /* 0x001fc40000000f00 */
[----:B----4-:R0:W-:Y:S04]  /*86b30*/  STL.64 [R1+0x15f8], R24 ;  /* 0x0015f81801007387 */ /* 0x0101e80000100a00 */
[----:B0-----:R-:W4:Y:S01]  /*86b40*/  LDL.LU.64 R24, [R1+0xc10] ;  /* 0x000c100001187983 */ /* 0x001f220000300a00 */
[----:B------:R-:W-:Y:S02]  /*86b50*/  STL.64 [R1+0x16c0], R26 ;  /* 0x0016c01a01007387 */ /* 0x000fe40000100a00 */
[----:B------:R0:W-:Y:S02]  /*86b60*/  STL [R1+0x38], R18 ;  /* 0x0000381201007387 */ /* 0x0001e40000100800 */
[----:B0-----:R-:W2:Y:S01]  /*86b70*/  LDL.LU.64 R18, [R1+0x16d0] ;  /* 0x0016d00001127983 */ /* 0x001ea20000300a00 */
[----:B------:R-:W-:Y:S01]  /*86b80*/  IMAD.MOV.U32 R11, RZ, RZ, R16 ;  /* 0x000000ffff0b7224 */ /* 0x000fe200078e0010 */
[----:B------:R-:W-:Y:S01]  /*86b90*/  MOV R7, R17 ;  /* 0x0000001100077202 */ /* 0x000fe20000000f00 */
[----:B------:R-:W-:Y:S01]  /*86ba0*/  STL [R1+0x16bc], R23 ;  /* 0x0016bc1701007387 */ /* 0x000fe20000100800 */
[----:B--2---:R-:W-:Y:S02]  /*86bb0*/  STG.E.U16 [R18.64], R8 ;  /* 0x0000000812007986 */ /* 0x004fe4000c101504 */
[----:B------:R0:W1:Y:S02]  /*86bc0*/  LDS.128 R16, [R23+0x6000] ;  /* 0x0060000017107984 */ /* 0x0000640000000c00 */
[----:B0-----:R-:W2:Y:S02]  /*86bd0*/  LDL.LU.64 R22, [R1+0xc20] ;  /* 0x000c200001167983 */ /* 0x001ea40000300a00 */
[----:B------:R0:W-:Y:S02]  /*86be0*/  STL [R1+0x16b8], R20 ;  /* 0x0016b81401007387 */ /* 0x0001e40000100800 */
[----:B0-----:R-:W2:Y:S01]  /*86bf0*/  LDL.LU.64 R20, [R1+0xc28] ;  /* 0x000c280001147983 */ /* 0x001ea20000300a00 */
[----:B------:R-:W-:-:S05]  /*86c00*/  PRMT R0, R8, 0x7632, R0 ;  /* 0x0000763208007816 */ /* 0x000fca0000000000 */
[----:B----4-:R0:W-:Y:S01]  /*86c10*/  STG.E.U16 [R24.64], R0 ;  /* 0x0000000018007986 */ /* 0x0101e2000c101504 */
[----:B------:R4:W-:Y:S02]  /*86c20*/  STG.E.U16 [R12.64], R5 ;  /* 0x000000050c007986 */ /* 0x0009e4000c101504 */
[----:B------:R-:W3:Y:S01]  /*86c30*/  LDS.128 R24, [R3+0x7000] ;  /* 0x0070000003187984 */ /* 0x000ee20000000c00 */
[----:B-1----:R-:W-:Y:S03]  /*86c40*/  STL.64 [R1+0x16a8], R16 ;  /* 0x0016a81001007387 */ /* 0x002fe60000100a00 */
[----:B------:R-:W-:Y:S02]  /*86c50*/  STL.64 [R1+0x1468], R18 ;  /* 0x0014681201007387 */ /* 0x000fe40000100a00 */
[----:B------:R-:W1:Y:S01]  /*86c60*/  LDS.128 R16, [R6+0x7000] ;  /* 0x0070000006107984 */ /* 0x000e620000000c00 */
[----:B0-----:R-:W-:-:S02]  /*86c70*/  PRMT R0, R5, 0x7632, R0 ;  /* 0x0000763205007816 */ /* 0x001fc40000000000 */
[----:B----4-:R-:W4:Y:S04]  /*86c80*/  LDL.LU R5, [R1+0x16c8] ;  /* 0x0016c80001057983 */ /* 0x010f280000300800 */
[----:B------:R3:W-:Y:S01]  /*86c90*/  STG.E.U16 [R14.64], R0 ;  /* 0x000000000e007986 */ /* 0x0007e2000c101504 */
[----:B------:R-:W4:Y:S01]  /*86ca0*/  LDL.LU.64 R12, [R1+0xc30] ;  /* 0x000c3000010c7983 */ /* 0x000f220000300a00 */
[----:B---3--:R-:W-:Y:S01]  /*86cb0*/  PRMT R0, R10, 0x7632, R0 ;  /* 0x000076320a007816 */ /* 0x008fe20000000000 */
[----:B------:R-:W-:Y:S01]  /*86cc0*/  IMAD.MOV.U32 R3, RZ, RZ, R27 ;  /* 0x000000ffff037224 */ /* 0x000fe200078e001b */
[----:B-1----:R-:W-:Y:S02]  /*86cd0*/  MOV R6, R17 ;  /* 0x0000001100067202 */ /* 0x002fe40000000f00 */
[----:B------:R-:W-:Y:S01]  /*86ce0*/  MOV R8, R19 ;  /* 0x0000001300087202 */ /* 0x000fe20000000f00 */
[----:B------:R0:W-:Y:S01]  /*86cf0*/  STL [R1+0x120], R16 ;  /* 0x0001201001007387 */ /* 0x0001e20000100800 */
[----:B------:R-:W-:Y:S02]  /*86d00*/  STL [R1+0x128], R18 ;  /* 0x0001281201007387 */ /* 0x000fe40000100800 */
[----:B------:R-:W-:Y:S01]  /*86d10*/  STL.64 [R1+0x1588], R6 ;  /* 0x0015880601007387 */ /* 0x000fe20000100a00 */
[----:B------:R-:W-:Y:S01]  /*86d20*/  STL [R1+0x1360], R8 ;  /* 0x0013600801007387 */ /* 0x000fe20000100800 */
[----:B------:R1:W-:Y:S03]  /*86d30*/  STL [R1+0x15e8], R9 ;  /* 0x0015e80901007387 */ /* 0x0003e60000100800 */
[----:B0-----:R-:W3:Y:S04]  /*86d40*/  LDL.LU.64 R16, [R1+0xe90] ;  /* 0x000e900001107983 */ /* 0x001ee80000300a00 */
[----:B-1----:R-:W3:Y:S01]  /*86d50*/  LDL.LU.64 R8, [R1+0xe70] ;  /* 0x000e700001087983 */ /* 0x002ee20000300a00 */
[----:B------:R-:W3:Y:S02]  /*86d60*/  LDL.LU.64 R6, [R1+0xe68] ;  /* 0x000e680001067983 */ /* 0x000ee40000300a00 */
[----:B------:R-:W3:Y:S02]  /*86d70*/  LDL.LU.64 R18, [R1+0xe60] ;  /* 0x000e600001127983 */ /* 0x000ee40000300a00 */
[----:B------:R-:W-:Y:S01]  /*86d80*/  STL.64 [R1+0xa0], R24 ;  /* 0x0000a01801007387 */ /* 0x000fe20000100a00 */
[----:B------:R0:W-:Y:S04]  /*86d90*/  STL [R1+0xa8], R26 ;  /* 0x0000a81a01007387 */ /* 0x0001e80000100800 */
[----:B0-----:R-:W3:Y:S01]  /*86da0*/  LDL.LU.64 R26, [R1+0x16c0] ;  /* 0x0016c000011a7983 */ /* 0x001ee20000300a00 */
[----:B------:R-:W3:Y:S02]  /*86db0*/  LDL.LU.64 R24, [R1+0xe58] ;  /* 0x000e580001187983 */ /* 0x000ee40000300a00 */
[----:B------:R-:W3:Y:S02]  /*86dc0*/  LDL.LU.64 R14, [R1+0xe50] ;  /* 0x000e5000010e7983 */ /* 0x000ee40000300a00 */
[----:B------:R0:W-:Y:S02]  /*86dd0*/  STL [R1+0x1378], R3 ;  /* 0x0013780301007387 */ /* 0x0001e40000100800 */
[----:B0-----:R-:W3:Y:S04]  /*86de0*/  LDL.LU R3, [R1+0x130] ;  /* 0x0001300001037983 */ /* 0x001ee80000300800 */
[----:B--2---:R-:W-:Y:S01]  /*86df0*/  STG.E.U16 [R20.64], R10 ;  /* 0x0000000a14007986 */ /* 0x004fe2000c101504 */
[----:B------:R-:W-:Y:S02]  /*86e00*/  STG.E.U16 [R22.64], R0 ;  /* 0x0000000016007986 */ /* 0x000fe4000c101504 */
[----:B------:R-:W0:Y:S02]  /*86e10*/  LDS.128 R20, [R28+0x7000] ;  /* 0x007000001c147984 */ /* 0x000e240000000c00 */
[----:B0-----:R0:W-:Y:S01]  /*86e20*/  STL [R1+0x20], R20 ;  /* 0x0000201401007387 */ /* 0x0011e20000100800 */
[----:B------:R-:W-:-:S02]  /*86e30*/  MOV R28, R23 ;  /* 0x00000017001c7202 */ /* 0x000fc40000000f00 */
[----:B------:R-:W2:Y:S01]  /*86e40*/  LDL.LU R23, [R1+0x16bc] ;  /* 0x0016bc0001177983 */ /* 0x000ea20000300800 */
[----:B0-----:R-:W2:Y:S01]  /*86e50*/  LDL.LU R20, [R1+0x16b8] ;  /* 0x0016b80001147983 */ /* 0x001ea20000300800 */
[----:B------:R-:W-:Y:S02]  /*86e60*/  MOV R10, R21 ;  /* 0x00000015000a7202 */ /* 0x000fe40000000f00 */
[----:B------:R-:W-:-:S03]  /*86e70*/  MOV R4, R22 ;  /* 0x0000001600047202 */ /* 0x000fc60000000f00 */
[----:B------:R-:W-:Y:S02]  /*86e80*/  STL [R1+0x1578], R10 ;  /* 0x0015780a01007387 */ /* 0x000fe40000100800 */
[----:B------:R-:W-:Y:S02]  /*86e90*/  STL [R1+0x1450], R4 ;  /* 0x0014500401007387 */ /* 0x000fe40000100800 */
[----:B----4-:R0:W-:Y:S02]  /*86ea0*/  STL [R1+0x15ec], R5 ;  /* 0x0015ec0501007387 */ /* 0x0101e40000100800 */
[----:B0-----:R-:W4:Y:S01]  /*86eb0*/  LDL.LU.64 R4, [R1+0xe78] ;  /* 0x000e780001047983 */ /* 0x001f220000300a00 */
[----:B------:R0:W-:Y:S03]  /*86ec0*/  STL.64 [R1+0x1330], R28 ;  /* 0x0013301c01007387 */ /* 0x0001e60000100a00 */
[----:B0-----:R-:W3:Y:S01]  /*86ed0*/  LDL.LU.64 R28, [R1+0xe80] ;  /* 0x000e8000011c7983 */ /* 0x001ee20000300a00 */
[----:B--2---:R-:W-:-:S03]  /*86ee0*/  PRMT R2, R20, 0x7632, R2 ;  /* 0x0000763214027816 */ /* 0x004fc60000000002 */
[----:B------:R0:W-:Y:S02]  /*86ef0*/  STG.E.U16 [R12.64], R20 ;  /* 0x000000140c007986 */ /* 0x0001e4000c101504 */
[----:B------:R-:W1:Y:S02]  /*86f00*/  LDS.128 R20, [R23+0x7000] ;  /* 0x0070000017147984 */ /* 0x000e640000000c00 */
[----:B0-----:R-:W2:Y:S04]  /*86f10*/  LDL.LU.64 R12, [R1+0x16b0] ;  /* 0x0016b000010c7983 */ /* 0x001ea80000300a00 */
[----:B-1----:R-:W-:Y:S01]  /*86f20*/  STL [R1+0x1660], R21 ;  /* 0x0016601501007387 */ /* 0x002fe20000100800 */
[----:B------:R0:W-:Y:S03]  /*86f30*/  STL.64 [R1+0x1448], R22 ;  /* 0x0014481601007387 */ /* 0x0001e60000100a00 */
[----:B0-----:R-:W4:Y:S04]  /*86f40*/  LDL.LU.64 R22, [R1+0xe88] ;  /* 0x000e880001167983 */ /* 0x001f280000300a00 */
[----:B---3--:R0:W-:Y:S02]  /*86f50*/  STG.E.U16 [R16.64], R2 ;  /* 0x0000000210007986 */ /* 0x0081e4000c101504 */
[----:B0-----:R-:W-:-:S02]  /*86f60*/  PRMT R2, R3, 0x7632, R2 ;  /* 0x0000763203027816 */ /* 0x001fc40000000002 */
[----:B------:R-:W3:Y:S01]  /*86f70*/  LDL.LU.64 R16, [R1+0x16a8] ;  /* 0x0016a80001107983 */ /* 0x000ee20000300a00 */
[----:B--2---:R-:W-:-:S03]  /*86f80*/  PRMT R0, R12, 0x7632, R0 ;  /* 0x000076320c007816 */ /* 0x004fc60000000000 */
[----:B------:R-:W-:Y:S04]  /*86f90*/  STL [R1+0x1598], R13 ;  /* 0x0015980d01007387 */ /* 0x000fe80000100800 */
[----:B----4-:R-:W-:Y:S01]  /*86fa0*/  STG.E.U16 [R22.64], R12 ;  /* 0x0000000c16007986 */ /* 0x010fe2000c101504 */
[----:B------:R0:W-:Y:S02]  /*86fb0*/  STG.E.U16 [R28.64], R0 ;  /* 0x000000001c007986 */ /* 0x0001e4000c101504 */
[----:B------:R-:W-:Y:S02]  /*86fc0*/  STG.E.U16 [R4.64], R3 ;  /* 0x0000000304007986 */ /* 0x000fe4000c101504 */
[----:B------:R-:W-:Y:S01]  /*86fd0*/  STG.E.U16 [R8.64], R2 ;  /* 0x0000000208007986 */ /* 0x000fe2000c101504 */
[----:B------:R-:W-:Y:S01]  /*86fe0*/  STG.E.U16 [R6.64], R27 ;  /* 0x0000001b06007986 */ /* 0x000fe2000c101504 */
[----:B0-----:R-:W-:-:S05]  /*86ff0*/  PRMT R0, R27, 0x7632, R0 ;  /* 0x000076321b007816 */ /* 0x001fca0000000000 */
[----:B------:R-:W-:Y:S01]  /*87000*/  STG.E.U16 [R18.64], R0 ;  /* 0x0000000012007986 */ /* 0x000fe2000c101504 */
[----:B------:R0:W-:Y:S03]  /*87010*/  STG.E.U16 [R24.64], R11 ;  /* 0x0000000b18007986 */ /* 0x0001e6000c101504 */
[----:B0-----:R-:W2:Y:S01]  /*87020*/  LDL.LU.64 R24, [R1+0xe48] ;  /* 0x000e480001187983 */ /* 0x001ea20000300a00 */
[----:B------:R-:W4:Y:S03]  /*87030*/  LDL.LU R21, [R1+0x20] ;  /* 0x0000200001157983 */ /* 0x000f260000300800 */
[----:B----4-:R0:W-:Y:S04]  /*87040*/  STL.64 [R1+0x1670], R20 ;  /* 0x0016701401007387 */ /* 0x0101e80000100a00 */
[----:B0-----:R-:W4:Y:S04]  /*87050*/  LDL.LU.64 R20, [R1+0xe20] ;  /* 0x000e200001147983 */ /* 0x001f280000300a00 */
[----:B----4-:R0:W-:Y:S04]  /*87060*/  STL [R1+0x1690], R20 ;  /* 0x0016901401007387 */ /* 0x0101e80000100800 */
[----:B0-----:R-:W4:Y:S01]  /*87070*/  LDL.LU R20, [R1+0x120] ;  /* 0x0001200001147983 */ /* 0x001f220000300800 */
[----:B------:R0:W-:Y:S03]  /*87080*/  STL [R1+0x1678], R21 ;  /* 0x0016781501007387 */ /* 0x0001e60000100800 */
[----:B0-----:R-:W4:Y:S04]  /*87090*/  LDL.LU R21, [R1+0xa0] ;  /* 0x0000a00001157983 */ /* 0x001f280000300800 */
[----:B----4-:R0:W-:Y:S04]  /*870a0*/  STL.64 [R1+0x16a0], R20 ;  /* 0x0016a01401007387 */ /* 0x0101e80000100a00 */
[----:B0-----:R-:W4:Y:S01]  /*870b0*/  LDL.LU.64 R20, [R1+0xe40] ;  /* 0x000e400001147983 */ /* 0x001f220000300a00 */
        /* <DEDUP_REMOVED lines=14> */
[----:B------:R-:W-:-:S02]  /*871a0*/  PRMT R2, R11, 0x7632, R2 ;  /* 0x000076320b027816 */ /* 0x000fc40000000002 */
[----:B---3--:R-:W-:-:S03]  /*871b0*/  PRMT R0, R16, 0x7632, R0 ;  /* 0x0000763210007816 */ /* 0x008fc60000000000 */
[----:B------:R-:W-:Y:S01]  /*871c0*/  STG.E.U16 [R14.64], R2 ;  /* 0x000000020e007986 */ /* 0x000fe2000c101504 */
[----:B------:R-:W-:Y:S02]  /*871d0*/  STG.E.U16 [R24.64], R16 ;  /* 0x0000001018007986 */ /* 0x000fe4000c101504 */
[----:B----4-:R-:W-:Y:S01]  /*871e0*/  STG.E.U16 [R20.64], R0 ;  /* 0x0000000014007986 */ /* 0x010fe2000c101504 */
[----:B--2---:R0:W-:Y:S04]  /*871f0*/  STL.64 [R1+0x1698], R12 ;  /* 0x0016980c01007387 */ /* 0x0041e80000100a00 */
[----:B0-----:R-:W2:Y:S01]  /*87200*/  LDL.LU.64 R12, [R1+0xe38] ;  /* 0x000e3800010c7983 */ /* 0x001ea20000300a00 */
[----:B------:R-:W3:Y:S02]  /*87210*/  LDL.LU R3, [R1+0x114] ;  /* 0x0001140001037983 */ /* 0x000ee40000300800 */
[----:B------:R-:W4:Y:S02]  /*87220*/  LDL.LU.64 R22, [R1+0xde0] ;  /* 0x000de00001167983 */ /* 0x000f240000300a00 */
[----:B------:R-:W2:Y:S01]  /*87230*/  LDL.LU.64 R28, [R1+0xdd8] ;  /* 0x000dd800011c7983 */ /* 0x000ea20000300a00 */
[----:B------:R-:W2:Y:S01]  /*87240*/  LDL.LU R27, [R1+0x94] ;  /* 0x00009400011b7983 */ /* 0x000ea20000300800 */
[----:B------:R-:W2:Y:S02]  /*87250*/  LDL.LU.64 R4, [R1+0xdd0] ;  /* 0x000dd00001047983 */ /* 0x000ea40000300a00 */
[----:B------:R-:W2:Y:S02]  /*87260*/  LDL.LU.64 R8, [R1+0xdc8] ;  /* 0x000dc80001087983 */ /* 0x000ea40000300a00 */
[----:B------:R-:W2:Y:S01]  /*87270*/  LDL.LU R14, [R1+0x14] ;  /* 0x00001400010e7983 */ /* 0x000ea20000300800 */
[----:B------:R-:W2:Y:S01]  /*87280*/  LDL.LU.64 R6, [R1+0xdc0] ;  /* 0x000dc00001067983 */ /* 0x000ea20000300a00 */
[----:B------:R-:W2:Y:S02]  /*87290*/  LDL.LU R11, [R1+0x184] ;  /* 0x00018400010b7983 */ /* 0x000ea40000300800 */
[----:B------:R-:W2:Y:S02]  /*872a0*/  LDL.LU R15, [R1+0x104] ;  /* 0x00010400010f7983 */ /* 0x000ea40000300800 */
[----:B------:R-:W2:Y:S01]  /*872b0*/  LDL.LU.64 R18, [R1+0xdb8] ;  /* 0x000db80001127983 */ /* 0x000ea20000300a00 */
[----:B------:R-:W2:Y:S01]  /*872c0*/  LDL.LU.64 R24, [R1+0xdb0] ;  /* 0x000db00001187983 */ /* 0x000ea20000300a00 */
[----:B------:R0:W-:Y:S03]  /*872d0*/  STL [R1+0x1590], R17 ;  /* 0x0015901101007387 */ /* 0x0001e60000100800 */
[----:B0-----:R-:W2:Y:S01]  /*872e0*/  LDL.LU.64 R16, [R1+0xdf0] ;  /* 0x000df00001107983 */ /* 0x001ea20000300a00 */
[----:B------:R-:W2:Y:S03]  /*872f0*/  LDL.LU.64 R20, [R1+0x16a0] ;  /* 0x0016a00001147983 */ /* 0x000ea60000300a00 */
[----:B--2---:R0:W-:Y:S04]  /*87300*/  STG.E.U16 [R12.64], R20 ;  /* 0x000000140c007986 */ /* 0x0041e8000c101504 */
[----:B0-----:R-:W2:Y:S01]  /*87310*/  LDL.LU.64 R12, [R1+0x1698] ;  /* 0x00169800010c7983 */ /* 0x001ea20000300a00 */
[----:B------:R-:W-:-:S02]  /*87320*/  PRMT R2, R20, 0x7632, R2 ;  /* 0x0000763214027816 */ /* 0x000fc40000000002 */
[----:B------:R-:W3:Y:S03]  /*87330*/  LDL.LU R20, [R1+0x1690] ;  /* 0x0016900001147983 */ /* 0x000ee60000300800 */
[----:B--2---:R0:W-:Y:S04]  /*87340*/  STG.E.U16 [R12.64], R2 ;  /* 0x000000020c007986 */ /* 0x0041e8000c101504 */
[----:B0-----:R-:W2:Y:S01]  /*87350*/  LDL.LU.64 R12, [R1+0x1688] ;  /* 0x00168800010c7983 */ /* 0x001ea20000300a00 */
[----:B------:R-:W-:-:S03]  /*87360*/  PRMT R0, R21, 0x7632, R0 ;  /* 0x0000763215007816 */ /* 0x000fc60000000000 */
[----:B--2---:R0:W-:Y:S04]  /*87370*/  STG.E.U16 [R12.64], R21 ;  /* 0x000000150c007986 */ /* 0x0041e8000c101504 */
[----:B0-----:R-:W2:Y:S01]  /*87380*/  LDL.LU.64 R12, [R1+0x1680] ;  /* 0x00168000010c7983 */ /* 0x001ea20000300a00 */
[----:B------:R-:W3:Y:S03]  /*87390*/  LDL.LU R21, [R1+0x1678] ;  /* 0x0016780001157983 */ /* 0x000ee60000300800 */
[----:B---3--:R0:W-:Y:S04]  /*873a0*/  STG.E.U16 [R20.64], R0 ;  /* 0x0000000014007986 */ /* 0x0081e8000c101504 */
[----:B0-----:R-:W2:Y:S04]  /*873b0*/  LDL.LU.64 R20, [R1+0x1670] ;  /* 0x0016700001147983 */ /* 0x001ea80000300a00 */
        /* <DEDUP_REMOVED lines=9> */
[----:B---3--:R0:W-:Y:S03]  /*87450*/  STL [R1+0x156c], R21 ;  /* 0x00156c1501007387 */ /* 0x0081e60000100800 */
[----:B0-----:R-:W3:Y:S04]  /*87460*/  LDL.LU.64 R20, [R1+0xdf8] ;  /* 0x000df80001147983 */ /* 0x001ee80000300a00 */
[----:B--2---:R0:W-:Y:S04]  /*87470*/  STG.E.U16 [R12.64], R0 ;  /* 0x000000000c007986 */ /* 0x0041e8000c101504 */
[----:B0-----:R-:W2:Y:S01]  /*87480*/  LDL.LU.64 R12, [R1+0x1648] ;  /* 0x00164800010c7983 */ /* 0x001ea20000300a00 */
[----:B------:R-:W-:-:S02]  /*87490*/  PRMT R2, R10, 0x7632, R2 ;  /* 0x000076320a027816 */ /* 0x000fc40000000002 */
[----:B------:R-:W-:Y:S01]  /*874a0*/  PRMT R0, R3, 0x7632, R0 ;  /* 0x0000763203007816 */ /* 0x000fe20000000000 */
[----:B---3--:R-:W-:Y:S02]  /*874b0*/  STG.E.U16 [R20.64], R10 ;  /* 0x0000000a14007986 */ /* 0x008fe4000c101504 */
[----:B------:R0:W-:Y:S02]  /*874c0*/  STG.E.U16 [R16.64], R2 ;  /* 0x0000000210007986 */ /* 0x0001e4000c101504 */
[----:B0-----:R-:W-:Y:S01]  /*874d0*/  PRMT R2, R27, 0x7632, R2 ;  /* 0x000076321b027816 */ /* 0x001fe20000000002 */
[----:B--2---:R-:W-:Y:S01]  /*874e0*/  STG.E.U16 [R12.64], R3 ;  /* 0x000000030c007986 */ /* 0x004fe2000c101504 */
[----:B----4-:R0:W-:Y:S02]  /*874f0*/  STG.E.U16 [R22.64], R0 ;  /* 0x0000000016007986 */ /* 0x0101e4000c101504 */
[----:B------:R1:W-:Y:S02]  /*87500*/  STG.E.U16 [R28.64], R27 ;  /* 0x0000001b1c007986 */ /* 0x0003e4000c101504 */
[----:B------:R2:W-:Y:S01]  /*87510*/  STG.E.U16 [R4.64], R2 ;  /* 0x0000000204007986 */ /* 0x0005e2000c101504 */
[----:B------:R-:W-:Y:S01]  /*87520*/  STG.E.U16 [R8.64], R14 ;  /* 0x0000000e08007986 */ /* 0x000fe2000c101504 */
[----:B0-----:R-:W-:-:S03]  /*87530*/  PRMT R0, R14, 0x7632, R0 ;  /* 0x000076320e007816 */ /* 0x001fc60000000000 */
[----:B-1----:R-:W3:Y:S01]  /*87540*/  LDL.LU.64 R28, [R1+0xda8] ;  /* 0x000da800011c7983 */ /* 0x002ee20000300a00 */
[----:B--2---:R-:W-:-:S03]  /*87550*/  PRMT R2, R11, 0x7632, R2 ;  /* 0x000076320b027816 */ /* 0x004fc60000000002 */
[----:B------:R0:W-:Y:S01]  /*87560*/  STG.E.U16 [R6.64], R0 ;  /* 0x0000000006007986 */ /* 0x0001e2000c101504 */
[----:B------:R1:W-:Y:S02]  /*87570*/  STG.E.U16 [R18.64], R11 ;  /* 0x0000000b12007986 */ /* 0x0003e4000c101504 */
[----:B------:R-:W-:Y:S01]  /*87580*/  STG.E.U16 [R24.64], R2 ;  /* 0x0000000218007986 */ /* 0x000fe2000c101504 */
[----:B0-----:R-:W2:Y:S01]  /*87590*/  LDL.LU.64 R6, [R1+0xda0] ;  /* 0x000da00001067983 */ /* 0x001ea20000300a00 */
[----:B------:R-:W4:Y:S02]  /*875a0*/  LDL.LU.64 R8, [R1+0xd98] ;  /* 0x000d980001087983 */ /* 0x000f240000300a00 */
[----:B-1----:R-:W2:Y:S02]  /*875b0*/  LDL.LU R11, [R1+0x84] ;  /* 0x00008400010b7983 */ /* 0x002ea40000300800 */
[----:B------:R-:W2:Y:S01]  /*875c0*/  LDL.LU.64 R18, [R1+0xd90] ;  /* 0x000d900001127983 */ /* 0x000ea20000300a00 */
[----:B------:R0:W-:Y:S04]  /*875d0*/  STL [R1+0x1638], R26 ;  /* 0x0016381a01007387 */ /* 0x0001e80000100800 */
[----:B0-----:R-:W2:Y:S01]  /*875e0*/  LDL.LU R26, [R1+0x4] ;  /* 0x00000400011a7983 */ /* 0x001ea20000300800 */
[----:B------:R-:W2:Y:S03]  /*875f0*/  LDL.LU.64 R24, [R1+0xd58] ;  /* 0x000d580001187983 */ /* 0x000ea60000300a00 */
[----:B--2---:R0:W-:Y:S04]  /*87600*/  STL.64 [R1+0x1600], R24 ;  /* 0x0016001801007387 */ /* 0x0041e80000100a00 */
[----:B0-----:R-:W2:Y:S04]  /*87610*/  LDL.LU.64 R24, [R1+0xd60] ;  /* 0x000d600001187983 */ /* 0x001ea80000300a00 */
[----:B--2---:R0:W-:Y:S04]  /*87620*/  STL [R1+0x1620], R24 ;  /* 0x0016201801007387 */ /* 0x0041e80000100800 */
[----:B0-----:R-:W2:Y:S01]  /*87630*/  LDL.LU R24, [R1+0x174] ;  /* 0x0001740001187983 */ /* 0x001ea20000300800 */
[----:B------:R0:W-:Y:S03]  /*87640*/  STL [R1+0x1608], R25 ;  /* 0x0016081901007387 */ /* 0x0001e60000100800 */
[----:B0-----:R-:W2:Y:S04]  /*87650*/  LDL.LU R25, [R1+0xf4] ;  /* 0x0000f40001197983 */ /* 0x001ea80000300800 */
[----:B--2---:R0:W-:Y:S04]  /*87660*/  STL.64 [R1+0x1630], R24 ;  /* 0x0016301801007387 */ /* 0x0041e80000100a00 */
[----:B0-----:R-:W2:Y:S04]  /*87670*/  LDL.LU.64 R24, [R1+0xd80] ;  /* 0x000d800001187983 */ /* 0x001ea80000300a00 */
[----:B--2---:R0:W-:Y:S04]  /*87680*/  STL.64 [R1+0x1640], R24 ;  /* 0x0016401801007387 */ /* 0x0041e80000100a00 */
[----:B0-----:R-:W2:Y:S01]  /*87690*/  LDL.LU.64 R24, [R1+0xd88] ;  /* 0x000d880001187983 */ /* 0x001ea20000300a00 */
[----:B------:R-:W2:Y:S02]  /*876a0*/  LDL.LU R3, [R1+0x74] ;  /* 0x0000740001037983 */ /* 0x000ea40000300800 */
[----:B------:R-:W2:Y:S02]  /*876b0*/  LDL.LU.64 R4, [R1+0xd48] ;  /* 0x000d480001047983 */ /* 0x000ea40000300a00 */
[----:B--2---:R0:W-:Y:S04]  /*876c0*/  STL.64 [R1+0x15f0], R4 ;  /* 0x0015f00401007387 */ /* 0x0041e80000100a00 */
[----:B0-----:R-:W2:Y:S04]  /*876d0*/  LDL.LU.64 R4, [R1+0xd50] ;  /* 0x000d500001047983 */ /* 0x001ea80000300a00 */
[----:B--2---:R0:W-:Y:S04]  /*876e0*/  STL.64 [R1+0x1610], R4 ;  /* 0x0016100401007387 */ /* 0x0041e80000100a00 */
[----:B0-----:R-:W2:Y:S04]  /*876f0*/  LDL.LU.64 R4, [R1+0xd68] ;  /* 0x000d680001047983 */ /* 0x001ea80000300a00 */
[----:B--2---:R0:W-:Y:S04]  /*87700*/  STL.64 [R1+0x1618], R4 ;  /* 0x0016180401007387 */ /* 0x0041e80000100a00 */
[----:B0-----:R-:W2:Y:S01]  /*87710*/  LDL.LU.64 R4, [R1+0xd70] ;  /* 0x000d700001047983 */ /* 0x001ea20000300a00 */
[----:B------:R-:W-:-:S03]  /*87720*/  PRMT R0, R15, 0x7632, R0 ;  /* 0x000076320f007816 */ /* 0x000fc60000000000 */
[----:B---3--:R-:W-:Y:S01]  /*87730*/  STG.E.U16 [R28.64], R15 ;  /* 0x0000000f1c007986 */ /* 0x008fe2000c101504 */
[----:B------:R-:W-:-:S03]  /*87740*/  PRMT R2, R11, 0x7632, R2 ;  /* 0x000076320b027816 */ /* 0x000fc60000000002 */
[----:B------:R-:W-:Y:S01]  /*87750*/  STG.E.U16 [R6.64], R0 ;  /* 0x0000000006007986 */ /* 0x000fe2000c101504 */
[----:B----4-:R-:W-:Y:S02]  /*87760*/  STG.E.U16 [R8.64], R11 ;  /* 0x0000000b08007986 */ /* 0x010fe4000c101504 */
[----:B------:R-:W-:Y:S02]  /*87770*/  STG.E.U16 [R18.64], R2 ;  /* 0x0000000212007986 */ /* 0x000fe4000c101504 */
[----:B------:R-:W-:Y:S01]  /*87780*/  STG.E.U16 [R24.64], R26 ;  /* 0x0000001a18007986 */ /* 0x000fe2000c101504 */
[----:B--2---:R0:W-:Y:S04]  /*87790*/  STL.64 [R1+0x1628], R4 ;  /* 0x0016280401007387 */ /* 0x0041e80000100a00 */
[----:B0-----:R-:W2:Y:S01]  /*877a0*/  LDL.LU.64 R4, [R1+0xd78] ;  /* 0x000d780001047983 */ /* 0x001ea20000300a00 */
[----:B------:R-:W3:Y:S02]  /*877b0*/  LDL.LU.64 R20, [R1+0xd40] ;  /* 0x000d400001147983 */ /* 0x000ee40000300a00 */
[----:B------:R-:W4:Y:S02]  /*877c0*/  LDL.LU R27, [R1+0x164] ;  /* 0x00016400011b7983 */ /* 0x000f240000300800 */
[----:B------:R-:W2:Y:S01]  /*877d0*/  LDL.LU R14, [R1+0xe4] ;  /* 0x0000e400010e7983 */ /* 0x000ea20000300800 */
[----:B------:R-:W2:Y:S01]  /*877e0*/  LDL.LU.64 R16, [R1+0xd38] ;  /* 0x000d380001107983 */ /* 0x000ea20000300a00 */
[----:B------:R-:W2:Y:S02]  /*877f0*/  LDL.LU.64 R12, [R1+0xd30] ;  /* 0x000d3000010c7983 */ /* 0x000ea40000300a00 */
[----:B------:R-:W2:Y:S02]  /*87800*/  LDL.LU.64 R22, [R1+0xd28] ;  /* 0x000d280001167983 */ /* 0x000ea40000300a00 */
[----:B------:R-:W2:Y:S01]  /*87810*/  LDL.LU.64 R28, [R1+0xd20] ;  /* 0x000d2000011c7983 */ /* 0x000ea20000300a00 */
[----:B------:R-:W2:Y:S01]  /*87820*/  LDL.LU R15, [R1+0x64] ;  /* 0x00006400010f7983 */ /* 0x000ea20000300800 */
[----:B------:R-:W2:Y:S02]  /*87830*/  LDL.LU.64 R6, [R1+0xd18] ;  /* 0x000d180001067983 */ /* 0x000ea40000300a00 */
[----:B------:R-:W2:Y:S02]  /*87840*/  LDL.LU.64 R10, [R1+0xd10] ;  /* 0x000d1000010a7983 */ /* 0x000ea40000300a00 */
[----:B------:R-:W2:Y:S01]  /*87850*/  LDL.LU.64 R8, [R1+0xd08] ;  /* 0x000d080001087983 */ /* 0x000ea20000300a00 */
[----:B------:R-:W2:Y:S01]  /*87860*/  LDL.LU.64 R18, [R1+0xd00] ;  /* 0x000d000001127983 */ /* 0x000ea20000300a00 */
[----:B------:R-:W2:Y:S01]  /*87870*/  LDL.LU.64 R24, [R1+0x1640] ;  /* 0x0016400001187983 */ /* 0x000ea20000300a00 */
[----:B------:R-:W-:-:S02]  /*87880*/  PRMT R0, R26, 0x7632, R0 ;  /* 0x000076321a007816 */ /* 0x000fc40000000000 */
[----:B------:R-:W3:Y:S04]  /*87890*/  LDL.LU R26, [R1+0x1638] ;  /* 0x00163800011a7983 */ /* 0x000ee80000300800 */
[----:B--2---:R0:W-:Y:S04]  /*878a0*/  STG.E.U16 [R24.64], R0 ;  /* 0x0000000018007986 */ /* 0x0041e8000c101504 */
        /* <DEDUP_REMOVED lines=10> */
[----:B------:R-:W3:Y:S01]  /*87950*/  LDL.LU R25, [R1+0x1608] ;  /* 0x0016080001197983 */ /* 0x000ee20000300800 */
[----:B------:R-:W-:Y:S02]  /*87960*/  PRMT R2, R3, 0x7632, R2 ;  /* 0x0000763203027816 */ /* 0x000fe40000000002 */
[----:B---3--:R0:W-:Y:S04]  /*87970*/  STG.E.U16 [R24.64], R0 ;  /* 0x0000000018007986 */ /* 0x0081e8000c101504 */
[----:B0-----:R-:W3:Y:S04]  /*87980*/  LDL.LU.64 R24, [R1+0x1600] ;  /* 0x0016000001187983 */ /* 0x001ee80000300a00 */
[----:B---3--:R0:W-:Y:S01]  /*87990*/  STG.E.U16 [R24.64], R3 ;  /* 0x0000000318007986 */ /* 0x0081e2000c101504 */
[----:B--2---:R1:W-:Y:S03]  /*879a0*/  STG.E.U16 [R4.64], R2 ;  /* 0x0000000204007986 */ /* 0x0043e6000c101504 */
[----:B0-----:R-:W2:Y:S01]  /*879b0*/  LDL.LU.64 R24, [R1+0x15f8] ;  /* 0x0015f80001187983 */ /* 0x001ea20000300a00 */
[----:B-1----:R-:W2:Y:S01]  /*879c0*/  LDL.LU.64 R4, [R1+0x15f0] ;  /* 0x0015f00001047983 */ /* 0x002ea20000300a00 */
[----:B----4-:R-:W-:-:S02]  /*879d0*/  PRMT R2, R27, 0x7632, R2 ;  /* 0x000076321b027816 */ /* 0x010fc40000000002 */
[----:B--2---:R0:W-:Y:S04]  /*879e0*/  STG.E.U16 [R4.64], R25 ;  /* 0x0000001904007986 */ /* 0x0041e8000c101504 */
[----:B0-----:R-:W2:Y:S01]  /*879f0*/  LDL.LU R5, [R1+0x15ec] ;  /* 0x0015ec0001057983 */ /* 0x001ea20000300800 */
[----:B------:R-:W-:-:S05]  /*87a00*/  PRMT R0, R25, 0x7632, R0 ;  /* 0x0000763219007816 */ /* 0x000fca0000000000 */
[----:B------:R0:W-:Y:S01]  /*87a10*/  STG.E.U16 [R20.64], R0 ;  /* 0x0000000014007986 */ /* 0x0001e2000c101504 */
[----:B------:R-:W-:Y:S02]  /*87a20*/  STG.E.U16 [R16.64], R27 ;  /* 0x0000001b10007986 */ /* 0x000fe4000c101504 */
[----:B------:R1:W-:Y:S02]  /*87a30*/  STG.E.U16 [R12.64], R2 ;  /* 0x000000020c007986 */ /* 0x0003e4000c101504 */
[----:B------:R-:W-:Y:S01]  /*87a40*/  STG.E.U16 [R22.64], R14 ;  /* 0x0000000e16007986 */ /* 0x000fe2000c101504 */
[----:B------:R-:W-:Y:S01]  /*87a50*/  STL [R1+0x1594], R24 ;  /* 0x0015941801007387 */ /* 0x000fe20000100800 */
[----:B0-----:R-:W-:Y:S02]  /*87a60*/  PRMT R0, R14, 0x7632, R0 ;  /* 0x000076320e007816 */ /* 0x001fe40000000000 */
[----:B-1----:R-:W-:-:S03]  /*87a70*/  PRMT R2, R15, 0x7632, R2 ;  /* 0x000076320f027816 */ /* 0x002fc60000000002 */
[----:B------:R-:W-:Y:S01]  /*87a80*/  STG.E.U16 [R28.64], R0 ;  /* 0x000000001c007986 */ /* 0x000fe2000c101504 */
[----:B------:R0:W-:Y:S02]  /*87a90*/  STG.E.U16 [R6.64], R15 ;  /* 0x0000000f06007986 */ /* 0x0001e4000c101504 */
[----:B------:R1:W-:Y:S01]  /*87aa0*/  STG.E.U16 [R10.64], R2 ;  /* 0x000000020a007986 */ /* 0x0003e2000c101504 */
[----:B0-----:R-:W3:Y:S01]  /*87ab0*/  LDL.LU.64 R6, [R1+0xcf8] ;  /* 0x000cf80001067983 */ /* 0x001ee20000300a00 */
[----:B------:R-:W4:Y:S02]  /*87ac0*/  LDL.LU R14, [R1+0x154] ;  /* 0x00015400010e7983 */ /* 0x000f240000300800 */
[----:B-1----:R-:W3:Y:S02]  /*87ad0*/  LDL.LU R11, [R1+0xd4] ;  /* 0x0000d400010b7983 */ /* 0x002ee40000300800 */
[----:B------:R-:W3:Y:S01]  /*87ae0*/  LDL.LU.64 R22, [R1+0xcf0] ;  /* 0x000cf00001167983 */ /* 0x000ee20000300a00 */
[----:B------:R-:W3:Y:S01]  /*87af0*/  LDL.LU.64 R28, [R1+0xce8] ;  /* 0x000ce800011c7983 */ /* 0x000ee20000300a00 */
[----:B--2---:R-:W-:-:S03]  /*87b00*/  PRMT R0, R5, 0x7632, R0 ;  /* 0x0000763205007816 */ /* 0x004fc60000000000 */
[----:B------:R-:W-:Y:S04]  /*87b10*/  STG.E.U16 [R8.64], R5 ;  /* 0x0000000508007986 */ /* 0x000fe8000c101504 */
[----:B------:R0:W-:Y:S04]  /*87b20*/  STG.E.U16 [R18.64], R0 ;  /* 0x0000000012007986 */ /* 0x0001e8000c101504 */
[----:B0-----:R-:W2:Y:S01]  /*87b30*/  LDL.LU.64 R18, [R1+0xce0] ;  /* 0x000ce00001127983 */ /* 0x001ea20000300a00 */
[----:B------:R-:W2:Y:S02]  /*87b40*/  LDL.LU.64 R8, [R1+0xcd8] ;  /* 0x000cd80001087983 */ /* 0x000ea40000300a00 */
[----:B------:R-:W2:Y:S02]  /*87b50*/  LDL.LU R15, [R1+0x54] ;  /* 0x00005400010f7983 */ /* 0x000ea40000300800 */
[----:B------:R-:W2:Y:S02]  /*87b60*/  LDL.LU R27, [R1+0xc4] ;  /* 0x0000c400011b7983 */ /* 0x000ea40000300800 */
[----:B--2---:R0:W-:Y:S04]  /*87b70*/  STL [R1+0x15c0], R27 ;  /* 0x0015c01b01007387 */ /* 0x0041e80000100800 */
[----:B0-----:R-:W2:Y:S01]  /*87b80*/  LDL.LU R27, [R1+0x144] ;  /* 0x00014400011b7983 */ /* 0x001ea20000300800 */
[----:B------:R-:W2:Y:S03]  /*87b90*/  LDL.LU.64 R12, [R1+0xc98] ;  /* 0x000c9800010c7983 */ /* 0x000ea60000300a00 */
        /* <DEDUP_REMOVED lines=13> */
[----:B---3--:R-:W-:Y:S01]  /*87c70*/  STG.E.U16 [R6.64], R14 ;  /* 0x0000000e06007986 */ /* 0x008fe2000c101504 */
[----:B------:R-:W-:-:S03]  /*87c80*/  PRMT R0, R11, 0x7632, R0 ;  /* 0x000076320b007816 */ /* 0x000fc60000000000 */
[----:B--2---:R0:W-:Y:S04]  /*87c90*/  STL.64 [R1+0x15e0], R12 ;  /* 0x0015e00c01007387 */ /* 0x0041e80000100a00 */
[----:B0-----:R-:W2:Y:S01]  /*87ca0*/  LDL.LU.64 R12, [R1+0xcd0] ;  /* 0x000cd000010c7983 */ /* 0x001ea20000300a00 */
[----:B------:R-:W3:Y:S02]  /*87cb0*/  LDL.LU R3, [R1+0x44] ;  /* 0x0000440001037983 */ /* 0x000ee40000300800 */
[----:B------:R-:W4:Y:S02]  /*87cc0*/  LDL.LU.64 R24, [R1+0xc90] ;  /* 0x000c900001187983 */ /* 0x000f240000300a00 */
[----:B------:R-:W3:Y:S01]  /*87cd0*/  LDL.LU.64 R16, [R1+0xc88] ;  /* 0x000c880001107983 */ /* 0x000ee20000300a00 */
[----:B------:R-:W3:Y:S01]  /*87ce0*/  LDL.LU.64 R6, [R1+0xc80] ;  /* 0x000c800001067983 */ /* 0x000ee20000300a00 */
[----:B------:R-:W3:Y:S03]  /*87cf0*/  LDL.LU.64 R4, [R1+0xc68] ;  /* 0x000c680001047983 */ /* 0x000ee60000300a00 */
[----:B------:R0:W-:Y:S01]  /*87d00*/  STG.E.U16 [R22.64], R2 ;  /* 0x0000000216007986 */ /* 0x0001e2000c101504 */
[----:B------:R-:W3:Y:S02]  /*87d10*/  LDL.LU.64 R20, [R1+0xc60] ;  /* 0x000c600001147983 */ /* 0x000ee40000300a00 */
[----:B------:R1:W-:Y:S02]  /*87d20*/  STG.E.U16 [R28.64], R11 ;  /* 0x0000000b1c007986 */ /* 0x0003e4000c101504 */
[----:B------:R1:W-:Y:S01]  /*87d30*/  STG.E.U16 [R18.64], R0 ;  /* 0x0000000012007986 */ /* 0x0003e2000c101504 */
[----:B------:R1:W-:Y:S04]  /*87d40*/  STG.E.U16 [R8.64], R15 ;  /* 0x0000000f08007986 */ /* 0x0003e8000c101504 */
[----:B0-----:R-:W3:Y:S01]  /*87d50*/  LDL.LU.64 R22, [R1+0xc58] ;  /* 0x000c580001167983 */ /* 0x001ee20000300a00 */
[----:B------:R-:W-:Y:S01]  /*87d60*/  PRMT R2, R15, 0x7632, R2 ;  /* 0x000076320f027816 */ /* 0x000fe20000000002 */
[----:B-1----:R-:W3:Y:S02]  /*87d70*/  LDL.LU.64 R28, [R1+0xc50] ;  /* 0x000c5000011c7983 */ /* 0x002ee40000300a00 */
[----:B------:R-:W3:Y:S04]  /*87d80*/  LDL.LU.64 R10, [R1+0xc48] ;  /* 0x000c4800010a7983 */ /* 0x000ee80000300a00 */
[----:B------:R-:W3:Y:S01]  /*87d90*/  LDL.LU.64 R18, [R1+0xc40] ;  /* 0x000c400001127983 */ /* 0x000ee20000300a00 */
[----:B------:R-:W3:Y:S02]  /*87da0*/  LDL.LU R9, [R1+0x15e8] ;  /* 0x0015e80001097983 */ /* 0x000ee40000300800 */
[----:B------:R-:W3:Y:S01]  /*87db0*/  LDL.LU.64 R14, [R1+0xc38] ;  /* 0x000c3800010e7983 */ /* 0x000ee20000300a00 */
[----:B--2---:R0:W-:Y:S04]  /*87dc0*/  STG.E.U16 [R12.64], R2 ;  /* 0x000000020c007986 */ /* 0x0041e8000c101504 */
[----:B0-----:R-:W3:Y:S04]  /*87dd0*/  LDL.LU.64 R12, [R1+0x15e0] ;  /* 0x0015e000010c7983 */ /* 0x001ee80000300a00 */
[----:B---3--:R0:W-:Y:S04]  /*87de0*/  STG.E.U16 [R12.64], R9 ;  /* 0x000000090c007986 */ /* 0x0081e8000c101504 */
[----:B0-----:R-:W2:Y:S01]  /*87df0*/  LDL.LU.64 R12, [R1+0x15d8] ;  /* 0x0015d800010c7983 */ /* 0x001ea20000300a00 */
[----:B------:R-:W-:-:S02]  /*87e00*/  PRMT R0, R9, 0x7632, R0 ;  /* 0x0000763209007816 */ /* 0x000fc40000000000 */
        /* <DEDUP_REMOVED lines=15> */
[----:B------:R-:W-:-:S03]  /*87f00*/  PRMT R2, R3, 0x7632, R2 ;  /* 0x0000763203027816 */ /* 0x000fc60000000002 */
[----:B--2---:R0:W-:Y:S04]  /*87f10*/  STG.E.U16 [R12.64], R3 ;  /* 0x000000030c007986 */ /* 0x0041e8000c101504 */
[----:B0-----:R-:W2:Y:S01]  /*87f20*/  LDL.LU R13, [R1+0x1598] ;  /* 0x00159800010d7983 */ /* 0x001ea20000300800 */
[----:B----4-:R0:W-:Y:S03]  /*87f30*/  STG.E.U16 [R24.64], R2 ;  /* 0x0000000218007986 */ /* 0x0101e6000c101504 */
[----:B0-----:R-:W4:Y:S01]  /*87f40*/  LDL.LU R24, [R1+0x1594] ;  /* 0x0015940001187983 */ /* 0x001f220000300800 */
[----:B--2---:R-:W-:-:S03]  /*87f50*/  PRMT R0, R13, 0x7632, R0 ;  /* 0x000076320d007816 */ /* 0x004fc60000000000 */
[----:B------:R0:W-:Y:S04]  /*87f60*/  STG.E.U16 [R16.64], R13 ;  /* 0x0000000d10007986 */ /* 0x0001e8000c101504 */
[----:B------:R1:W-:Y:S04]  /*87f70*/  STG.E.U16 [R6.64], R0 ;  /* 0x0000000006007986 */ /* 0x0003e8000c101504 */
[----:B0-----:R-:W2:Y:S01]  /*87f80*/  LDL.LU R17, [R1+0x1590] ;  /* 0x0015900001117983 */ /* 0x001ea20000300800 */
[----:B------:R-:W2:Y:S03]  /*87f90*/  LDL.LU.64 R12, [R1+0xc78] ;  /* 0x000c7800010c7983 */ /* 0x000ea60000300a00 */
[----:B-1----:R-:W2:Y:S01]  /*87fa0*/  LDL.LU.64 R6, [R1+0x1588] ;  /* 0x0015880001067983 */ /* 0x002ea20000300a00 */
[----:B---3--:R-:W-:-:S02]  /*87fb0*/  PRMT R2, R27, 0x7632, R2 ;  /* 0x000076321b027816 */ /* 0x008fc40000000002 */
[----:B----4-:R-:W-:Y:S01]  /*87fc0*/  PRMT R0, R24, 0x7632, R0 ;  /* 0x0000763218007816 */ /* 0x010fe20000000000 */
[----:B--2---:R-:W-:Y:S02]  /*87fd0*/  STG.E.U16 [R12.64], R27 ;  /* 0x0000001b0c007986 */ /* 0x004fe4000c101504 */
[----:B------:R0:W-:Y:S02]  /*87fe0*/  STG.E.U16 [R8.64], R2 ;  /* 0x0000000208007986 */ /* 0x0001e4000c101504 */
[----:B------:R-:W-:Y:S02]  /*87ff0*/  STG.E.U16 [R4.64], R24 ;  /* 0x0000001804007986 */ /* 0x000fe4000c101504 */
[----:B------:R1:W-:Y:S01]  /*88000*/  STG.E.U16 [R20.64], R0 ;  /* 0x0000000014007986 */ /* 0x0003e2000c101504 */
[----:B------:R-:W-:Y:S01]  /*88010*/  STG.E.U16 [R22.64], R7 ;  /* 0x0000000716007986 */ /* 0x000fe2000c101504 */
[----:B0-----:R-:W-:Y:S02]  /*88020*/  PRMT R2, R7, 0x7632, R2 ;  /* 0x0000763207027816 */ /* 0x001fe40000000002 */
[----:B-1----:R-:W-:-:S03]  /*88030*/  PRMT R0, R17, 0x7632, R0 ;  /* 0x0000763211007816 */ /* 0x002fc60000000000 */
[----:B------:R-:W-:Y:S01]  /*88040*/  STG.E.U16 [R28.64], R2 ;  /* 0x000000021c007986 */ /* 0x000fe2000c101504 */
[----:B------:R-:W-:Y:S02]  /*88050*/  STG.E.U16 [R10.64], R17 ;  /* 0x000000110a007986 */ /* 0x000fe4000c101504 */
[----:B------:R-:W-:Y:S02]  /*88060*/  STG.E.U16 [R18.64], R0 ;  /* 0x0000000012007986 */ /* 0x000fe4000c101504 */
[----:B------:R0:W-:Y:S02]  /*88070*/  STG.E.U16 [R14.64], R6 ;  /* 0x000000060e007986 */ /* 0x0001e4000c101504 */
[----:B0-----:R-:W2:Y:S01]  /*88080*/  LDL.LU.64 R14, [R1+0xea8] ;  /* 0x000ea800010e7983 */ /* 0x001ea20000300a00 */
[----:B------:R-:W3:Y:S02]  /*88090*/  LDL.LU R10, [R1+0xa4] ;  /* 0x0000a400010a7983 */ /* 0x000ee40000300800 */
[----:B------:R-:W4:Y:S02]  /*880a0*/  LDL.LU.64 R20, [R1+0xeb0] ;  /* 0x000eb00001147983 */ /* 0x000f240000300a00 */
[----:B----4-:R0:W-:Y:S04]  /*880b0*/  STL.64 [R1+0x1570], R20 ;  /* 0x0015701401007387 */ /* 0x0101e80000100a00 */
[----:B0-----:R-:W4:Y:S01]  /*880c0*/  LDL.LU.64 R20, [R1+0xe98] ;  /* 0x000e980001147983 */ /* 0x001f220000300a00 */
[----:B------:R-:W-:-:S03]  /*880d0*/  PRMT R2, R6, 0x7632, R2 ;  /* 0x0000763206027816 */ /* 0x000fc60000000002 */
[----:B----4-:R0:W-:Y:S04]  /*880e0*/  STL.64 [R1+0x1580], R20 ;  /* 0x0015801401007387 */ /* 0x0101e80000100a00 */
[----:B0-----:R-:W3:Y:S01]  /*880f0*/  LDL.LU.64 R20, [R1+0xea0] ;  /* 0x000ea00001147983 */ /* 0x001ee20000300a00 */
[----:B------:R-:W4:Y:S02]  /*88100*/  LDL.LU R18, [R1+0x198] ;  /* 0x0001980001127983 */ /* 0x000f240000300800 */
[----:B------:R-:W2:Y:S02]  /*88110*/  LDL.LU.64 R6, [R1+0xee8] ;  /* 0x000ee80001067983 */ /* 0x000ea40000300a00 */
[----:B--2---:R0:W-:Y:S04]  /*88120*/  STL.64 [R1+0x1548], R6 ;  /* 0x0015480601007387 */ /* 0x0041e80000100a00 */
[----:B0-----:R-:W2:Y:S04]  /*88130*/  LDL.LU.64 R6, [R1+0xed0] ;  /* 0x000ed00001067983 */ /* 0x001ea80000300a00 */
[----:B--2---:R0:W-:Y:S04]  /*88140*/  STL.64 [R1+0x1550], R6 ;  /* 0x0015500601007387 */ /* 0x0041e80000100a00 */
[----:B0-----:R-:W2:Y:S04]  /*88150*/  LDL.LU.64 R6, [R1+0xeb8] ;  /* 0x000eb80001067983 */ /* 0x001ea80000300a00 */
[----:B--2---:R0:W-:Y:S04]  /*88160*/  STL.64 [R1+0x1558], R6 ;  /* 0x0015580601007387 */ /* 0x0041e80000100a00 */
[----:B0-----:R-:W2:Y:S01]  /*88170*/  LDL.LU.64 R6, [R1+0xec0] ;  /* 0x000ec00001067983 */ /* 0x001ea20000300a00 */
[----:B------:R-:W-:-:S03]  /*88180*/  MOV R27, R26 ;  /* 0x0000001a001b7202 */ /* 0x000fc60000000f00 */
[----:B--2---:R0:W-:Y:S04]  /*88190*/  STL.64 [R1+0x1560], R6 ;  /* 0x0015600601007387 */ /* 0x0041e80000100a00 */
[----:B0-----:R-:W2:Y:S01]  /*881a0*/  LDL.LU.64 R6, [R1+0xec8] ;  /* 0x000ec80001067983 */ /* 0x001ea20000300a00 */
[----:B------:R-:W2:Y:S02]  /*881b0*/  LDL.LU R26, [R1+0x118] ;  /* 0x00011800011a7983 */ /* 0x000ea40000300800 */
[----:B------:R-:W2:Y:S02]  /*881c0*/  LDL.LU R25, [R1+0x98] ;  /* 0x0000980001197983 */ /* 0x000ea40000300800 */
[----:B------:R-:W2:Y:S02]  /*881d0*/  LDL.LU.64 R16, [R1+0xf00] ;  /* 0x000f000001107983 */ /* 0x000ea40000300a00 */
[----:B--2---:R0:W-:Y:S04]  /*881e0*/  STL.64 [R1+0x1528], R16 ;  /* 0x0015281001007387 */ /* 0x0041e80000100a00 */
[----:B0-----:R-:W2:Y:S04]  /*881f0*/  LDL.LU.64 R16, [R1+0xef0] ;  /* 0x000ef00001107983 */ /* 0x001ea80000300a00 */
[----:B--2---:R0:W-:Y:S04]  /*88200*/  STL.64 [R1+0x1530], R16 ;  /* 0x0015301001007387 */ /* 0x0041e80000100a00 */
[----:B0-----:R-:W2:Y:S04]  /*88210*/  LDL.LU.64 R16, [R1+0xed8] ;  /* 0x000ed80001107983 */ /* 0x001ea80000300a00 */
[----:B------:R-:W-:Y:S01]  /*88220*/  STG.E.U16 [R14.64], R2 ;  /* 0x000000020e007986 */ /* 0x000fe2000c101504 */
[----:B---3--:R-:W-:Y:S03]  /*88230*/  STG.E.U16 [R20.64], R10 ;  /* 0x0000000a14007986 */ /* 0x008fe6000c101504 */
[----:B--2---:R0:W-:Y:S04]  /*88240*/  STL.64 [R1+0x1540], R16 ;  /* 0x0015401001007387 */ /* 0x0041e80000100a00 */
[----:B0-----:R-:W2:Y:S01]  /*88250*/  LDL.LU.64 R16, [R1+0xee0] ;  /* 0x000ee00001107983 */ /* 0x001ea20000300a00 */
[----:B------:R-:W3:Y:S02]  /*88260*/  LDL.LU R3, [R1+0x18] ;  /* 0x0000180001037983 */ /* 0x000ee40000300800 */
[----:B------:R-:W2:Y:S02]  /*88270*/  LDL.LU.64 R12, [R1+0xef8] ;  /* 0x000ef800010c7983 */ /* 0x000ea40000300a00 */
[----:B------:R-:W2:Y:S01]  /*88280*/  LDL.LU.64 R8, [R1+0xf10] ;  /* 0x000f100001087983 */ /* 0x000ea20000300a00 */
[----:B------:R-:W2:Y:S01]  /*88290*/  LDL.LU R19, [R1+0x188] ;  /* 0x0001880001137983 */ /* 0x000ea20000300800 */
[----:B------:R-:W2:Y:S02]  /*882a0*/  LDL.LU.64 R4, [R1+0xf28] ;  /* 0x000f280001047983 */ /* 0x000ea40000300a00 */
[----:B------:R-:W2:Y:S02]  /*882b0*/  LDL.LU.64 R22, [R1+0xf20] ;  /* 0x000f200001167983 */ /* 0x000ea40000300a00 */
[----:B------:R-:W2:Y:S01]  /*882c0*/  LDL.LU R11, [R1+0x108] ;  /* 0x00010800010b7983 */ /* 0x000ea20000300800 */
[----:B------:R-:W2:Y:S01]  /*882d0*/  LDL.LU.64 R28, [R1+0xf18] ;  /* 0x000f1800011c7983 */ /* 0x000ea20000300a00 */
[----:B------:R-:W2:Y:S02]  /*882e0*/  LDL.LU R24, [R1+0x88] ;  /* 0x0000880001187983 */ /* 0x000ea40000300800 */
[----:B------:R-:W2:Y:S02]  /*882f0*/  LDL.LU.64 R14, [R1+0xf30] ;  /* 0x000f3000010e7983 */ /* 0x000ea40000300a00 */
[----:B------:R-:W2:Y:S01]  /*88300*/  LDL.LU.64 R20, [R1+0x1580] ;  /* 0x0015800001147983 */ /* 0x000ea20000300a00 */
[----:B------:R-:W-:-:S02]  /*88310*/  PRMT R0, R10, 0x7632, R0 ;  /* 0x000076320a007816 */ /* 0x000fc40000000000 */
[----:B------:R-:W3:Y:S04]  /*88320*/  LDL.LU R10, [R1+0x1578] ;  /* 0x00157800010a7983 */ /* 0x000ee80000300800 */
[----:B--2---:R0:W-:Y:S04]  /*88330*/  STG.E.U16 [R20.64], R0 ;  /* 0x0000000014007986 */ /* 0x0041e8000c101504 */
[----:B0-----:R-:W2:Y:S01]  /*88340*/  LDL.LU.64 R20, [R1+0x1570] ;  /* 0x0015700001147983 */ /* 0x001ea20000300a00 */
[----:B---3--:R-:W-:-:S03]  /*88350*/  PRMT R2, R10, 0x7632, R2 ;  /* 0x000076320a027816 */ /* 0x008fc60000000002 */
[----:B--2---:R0:W-:Y:S02]  /*88360*/  STG.E.U16 [R20.64], R10 ;  /* 0x0000000a14007986 */ /* 0x0041e4000c101504 */
[----:B------:R1:W-:Y:S02]  /*88370*/  STG.E.U16 [R6.64], R2 ;  /* 0x0000000206007986 */ /* 0x0003e4000c101504 */
[----:B0-----:R-:W2:Y:S01]  /*88380*/  LDL.LU R21, [R1+0x156c] ;  /* 0x00156c0001157983 */ /* 0x001ea20000300800 */
[----:B------:R-:W3:Y:S02]  /*88390*/  LDL.LU R10, [R1+0x1568] ;  /* 0x00156800010a7983 */ /* 0x000ee40000300800 */
[----:B-1----:R-:W2:Y:S02]  /*883a0*/  LDL.LU.64 R6, [R1+0x1560] ;  /* 0x0015600001067983 */ /* 0x002ea40000300a00 */
[----:B--2---:R0:W-:Y:S04]  /*883b0*/  STG.E.U16 [R6.64], R21 ;  /* 0x0000001506007986 */ /* 0x0041e8000c101504 */
[----:B0-----:R-:W2:Y:S01]  /*883c0*/  LDL.LU.64 R6, [R1+0x1558] ;  /* 0x0015580001067983 */ /* 0x001ea20000300a00 */
[----:B------:R-:W-:-:S02]  /*883d0*/  PRMT R0, R21, 0x7632, R0 ;  /* 0x0000763215007816 */ /* 0x000fc40000000000 */
[----:B------:R-:W3:Y:S03]  /*883e0*/  LDL.LU.64 R20, [R1+0xf08] ;  /* 0x000f080001147983 */ /* 0x000ee60000300a00 */
[----:B--2---:R0:W-:Y:S04]  /*883f0*/  STG.E.U16 [R6.64], R0 ;  /* 0x0000000006007986 */ /* 0x0041e8000c101504 */
[----:B0-----:R-:W2:Y:S01]  /*88400*/  LDL.LU.64 R6, [R1+0x1550] ;  /* 0x0015500001067983 */ /* 0x001ea20000300a00 */
[----:B----4-:R-:W-:-:S03]  /*88410*/  PRMT R2, R18, 0x7632, R2 ;  /* 0x0000763212027816 */ /* 0x010fc60000000002 */
[----:B--2---:R0:W-:Y:S04]  /*88420*/  STG.E.U16 [R6.64], R18 ;  /* 0x0000001206007986 */ /* 0x0041e8000c101504 */
[----:B0-----:R-:W2:Y:S01]  /*88430*/  LDL.LU.64 R6, [R1+0x1548] ;  /* 0x0015480001067983 */ /* 0x001ea20000300a00 */
[----:B------:R-:W4:Y:S01]  /*88440*/  LDL.LU R18, [R1+0x8] ;  /* 0x0000080001127983 */ /* 0x000f220000300800 */
[----:B------:R-:W-:Y:S02]  /*88450*/  PRMT R0, R26, 0x7632, R0 ;  /* 0x000076321a007816 */ /* 0x000fe40000000000 */
[----:B--2---:R0:W-:Y:S01]  /*88460*/  STG.E.U16 [R6.64], R2 ;  /* 0x0000000206007986 */ /* 0x0041e2000c101504 */
[----:B------:R1:W-:Y:S03]  /*88470*/  STG.E.U16 [R16.64], R26 ;  /* 0x0000001a10007986 */ /* 0x0003e6000c101504 */
[----:B0-----:R-:W2:Y:S01]  /*88480*/  LDL.LU.64 R6, [R1+0xf48] ;  /* 0x000f480001067983 */ /* 0x001ea20000300a00 */
[----:B-1----:R-:W2:Y:S02]  /*88490*/  LDL.LU.64 R16, [R1+0x1540] ;  /* 0x0015400001107983 */ /* 0x002ea40000300a00 */
[----:B------:R-:W3:Y:S01]  /*884a0*/  LDL.LU R26, [R1+0x1538] ;  /* 0x00153800011a7983 */ /* 0x000ee20000300800 */
[----:B--2---:R0:W-:Y:S04]  /*884b0*/  STG.E.U16 [R16.64], R0 ;  /* 0x0000000010007986 */ /* 0x0041e8000c101504 */
[----:B0-----:R-:W2:Y:S01]  /*884c0*/  LDL.LU.64 R16, [R1+0x1530] ;  /* 0x0015300001107983 */ /* 0x001ea20000300a00 */
[----:B------:R-:W-:-:S02]  /*884d0*/  PRMT R2, R25, 0x7632, R2 ;  /* 0x0000763219027816 */ /* 0x000fc40000000002 */
[----:B------:R-:W-:Y:S01]  /*884e0*/  PRMT R0, R3, 0x7632, R0 ;  /* 0x0000763203007816 */ /* 0x000fe20000000000 */
[----:B--2---:R0:W-:Y:S04]  /*884f0*/  STG.E.U16 [R16.64], R25 ;  /* 0x0000001910007986 */ /* 0x0041e8000c101504 */
[----:B0-----:R-:W2:Y:S01]  /*88500*/  LDL.LU.64 R16, [R1+0x1528] ;  /* 0x0015280001107983 */ /* 0x001ea20000300a00 */
[----:B---3--:R0:W-:Y:S02]  /*88510*/  STG.E.U16 [R20.64], R2 ;  /* 0x0000000214007986 */ /* 0x0081e4000c101504 */
[----:B0-----:R-:W-:Y:S01]  /*88520*/  PRMT R2, R19, 0x7632, R2 ;  /* 0x0000763213027816 */ /* 0x001fe20000000002 */
[----:B--2---:R-:W-:Y:S01]  /*88530*/  STG.E.U16 [R16.64], R3 ;  /* 0x0000000310007986 */ /* 0x004fe2000c101504 */
[----:B------:R0:W-:Y:S02]  /*88540*/  STG.E.U16 [R12.64], R0 ;  /* 0x000000000c007986 */ /* 0x0001e4000c101504 */
[----:B------:R-:W-:Y:S02]  /*88550*/  STG.E.U16 [R8.64], R19 ;  /* 0x0000001308007986 */ /* 0x000fe4000c101504 */
[----:B------:R-:W-:Y:S01]  /*88560*/  STG.E.U16 [R4.64], R2 ;  /* 0x0000000204007986 */ /* 0x000fe2000c101504 */
[----:B------:R1:W-:Y:S01]  /*88570*/  STG.E.U16 [R22.64], R11 ;  /* 0x0000000b16007986 */ /* 0x0003e2000c101504 */
[----:B0-----:R-:W-:-:S03]  /*88580*/  PRMT R0, R11, 0x7632, R0 ;  /* 0x000076320b007816 */ /* 0x001fc60000000000 */
[----:B-1----:R-:W2:Y:S04]  /*88590*/  LDL.LU.64 R22, [R1+0xf40] ;  /* 0x000f400001167983 */ /* 0x002ea80000300a00 */
[----:B------:R-:W-:Y:S01]  /*885a0*/  STG.E.U16 [R28.64], R0 ;  /* 0x000000001c007986 */ /* 0x000fe2000c101504 */
[----:B------:R0:W-:Y:S01]  /*885b0*/  STG.E.U16 [R14.64], R24 ;  /* 0x000000180e007986 */ /* 0x0001e2000c101504 */
[----:B------:R-:W-:Y:S02]  /*885c0*/  PRMT R2, R24, 0x7632, R2 ;  /* 0x0000763218027816 */ /* 0x000fe40000000002 */
[----:B0-----:R-:W3:Y:S01]  /*885d0*/  LDL.LU.64 R14, [R1+0xf38] ;  /* 0x000f3800010e7983 */ /* 0x001ee20000300a00 */
[----:B------:R-:W2:Y:S02]  /*885e0*/  LDL.LU.64 R28, [R1+0xf50] ;  /* 0x000f5000011c7983 */ /* 0x000ea40000300a00 */
[----:B------:R-:W-:-:S02]  /*885f0*/  IMAD.MOV.U32 R24, RZ, RZ, R27 ;  /* 0x000000ffff187224 */ /* 0x000fc400078e001b */
[----:B------:R-:W2:Y:S01]  /*88600*/  LDL.LU R19, [R1+0x178] ;  /* 0x0001780001137983 */ /* 0x000ea20000300800 */
[----:B------:R-:W2:Y:S04]  /*88610*/  LDL.LU R27, [R1+0x78] ;  /* 0x00007800011b7983 */ /* 0x000ea80000300800 */
[----:B--2---:R0:W-:Y:S04]  /*88620*/  STL.64 [R1+0x1508], R26 ;  /* 0x0015081a01007387 */ /* 0x0041e80000100a00 */
[----:B0-----:R-:W2:Y:S04]  /*88630*/  LDL.LU.64 R26, [R1+0xf58] ;  /* 0x000f5800011a7983 */ /* 0x001ea80000300a00 */
[----:B--2---:R0:W-:Y:S04]  /*88640*/  STL [R1+0x1510], R27 ;  /* 0x0015101b01007387 */ /* 0x0041e80000100800 */
[----:B0-----:R-:W2:Y:S01]  /*88650*/  LDL.LU R27, [R1+0xf8] ;  /* 0x0000f800011b7983 */ /* 0x001ea20000300800 */
[----:B------:R-:W2:Y:S03]  /*88660*/  LDL.LU R11, [R1+0x168] ;  /* 0x00016800010b7983 */ /* 0x000ea60000300800 */
[----:B--2---:R0:W-:Y:S01]  /*88670*/  STL.64 [R1+0x14e0], R10 ;  /* 0x0014e00a01007387 */ /* 0x0041e20000100a00 */
[----:B------:R-:W2:Y:S03]  /*88680*/  LDL.LU R25, [R1+0xe8] ;  /* 0x0000e80001197983 */ /* 0x000ea60000300800 */
        /* <DEDUP_REMOVED lines=9> */
[----:B------:R-:W-:Y:S04]  /*88720*/  STG.E.U16 [R6.64], R2 ;  /* 0x0000000206007986 */ /* 0x000fe8000c101504 */
[----:B--2---:R0:W-:Y:S04]  /*88730*/  STL.64 [R1+0x1520], R10 ;  /* 0x0015200a01007387 */ /* 0x0041e80000100a00 */
[----:B0-----:R-:W2:Y:S01]  /*88740*/  LDL.LU.64 R10, [R1+0xf68] ;  /* 0x000f6800010a7983 */ /* 0x001ea20000300a00 */
[----:B------:R-:W2:Y:S01]  /*88750*/  LDL.LU.64 R6, [R1+0xfa8] ;  /* 0x000fa80001067983 */ /* 0x000ea20000300a00 */
[----:B----4-:R-:W-:Y:S01]  /*88760*/  PRMT R0, R18, 0x7632, R0 ;  /* 0x0000763212007816 */ /* 0x010fe20000000000 */
[----:B------:R-:W-:Y:S01]  /*88770*/  STG.E.U16 [R22.64], R18 ;  /* 0x0000001216007986 */ /* 0x000fe2000c101504 */
[----:B------:R-:W-:-:S03]  /*88780*/  PRMT R2, R19, 0x7632, R2 ;  /* 0x0000763213027816 */ /* 0x000fc60000000002 */
[----:B---3--:R-:W-:Y:S01]  /*88790*/  STG.E.U16 [R14.64], R0 ;  /* 0x000000000e007986 */ /* 0x008fe2000c101504 */
[----:B------:R-:W-:Y:S03]  /*887a0*/  STG.E.U16 [R28.64], R19 ;  /* 0x000000131c007986 */ /* 0x000fe6000c101504 */
[----:B--2---:R0:W-:Y:S04]  /*887b0*/  STL.64 [R1+0x14d8], R6 ;  /* 0x0014d80601007387 */ /* 0x0041e80000100a00 */
[----:B------:R1:W-:Y:S04]  /*887c0*/  STG.E.U16 [R10.64], R2 ;  /* 0x000000020a007986 */ /* 0x0003e8000c101504 */
[----:B0-----:R-:W2:Y:S01]  /*887d0*/  LDL.LU.64 R6, [R1+0xf90] ;  /* 0x000f900001067983 */ /* 0x001ea20000300a00 */
[----:B------:R-:W3:Y:S02]  /*887e0*/  LDL.LU.64 R20, [R1+0xf98] ;  /* 0x000f980001147983 */ /* 0x000ee40000300a00 */
[----:B------:R-:W4:Y:S02]  /*887f0*/  LDL.LU R3, [R1+0x68] ;  /* 0x0000680001037983 */ /* 0x000f240000300800 */
[----:B------:R-:W2:Y:S01]  /*88800*/  LDL.LU.64 R16, [R1+0xfb0] ;  /* 0x000fb00001107983 */ /* 0x000ea20000300a00 */
[----:B------:R-:W2:Y:S01]  /*88810*/  LDL.LU.64 R12, [R1+0xfc8] ;  /* 0x000fc800010c7983 */ /* 0x000ea20000300a00 */
[----:B------:R-:W2:Y:S02]  /*88820*/  LDL.LU.64 R8, [R1+0xfc0] ;  /* 0x000fc00001087983 */ /* 0x000ea40000300a00 */
[----:B------:R-:W2:Y:S02]  /*88830*/  LDL.LU.64 R4, [R1+0xfb8] ;  /* 0x000fb80001047983 */ /* 0x000ea40000300a00 */
[----:B------:R-:W2:Y:S01]  /*88840*/  LDL.LU.64 R22, [R1+0xfd0] ;  /* 0x000fd00001167983 */ /* 0x000ea20000300a00 */
[----:B------:R-:W2:Y:S01]  /*88850*/  LDL.LU R14, [R1+0x158] ;  /* 0x00015800010e7983 */ /* 0x000ea20000300800 */
[----:B------:R-:W2:Y:S02]  /*88860*/  LDL.LU R15, [R1+0xd8] ;  /* 0x0000d800010f7983 */ /* 0x000ea40000300800 */
[----:B------:R-:W2:Y:S02]  /*88870*/  LDL.LU.64 R28, [R1+0xfe8] ;  /* 0x000fe800011c7983 */ /* 0x000ea40000300a00 */
[----:B------:R-:W2:Y:S01]  /*88880*/  LDL.LU.64 R18, [R1+0xfe0] ;  /* 0x000fe00001127983 */ /* 0x000ea20000300a00 */
[----:B-1----:R-:W2:Y:S01]  /*88890*/  LDL.LU.64 R10, [R1+0x1520] ;  /* 0x00152000010a7983 */ /* 0x002ea20000300a00 */
[----:B------:R-:W-:-:S03]  /*888a0*/  PRMT R0, R27, 0x7632, R0 ;  /* 0x000076321b007816 */ /* 0x000fc60000000000 */
[----:B--2---:R0:W-:Y:S04]  /*888b0*/  STG.E.U16 [R10.64], R27 ;  /* 0x0000001b0a007986 */ /* 0x0041e8000c101504 */
[----:B0-----:R-:W2:Y:S01]  /*888c0*/  LDL.LU.64 R10, [R1+0x1518] ;  /* 0x00151800010a7983 */ /* 0x001ea20000300a00 */
[----:B------:R-:W2:Y:S03]  /*888d0*/  LDL.LU R27, [R1+0x1510] ;  /* 0x00151000011b7983 */ /* 0x000ea60000300800 */
        /* <DEDUP_REMOVED lines=14> */
[----:B0-----:R-:W2:Y:S04]  /*889c0*/  LDL.LU.64 R10, [R1+0x14e0] ;  /* 0x0014e000010a7983 */ /* 0x001ea80000300a00 */
[----:B--2---:R0:W-:Y:S04]  /*889d0*/  STG.E.U16 [R6.64], R11 ;  /* 0x0000000b06007986 */ /* 0x0041e8000c101504 */
[----:B0-----:R-:W2:Y:S01]  /*889e0*/  LDL.LU.64 R6, [R1+0x14d8] ;  /* 0x0014d80001067983 */ /* 0x001ea20000300a00 */
[----:B------:R-:W-:-:S02]  /*889f0*/  PRMT R2, R11, 0x7632, R2 ;  /* 0x000076320b027816 */ /* 0x000fc40000000002 */
[----:B------:R-:W3:Y:S01]  /*88a00*/  LDL.LU R11, [R1+0x14d0] ;  /* 0x0014d000010b7983 */ /* 0x000ee20000300800 */
[----:B------:R-:W-:Y:S02]  /*88a10*/  PRMT R0, R25, 0x7632, R0 ;  /* 0x0000763219007816 */ /* 0x000fe40000000000 */
[----:B--2---:R0:W-:Y:S04]  /*88a20*/  STG.E.U16 [R6.64], R2 ;  /* 0x0000000206007986 */ /* 0x0041e8000c101504 */
[----:B0-----:R-:W2:Y:S01]  /*88a30*/  LDL.LU.64 R6, [R1+0x14c8] ;  /* 0x0014c80001067983 */ /* 0x001ea20000300a00 */
[----:B----4-:R-:W-:Y:S01]  /*88a40*/  PRMT R2, R3, 0x7632, R2 ;  /* 0x0000763203027816 */ /* 0x010fe20000000002 */
[----:B---3--:R-:W-:Y:S02]  /*88a50*/  STG.E.U16 [R26.64], R25 ;  /* 0x000000191a007986 */ /* 0x008fe4000c101504 */
[----:B------:R-:W-:Y:S01]  /*88a60*/  STG.E.U16 [R20.64], R0 ;  /* 0x0000000014007986 */ /* 0x000fe2000c101504 */
[----:B------:R-:W-:Y:S01]  /*88a70*/  STG.E.U16 [R16.64], R3 ;  /* 0x0000000310007986 */ /* 0x000fe2000c101504 */
[----:B------:R0:W-:Y:S02]  /*88a80*/  STG.E.U16 [R12.64], R2 ;  /* 0x000000020c007986 */ /* 0x0001e4000c101504 */
[----:B0-----:R-:W-:-:S02]  /*88a90*/  PRMT R2, R14, 0x7632, R2 ;  /* 0x000076320e027816 */ /* 0x001fc40000000002 */
[----:B--2---:R-:W-:Y:S01]  /*88aa0*/  PRMT R0, R6, 0x7632, R0 ;  /* 0x0000763206007816 */ /* 0x004fe20000000000 */
[----:B------:R-:W-:Y:S04]  /*88ab0*/  STG.E.U16 [R8.64], R6 ;  /* 0x0000000608007986 */ /* 0x000fe8000c101504 */
[----:B------:R-:W-:Y:S04]  /*88ac0*/  STL [R1+0x1398], R7 ;  /* 0x0013980701007387 */ /* 0x000fe80000100800 */
[----:B------:R-:W-:Y:S01]  /*88ad0*/  STG.E.U16 [R4.64], R0 ;  /* 0x0000000004007986 */ /* 0x000fe2000c101504 */
[----:B------:R0:W-:Y:S02]  /*88ae0*/  STG.E.U16 [R22.64], R14 ;  /* 0x0000000e16007986 */ /* 0x0001e4000c101504 */
[----:B------:R1:W-:Y:S02]  /*88af0*/  STG.E.U16 [R28.64], R2 ;  /* 0x000000021c007986 */ /* 0x0003e4000c101504 */
[----:B------:R2:W-:Y:S01]  /*88b00*/  STG.E.U16 [R18.64], R15 ;  /* 0x0000000f12007986 */ /* 0x0005e2000c101504 */
[----:B0-----:R-:W3:Y:S01]  /*88b10*/  LDL.LU.64 R22, [R1+0xfd8] ;  /* 0x000fd80001167983 */ /* 0x001ee20000300a00 */
[----:B-1----:R-:W4:Y:S01]  /*88b20*/  LDL.LU.64 R28, [R1+0xff0] ;  /* 0x000ff000011c7983 */ /* 0x002f220000300a00 */
[----:B------:R-:W-:Y:S01]  /*88b30*/  PRMT R0, R15, 0x7632, R0 ;  /* 0x000076320f007816 */ /* 0x000fe20000000000 */
[----:B------:R-:W3:Y:S01]  /*88b40*/  LDL.LU R4, [R1+0x58] ;  /* 0x0000580001047983 */ /* 0x000ee20000300800 */
[----:B--2---:R-:W2:Y:S04]  /*88b50*/  LDL.LU.64 R14, [R1+0x1030] ;  /* 0x00103000010e7983 */ /* 0x004ea80000300a00 */
        /* <DEDUP_REMOVED lines=20> */
[----:B---3--:R-:W-:-:S03]  /*88ca0*/  PRMT R2, R4, 0x7632, R2 ;  /* 0x0000763204027816 */ /* 0x008fc60000000002 */
[----:B------:R-:W-:Y:S01]  /*88cb0*/  STG.E.U16 [R22.64], R0 ;  /* 0x0000000016007986 */ /* 0x000fe2000c101504 */
[----:B----4-:R-:W-:Y:S03]  /*88cc0*/  STG.E.U16 [R28.64], R4 ;  /* 0x000000041c007986 */ /* 0x010fe6000c101504 */
[----:B------:R-:W-:Y:S04]  /*88cd0*/  STG.E.U16 [R14.64], R2 ;  /* 0x000000020e007986 */ /* 0x000fe8000c101504 */
[----:B--2---:R0:W-:Y:S04]  /*88ce0*/  STL.64 [R1+0x14a8], R18 ;  /* 0x0014a81201007387 */ /* 0x0041e80000100a00 */
[----:B0-----:R-:W2:Y:S01]  /*88cf0*/  LDL.LU.64 R18, [R1+0x1010] ;  /* 0x0010100001127983 */ /* 0x001ea20000300a00 */
[----:B------:R-:W3:Y:S02]  /*88d00*/  LDL.LU R25, [R1+0x138] ;  /* 0x0001380001197983 */ /* 0x000ee40000300800 */
[----:B------:R-:W4:Y:S02]  /*88d10*/  LDL.LU R3, [R1+0xb8] ;  /* 0x0000b80001037983 */ /* 0x000f240000300800 */
[----:B------:R-:W2:Y:S01]  /*88d20*/  LDL.LU.64 R6, [R1+0x1050] ;  /* 0x0010500001067983 */ /* 0x000ea20000300a00 */
[----:B------:R-:W2:Y:S01]  /*88d30*/  LDL.LU.64 R26, [R1+0x1068] ;  /* 0x00106800011a7983 */ /* 0x000ea20000300a00 */
[----:B------:R-:W4:Y:S02]  /*88d40*/  LDL.LU.64 R20, [R1+0x1060] ;  /* 0x0010600001147983 */ /* 0x000f240000300a00 */
[----:B------:R-:W2:Y:S02]  /*88d50*/  LDL.LU.64 R16, [R1+0x1058] ;  /* 0x0010580001107983 */ /* 0x000ea40000300a00 */
[----:B------:R-:W2:Y:S01]  /*88d60*/  LDL.LU.64 R12, [R1+0x1070] ;  /* 0x00107000010c7983 */ /* 0x000ea20000300a00 */
[----:B------:R-:W2:Y:S01]  /*88d70*/  LDL.LU R8, [R1+0x38] ;  /* 0x0000380001087983 */ /* 0x000ea20000300800 */
[----:B------:R-:W2:Y:S02]  /*88d80*/  LDL.LU.64 R4, [R1+0x10a0] ;  /* 0x0010a00001047983 */ /* 0x000ea40000300a00 */
[----:B------:R-:W2:Y:S02]  /*88d90*/  LDL.LU.64 R22, [R1+0x1098] ;  /* 0x0010980001167983 */ /* 0x000ea40000300a00 */
[----:B------:R-:W2:Y:S01]  /*88da0*/  LDL.LU.64 R28, [R1+0x1090] ;  /* 0x00109000011c7983 */ /* 0x000ea20000300a00 */
[----:B------:R-:W2:Y:S01]  /*88db0*/  LDL.LU.64 R14, [R1+0x14c0] ;  /* 0x0014c000010e7983 */ /* 0x000ea20000300a00 */
[----:B------:R-:W-:-:S03]  /*88dc0*/  PRMT R0, R10, 0x7632, R0 ;  /* 0x000076320a007816 */ /* 0x000fc60000000000 */
[----:B--2---:R0:W-:Y:S04]  /*88dd0*/  STG.E.U16 [R14.64], R10 ;  /* 0x0000000a0e007986 */ /* 0x0041e8000c101504 */
[----:B0-----:R-:W2:Y:S01]  /*88de0*/  LDL.LU.64 R14, [R1+0x14b8] ;  /* 0x0014b800010e7983 */ /* 0x001ea20000300a00 */
[----:B------:R0:W-:Y:S03]  /*88df0*/  STL [R1+0x139c], R11 ;  /* 0x00139c0b01007387 */ /* 0x0001e60000100800 */
[----:B0-----:R-:W3:Y:S04]  /*88e00*/  LDL.LU.64 R10, [R1+0x1038] ;  /* 0x00103800010a7983 */ /* 0x001ee80000300a00 */
        /* <DEDUP_REMOVED lines=19> */
[----:B------:R-:W-:-:S02]  /*88f40*/  PRMT R2, R25, 0x7632, R2 ;  /* 0x0000763219027816 */ /* 0x000fc40000000002 */
[----:B--2---:R0:W-:Y:S04]  /*88f50*/  STG.E.U16 [R18.64], R14 ;  /* 0x0000000e12007986 */ /* 0x0041e8000c101504 */
[----:B0-----:R-:W2:Y:S01]  /*88f60*/  LDL.LU.64 R18, [R1+0x1468] ;  /* 0x0014680001127983 */ /* 0x001ea20000300a00 */
[----:B------:R-:W-:-:S05]  /*88f70*/  PRMT R0, R14, 0x7632, R0 ;  /* 0x000076320e007816 */ /* 0x000fca0000000000 */
[----:B------:R0:W-:Y:S01]  /*88f80*/  STG.E.U16 [R10.64], R0 ;  /* 0x000000000a007986 */ /* 0x0001e2000c101504 */
[----:B------:R-:W-:Y:S02]  /*88f90*/  STG.E.U16 [R6.64], R25 ;  /* 0x0000001906007986 */ /* 0x000fe4000c101504 */
[----:B------:R1:W-:Y:S02]  /*88fa0*/  STG.E.U16 [R26.64], R2 ;  /* 0x000000021a007986 */ /* 0x0003e4000c101504 */
[----:B----4-:R-:W-:Y:S01]  /*88fb0*/  STG.E.U16 [R20.64], R3 ;  /* 0x0000000314007986 */ /* 0x010fe2000c101504 */
[----:B------:R-:W-:Y:S01]  /*88fc0*/  STL [R1+0x13a0], R15 ;  /* 0x0013a00f01007387 */ /* 0x000fe20000100800 */
[----:B0-----:R-:W-:Y:S02]  /*88fd0*/  PRMT R0, R3, 0x7632, R0 ;  /* 0x0000763203007816 */ /* 0x001fe40000000000 */
[----:B-1----:R-:W-:-:S03]  /*88fe0*/  PRMT R2, R8, 0x7632, R2 ;  /* 0x0000763208027816 */ /* 0x002fc60000000002 */
[----:B------:R-:W-:Y:S01]  /*88ff0*/  STG.E.U16 [R16.64], R0 ;  /* 0x0000000010007986 */ /* 0x000fe2000c101504 */
[----:B------:R0:W-:Y:S02]  /*89000*/  STG.E.U16 [R12.64], R8 ;  /* 0x000000080c007986 */ /* 0x0001e4000c101504 */
[----:B------:R1:W-:Y:S01]  /*89010*/  STG.E.U16 [R4.64], R2 ;  /* 0x0000000204007986 */ /* 0x0003e2000c101504 */
[----:B--2---:R-:W-:Y:S01]  /*89020*/  STL [R1+0x1338], R19 ;  /* 0x0013381301007387 */ /* 0x004fe20000100800 */
[----:B0-----:R-:W2:Y:S02]  /*89030*/  LDL.LU.64 R12, [R1+0x10b8] ;  /* 0x0010b800010c7983 */ /* 0x001ea40000300a00 */
[----:B------:R-:W3:Y:S01]  /*89040*/  LDL.LU R8, [R1+0x128] ;  /* 0x0001280001087983 */ /* 0x000ee20000300800 */
[----:B------:R0:W-:Y:S01]  /*89050*/  STG.E.U16 [R22.64], R18 ;  /* 0x0000001216007986 */ /* 0x0001e2000c101504 */
[----:B-1----:R-:W4:Y:S03]  /*89060*/  LDL.LU R4, [R1+0xa8] ;  /* 0x0000a80001047983 */ /* 0x002f260000300800 */
[----:B0-----:R-:W2:Y:S01]  /*89070*/  LDL.LU.64 R22, [R1+0x10f0] ;  /* 0x0010f00001167983 */ /* 0x001ea20000300a00 */
[----:B------:R-:W-:-:S03]  /*89080*/  PRMT R0, R18, 0x7632, R0 ;  /* 0x0000763212007816 */ /* 0x000fc60000000000 */
[----:B--2---:R0:W-:Y:S04]  /*89090*/  STL.64 [R1+0x1458], R22 ;  /* 0x0014581601007387 */ /* 0x0041e80000100a00 */
[----:B0-----:R-:W2:Y:S04]  /*890a0*/  LDL.LU.64 R22, [R1+0x10f8] ;  /* 0x0010f80001167983 */ /* 0x001ea80000300a00 */
[----:B------:R-:W-:Y:S04]  /*890b0*/  STG.E.U16 [R28.64], R0 ;  /* 0x000000001c007986 */ /* 0x000fe8000c101504 */
[----:B--2---:R0:W-:Y:S04]  /*890c0*/  STL.64 [R1+0x1460], R22 ;  /* 0x0014601601007387 */ /* 0x0041e80000100a00 */
[----:B0-----:R-:W2:Y:S01]  /*890d0*/  LDL.LU.64 R22, [R1+0x1100] ;  /* 0x0011000001167983 */ /* 0x001ea20000300a00 */
[----:B------:R-:W2:Y:S02]  /*890e0*/  LDL.LU.64 R28, [R1+0x1118] ;  /* 0x00111800011c7983 */ /* 0x000ea40000300a00 */
        /* <DEDUP_REMOVED lines=14> */
[----:B---3--:R-:W-:Y:S01]  /*891d0*/  PRMT R2, R8, 0x7632, R2 ;  /* 0x0000763208027816 */ /* 0x008fe20000000002 */
[----:B------:R-:W-:Y:S04]  /*891e0*/  STG.E.U16 [R12.64], R8 ;  /* 0x000000080c007986 */ /* 0x000fe8000c101504 */
[----:B------:R-:W-:Y:S04]  /*891f0*/  STG.E.U16 [R22.64], R2 ;  /* 0x0000000216007986 */ /* 0x000fe8000c101504 */
[----:B--2---:R0:W-:Y:S04]  /*89200*/  STL.64 [R1+0x1440], R18 ;  /* 0x0014401201007387 */ /* 0x0041e80000100a00 */
[----:B0-----:R-:W2:Y:S01]  /*89210*/  LDL.LU.64 R18, [R1+0x1168] ;  /* 0x0011680001127983 */ /* 0x001ea20000300a00 */
[----:B------:R-:W3:Y:S02]  /*89220*/  LDL.LU R5, [R1+0x9c] ;  /* 0x00009c0001057983 */ /* 0x000ee40000300800 */
[----:B------:R-:W2:Y:S02]  /*89230*/  LDL.LU.64 R14, [R1+0x11d8] ;  /* 0x0011d800010e7983 */ /* 0x000ea40000300a00 */
[----:B------:R-:W2:Y:S01]  /*89240*/  LDL.LU.64 R10, [R1+0x11d0] ;  /* 0x0011d000010a7983 */ /* 0x000ea20000300a00 */
[----:B------:R-:W2:Y:S01]  /*89250*/  LDL.LU R25, [R1+0x1c] ;  /* 0x00001c0001197983 */ /* 0x000ea20000300800 */
[----:B------:R-:W2:Y:S02]  /*89260*/  LDL.LU.64 R6, [R1+0x11c8] ;  /* 0x0011c80001067983 */ /* 0x000ea40000300a00 */
[----:B------:R-:W2:Y:S02]  /*89270*/  LDL.LU R20, [R1+0x18c] ;  /* 0x00018c0001147983 */ /* 0x000ea40000300800 */
[----:B------:R-:W2:Y:S01]  /*89280*/  LDL.LU R3, [R1+0x10c] ;  /* 0x00010c0001037983 */ /* 0x000ea20000300800 */
[----:B------:R-:W2:Y:S01]  /*89290*/  LDL.LU.64 R26, [R1+0x1200] ;  /* 0x00120000011a7983 */ /* 0x000ea20000300a00 */
[----:B------:R-:W2:Y:S02]  /*892a0*/  LDL.LU.64 R16, [R1+0x1230] ;  /* 0x0012300001107983 */ /* 0x000ea40000300a00 */
[----:B------:R-:W2:Y:S02]  /*892b0*/  LDL.LU.64 R12, [R1+0x1228] ;  /* 0x00122800010c7983 */ /* 0x000ea40000300a00 */
[----:B------:R-:W2:Y:S01]  /*892c0*/  LDL.LU.64 R8, [R1+0x11c0] ;  /* 0x0011c00001087983 */ /* 0x000ea20000300a00 */
[----:B------:R-:W2:Y:S01]  /*892d0*/  LDL.LU.64 R22, [R1+0x1460] ;  /* 0x0014600001167983 */ /* 0x000ea20000300a00 */
[----:B----4-:R-:W-:-:S03]  /*892e0*/  PRMT R0, R4, 0x7632, R0 ;  /* 0x0000763204007816 */ /* 0x010fc60000000000 */
[----:B--2---:R0:W-:Y:S04]  /*892f0*/  STG.E.U16 [R22.64], R4 ;  /* 0x0000000416007986 */ /* 0x0041e8000c101504 */
[----:B0-----:R-:W2:Y:S01]  /*89300*/  LDL.LU.64 R22, [R1+0x1458] ;  /* 0x0014580001167983 */ /* 0x001ea20000300a00 */
[----:B------:R-:W4:Y:S02]  /*89310*/  LDL.LU R4, [R1+0x1450] ;  /* 0x0014500001047983 */ /* 0x000f240000300800 */
[----:B----4-:R-:W-:Y:S01]  /*89320*/  PRMT R2, R4, 0x7632, R2 ;  /* 0x0000763204027816 */ /* 0x010fe20000000002 */
[----:B--2---:R0:W-:Y:S01]  /*89330*/  STG.E.U16 [R22.64], R0 ;  /* 0x0000000016007986 */ /* 0x0041e2000c101504 */
[----:B------:R1:W-:Y:S03]  /*89340*/  STG.E.U16 [R28.64], R4 ;  /* 0x000000041c007986 */ /* 0x0003e6000c101504 */
[----:B------:R2:W-:Y:S04]  /*89350*/  STG.E.U16 [R18.64], R2 ;  /* 0x0000000212007986 */ /* 0x0005e8000c101504 */
[----:B0-----:R-:W4:Y:S01]  /*89360*/  LDL.LU.64 R22, [R1+0x1448] ;  /* 0x0014480001167983 */ /* 0x001f220000300a00 */
[----:B-1----:R-:W3:Y:S02]  /*89370*/  LDL.LU.64 R28, [R1+0x11f8] ;  /* 0x0011f800011c7983 */ /* 0x002ee40000300a00 */
[----:B------:R-:W3:Y:S01]  /*89380*/  LDL.LU R4, [R1+0x8c] ;  /* 0x00008c0001047983 */ /* 0x000ee20000300800 */
[----:B--2---:R-:W4:Y:S04]  /*89390*/  LDL.LU.64 R18, [R1+0x1440] ;  /* 0x0014400001127983 */ /* 0x004f280000300a00 */
[----:B----4-:R0:W-:Y:S04]  /*893a0*/  STG.E.U16 [R18.64], R22 ;  /* 0x0000001612007986 */ /* 0x0101e8000c101504 */
[----:B0-----:R-:W2:Y:S01]  /*893b0*/  LDL.LU.64 R18, [R1+0x1438] ;  /* 0x0014380001127983 */ /* 0x001ea20000300a00 */
[----:B------:R-:W-:Y:S01]  /*893c0*/  PRMT R0, R22, 0x7632, R0 ;  /* 0x0000763216007816 */ /* 0x000fe20000000000 */
[----:B------:R0:W-:Y:S02]  /*893d0*/  STL [R1+0x133c], R23 ;  /* 0x00133c1701007387 */ /* 0x0001e40000100800 */
[----:B0-----:R-:W4:Y:S04]  /*893e0*/  LDL.LU.64 R22, [R1+0x1150] ;  /* 0x0011500001167983 */ /* 0x001f280000300a00 */
        /* <DEDUP_REMOVED lines=11> */
[----:B------:R-:W3:Y:S01]  /*894a0*/  LDL.LU R21, [R1+0x7c] ;  /* 0x00007c0001157983 */ /* 0x000ee20000300800 */
[----:B------:R-:W-:Y:S02]  /*894b0*/  PRMT R2, R5, 0x7632, R2 ;  /* 0x0000763205027816 */ /* 0x000fe40000000002 */
[----:B---3--:R0:W-:Y:S04]  /*894c0*/  STL [R1+0x13d0], R21 ;  /* 0x0013d01501007387 */ /* 0x0081e80000100800 */
[----:B0-----:R-:W3:Y:S01]  /*894d0*/  LDL.LU R21, [R1+0xfc] ;  /* 0x0000fc0001157983 */ /* 0x001ee20000300800 */
[----:B----4-:R0:W-:Y:S02]  /*894e0*/  STG.E.U16 [R22.64], R0 ;  /* 0x0000000016007986 */ /* 0x0101e4000c101504 */
[----:B--2---:R1:W-:Y:S02]  /*894f0*/  STG.E.U16 [R18.64], R5 ;  /* 0x0000000512007986 */ /* 0x0043e4000c101504 */
[----:B------:R-:W-:Y:S01]  /*89500*/  STG.E.U16 [R14.64], R2 ;  /* 0x000000020e007986 */ /* 0x000fe2000c101504 */
[----:B------:R2:W-:Y:S01]  /*89510*/  STG.E.U16 [R10.64], R25 ;  /* 0x000000190a007986 */ /* 0x0005e2000c101504 */
[----:B0-----:R-:W-:-:S03]  /*89520*/  PRMT R0, R25, 0x7632, R0 ;  /* 0x0000763219007816 */ /* 0x001fc60000000000 */
[----:B---3--:R-:W-:Y:S01]  /*89530*/  STL [R1+0x13e8], R21 ;  /* 0x0013e81501007387 */ /* 0x008fe20000100800 */
[----:B-1----:R-:W3:Y:S02]  /*89540*/  LDL.LU R5, [R1+0x16c] ;  /* 0x00016c0001057983 */ /* 0x002ee40000300800 */
[----:B--2---:R-:W2:Y:S01]  /*89550*/  LDL.LU R25, [R1+0xec] ;  /* 0x0000ec0001197983 */ /* 0x004ea20000300800 */
[----:B------:R-:W-:Y:S01]  /*89560*/  PRMT R2, R20, 0x7632, R2 ;  /* 0x0000763214027816 */ /* 0x000fe20000000002 */
[----:B------:R0:W-:Y:S01]  /*89570*/  STG.E.U16 [R6.64], R0 ;  /* 0x0000000006007986 */ /* 0x0001e2000c101504 */
[----:B------:R-:W-:Y:S03]  /*89580*/  STG.E.U16 [R26.64], R20 ;  /* 0x000000141a007986 */ /* 0x000fe6000c101504 */
[----:B------:R-:W-:Y:S01]  /*89590*/  STG.E.U16 [R16.64], R2 ;  /* 0x0000000210007986 */ /* 0x000fe2000c101504 */
[----:B------:R-:W-:Y:S01]  /*895a0*/  STG.E.U16 [R12.64], R3 ;  /* 0x000000030c007986 */ /* 0x000fe2000c101504 */
[----:B0-----:R-:W-:-:S05]  /*895b0*/  PRMT R0, R3, 0x7632, R0 ;  /* 0x0000763203007816 */ /* 0x001fca0000000000 */
[----:B------:R-:W-:Y:S01]  /*895c0*/  STG.E.U16 [R8.64], R0 ;  /* 0x0000000008007986 */ /* 0x000fe2000c101504 */
[----:B------:R0:W-:Y:S03]  /*895d0*/  STG.E.U16 [R28.64], R4 ;  /* 0x000000041c007986 */ /* 0x0001e6000c101504 */
[----:B0-----:R-:W4:Y:S04]  /*895e0*/  LDL.LU R29, [R1+0xc] ;  /* 0x00000c00011d7983 */ /* 0x001f280000300800 */
        /* <DEDUP_REMOVED lines=19> */
[----:B--2---:R0:W-:Y:S04]  /*89720*/  STL.64 [R1+0x13b0], R14 ;  /* 0x0013b00e01007387 */ /* 0x0041e80000100a00 */
[----:B0-----:R-:W2:Y:S01]  /*89730*/  LDL.LU.64 R14, [R1+0x11a0] ;  /* 0x0011a000010e7983 */ /* 0x001ea20000300a00 */
[----:B------:R-:W-:-:S05]  /*89740*/  PRMT R2, R4, 0x7632, R2 ;  /* 0x0000763204027816 */ /* 0x000fca0000000002 */
[----:B------:R-:W-:Y:S04]  /*89750*/  STG.E.U16 [R24.64], R2 ;  /* 0x0000000218007986 */ /* 0x000fe8000c101504 */
[----:B--2---:R0:W-:Y:S04]  /*89760*/  STL.64 [R1+0x13b8], R14 ;  /* 0x0013b80e01007387 */ /* 0x0041e80000100a00 */
[----:B0-----:R-:W2:Y:S01]  /*89770*/  LDL.LU.64 R14, [R1+0x11a8] ;  /* 0x0011a800010e7983 */ /* 0x001ea20000300a00 */
        /* <DEDUP_REMOVED lines=8> */
[----:B------:R-:W2:Y:S02]  /*89800*/  LDL.LU R4, [R1+0x15c] ;  /* 0x00015c0001047983 */ /* 0x000ea40000300800 */
[----:B------:R-:W2:Y:S02]  /*89810*/  LDL.LU R20, [R1+0xdc] ;  /* 0x0000dc0001147983 */ /* 0x000ea40000300800 */
[----:B------:R-:W2:Y:S01]  /*89820*/  LDL.LU.64 R24, [R1+0x1408] ;  /* 0x0014080001187983 */ /* 0x000ea20000300a00 */
[----:B----4-:R-:W-:Y:S01]  /*89830*/  PRMT R0, R29, 0x7632, R0 ;  /* 0x000076321d007816 */ /* 0x010fe20000000000 */
[----:B--2---:R0:W-:Y:S04]  /*89840*/  STG.E.U16 [R24.64], R29 ;  /* 0x0000001d18007986 */ /* 0x0041e8000c101504 */
[----:B0-----:R-:W2:Y:S01]  /*89850*/  LDL.LU.64 R24, [R1+0x1400] ;  /* 0x0014000001187983 */ /* 0x001ea20000300a00 */
[----:B------:R-:W4:Y:S01]  /*89860*/  LDL.LU.64 R28, [R1+0x1120] ;  /* 0x00112000011c7983 */ /* 0x000f220000300a00 */
[----:B------:R-:W-:-:S02]  /*89870*/  PRMT R2, R21, 0x7632, R2 ;  /* 0x0000763215027816 */ /* 0x000fc40000000002 */
[----:B--2---:R0:W-:Y:S01]  /*89880*/  STG.E.U16 [R24.64], R0 ;  /* 0x0000000018007986 */ /* 0x0041e2000c101504 */
[----:B------:R1:W-:Y:S03]  /*89890*/  STG.E.U16 [R26.64], R21 ;  /* 0x000000151a007986 */ /* 0x0003e6000c101504 */
[----:B0-----:R-:W2:Y:S01]  /*898a0*/  LDL.LU.64 R24, [R1+0x13f8] ;  /* 0x0013f80001187983 */ /* 0x001ea20000300a00 */
[----:B-1----:R-:W2:Y:S02]  /*898b0*/  LDL.LU.64 R26, [R1+0x13f0] ;  /* 0x0013f000011a7983 */ /* 0x002ea40000300a00 */
[----:B------:R-:W3:Y:S01]  /*898c0*/  LDL.LU R21, [R1+0x13e8] ;  /* 0x0013e80001157983 */ /* 0x000ee20000300800 */
        /* <DEDUP_REMOVED lines=9> */
[----:B--2---:R0:W-:Y:S02]  /*89960*/  STG.E.U16 [R26.64], R21 ;  /* 0x000000151a007986 */ /* 0x0041e4000c101504 */
[----:B------:R1:W-:Y:S02]  /*89970*/  STG.E.U16 [R14.64], R2 ;  /* 0x000000020e007986 */ /* 0x0003e4000c101504 */
[----:B0-----:R-:W2:Y:S01]  /*89980*/  LDL.LU R27, [R1+0x13c0] ;  /* 0x0013c000011b7983 */ /* 0x001ea20000300800 */
[----:B-1----:R-:W2:Y:S03]  /*89990*/  LDL.LU.64 R14, [R1+0x13b8] ;  /* 0x0013b800010e7983 */ /* 0x002ea60000300a00 */
[----:B--2---:R0:W-:Y:S04]  /*899a0*/  STG.E.U16 [R14.64], R27 ;  /* 0x0000001b0e007986 */ /* 0x0041e8000c101504 */
[----:B0-----:R-:W2:Y:S01]  /*899b0*/  LDL.LU.64 R14, [R1+0x13b0] ;  /* 0x0013b000010e7983 */ /* 0x001ea20000300a00 */
[----:B------:R-:W-:-:S02]  /*899c0*/  PRMT R0, R27, 0x7632, R0 ;  /* 0x000076321b007816 */ /* 0x000fc40000000000 */
[----:B------:R-:W3:Y:S01]  /*899d0*/  LDL.LU.64 R26, [R1+0x1110] ;  /* 0x00111000011a7983 */ /* 0x000ee20000300a00 */
[----:B------:R-:W-:Y:S02]  /*899e0*/  PRMT R2, R5, 0x7632, R2 ;  /* 0x0000763205027816 */ /* 0x000fe40000000002 */
[----:B--2---:R0:W-:Y:S04]  /*899f0*/  STG.E.U16 [R14.64], R0 ;  /* 0x000000000e007986 */ /* 0x0041e8000c101504 */
[----:B0-----:R-:W2:Y:S01]  /*89a00*/  LDL.LU.64 R14, [R1+0x13a8] ;  /* 0x0013a800010e7983 */ /* 0x001ea20000300a00 */
[----:B------:R-:W-:-:S03]  /*89a10*/  PRMT R0, R25, 0x7632, R0 ;  /* 0x0000763219007816 */ /* 0x000fc60000000000 */
[----:B--2---:R0:W-:Y:S01]  /*89a20*/  STG.E.U16 [R14.64], R5 ;  /* 0x000000050e007986 */ /* 0x0041e2000c101504 */
[----:B------:R1:W-:Y:S02]  /*89a30*/  STG.E.U16 [R10.64], R2 ;  /* 0x000000020a007986 */ /* 0x0003e4000c101504 */
[----:B------:R2:W-:Y:S01]  /*89a40*/  STG.E.U16 [R6.64], R25 ;  /* 0x0000001906007986 */ /* 0x0005e2000c101504 */
[----:B0-----:R-:W4:Y:S01]  /*89a50*/  LDL.LU R15, [R1+0x13a0] ;  /* 0x0013a000010f7983 */ /* 0x001f220000300800 */
[----:B-1----:R-:W4:Y:S02]  /*89a60*/  LDL.LU R11, [R1+0x139c] ;  /* 0x00139c00010b7983 */ /* 0x002f240000300800 */
[----:B--2---:R-:W2:Y:S01]  /*89a70*/  LDL.LU R7, [R1+0x1398] ;  /* 0x0013980001077983 */ /* 0x004ea20000300800 */
[----:B------:R-:W-:Y:S01]  /*89a80*/  PRMT R2, R3, 0x7632, R2 ;  /* 0x0000763203027816 */ /* 0x000fe20000000002 */
[----:B---3--:R-:W-:Y:S01]  /*89a90*/  STG.E.U16 [R26.64], R0 ;  /* 0x000000001a007986 */ /* 0x008fe2000c101504 */
[----:B------:R-:W-:Y:S03]  /*89aa0*/  STG.E.U16 [R22.64], R3 ;  /* 0x0000000316007986 */ /* 0x000fe6000c101504 */
[----:B------:R0:W-:Y:S02]  /*89ab0*/  STG.E.U16 [R18.64], R2 ;  /* 0x0000000212007986 */ /* 0x0001e4000c101504 */
[----:B0-----:R-:W-:-:S02]  /*89ac0*/  PRMT R2, R4, 0x7632, R2 ;  /* 0x0000763204027816 */ /* 0x001fc40000000002 */
[----:B------:R-:W3:Y:S01]  /*89ad0*/  LDL.LU.64 R18, [R1+0x10e8] ;  /* 0x0010e80001127983 */ /* 0x000ee20000300a00 */
[----:B--2---:R-:W-:-:S03]  /*89ae0*/  PRMT R0, R7, 0x7632, R0 ;  /* 0x0000763207007816 */ /* 0x004fc60000000000 */
[----:B------:R-:W-:Y:S04]  /*89af0*/  STG.E.U16 [R16.64], R7 ;  /* 0x0000000710007986 */ /* 0x000fe8000c101504 */
[----:B------:R-:W-:Y:S01]  /*89b00*/  STG.E.U16 [R12.64], R0 ;  /* 0x000000000c007986 */ /* 0x000fe2000c101504 */
[----:B------:R-:W-:Y:S02]  /*89b10*/  STG.E.U16 [R8.64], R4 ;  /* 0x0000000408007986 */ /* 0x000fe4000c101504 */
[----:B----4-:R0:W-:Y:S02]  /*89b20*/  STG.E.U16 [R28.64], R2 ;  /* 0x000000021c007986 */ /* 0x0101e4000c101504 */
[----:B0-----:R-:W2:Y:S01]  /*89b30*/  LDL.LU.64 R28, [R1+0x10b0] ;  /* 0x0010b000011c7983 */ /* 0x001ea20000300a00 */
[----:B------:R-:W4:Y:S02]  /*89b40*/  LDL.LU.64 R16, [R1+0x10e0] ;  /* 0x0010e00001107983 */ /* 0x000f240000300a00 */
[----:B------:R-:W2:Y:S02]  /*89b50*/  LDL.LU R12, [R1+0x5c] ;  /* 0x00005c00010c7983 */ /* 0x000ea40000300800 */
[----:B------:R-:W2:Y:S01]  /*89b60*/  LDL.LU.64 R4, [R1+0x10d8] ;  /* 0x0010d80001047983 */ /* 0x000ea20000300a00 */
[----:B------:R-:W2:Y:S01]  /*89b70*/  LDL.LU R3, [R1+0x14c] ;  /* 0x00014c0001037983 */ /* 0x000ea20000300800 */
[----:B------:R-:W2:Y:S02]  /*89b80*/  LDL.LU R8, [R1+0xcc] ;  /* 0x0000cc0001087983 */ /* 0x000ea40000300800 */
[----:B------:R-:W2:Y:S02]  /*89b90*/  LDL.LU R14, [R1+0x4c] ;  /* 0x00004c00010e7983 */ /* 0x000ea40000300800 */
        /* <DEDUP_REMOVED lines=26> */
[----:B------:R-:W3:Y:S02]  /*89d40*/  LDL.LU R9, [R1+0x13c] ;  /* 0x00013c0001097983 */ /* 0x000ee40000300800 */
[----:B------:R-:W4:Y:S02]  /*89d50*/  LDL.LU R25, [R1+0xbc] ;  /* 0x0000bc0001197983 */ /* 0x000f240000300800 */
[----:B------:R-:W3:Y:S01]  /*89d60*/  LDL.LU.64 R18, [R1+0xab0] ;  /* 0x000ab00001127983 */ /* 0x000ee20000300a00 */
[----:B------:R-:W2:Y:S01]  /*89d70*/  LDL.LU.64 R28, [R1+0xaa8] ;  /* 0x000aa800011c7983 */ /* 0x000ea20000300a00 */
[----:B------:R-:W2:Y:S02]  /*89d80*/  LDL.LU.64 R6, [R1+0x808] ;  /* 0x0008080001067983 */ /* 0x000ea40000300a00 */
[----:B------:R-:W2:Y:S02]  /*89d90*/  LDL.LU.64 R26, [R1+0x7f0] ;  /* 0x0007f000011a7983 */ /* 0x000ea40000300a00 */
[----:B------:R-:W2:Y:S01]  /*89da0*/  LDL.LU.64 R20, [R1+0x7c8] ;  /* 0x0007c80001147983 */ /* 0x000ea20000300a00 */
[----:B------:R-:W2:Y:S01]  /*89db0*/  LDL.LU.64 R16, [R1+0x7a8] ;  /* 0x0007a80001107983 */ /* 0x000ea20000300a00 */
[----:B------:R-:W2:Y:S02]  /*89dc0*/  LDL.LU.64 R12, [R1+0x790] ;  /* 0x00079000010c7983 */ /* 0x000ea40000300a00 */
[----:B------:R-:W2:Y:S02]  /*89dd0*/  LDL.LU.64 R4, [R1+0x778] ;  /* 0x0007780001047983 */ /* 0x000ea40000300a00 */
[----:B------:R-:W2:Y:S01]  /*89de0*/  LDL.LU.64 R14, [R1+0x1390] ;  /* 0x00139000010e7983 */ /* 0x000ea20000300a00 */
[----:B------:R-:W-:-:S02]  /*89df0*/  PRMT R0, R11, 0x7632, R0 ;  /* 0x000076320b007816 */ /* 0x000fc40000000000 */
[----:B------:R-:W3:Y:S04]  /*89e00*/  LDL.LU.64 R10, [R1+0x7e8] ;  /* 0x0007e800010a7983 */ /* 0x000ee80000300a00 */
        /* <DEDUP_REMOVED lines=8> */
[----:B------:R-:W-:-:S03]  /*89e90*/  PRMT R0, R8, 0x7632, R0 ;  /* 0x0000763208007816 */ /* 0x000fc60000000000 */
[----:B--2---:R0:W-:Y:S04]  /*89ea0*/  STG.E.U16 [R14.64], R8 ;  /* 0x000000080e007986 */ /* 0x0041e8000c101504 */
[----:B0-----:R-:W2:Y:S01]  /*89eb0*/  LDL.LU.64 R14, [R1+0x1368] ;  /* 0x00136800010e7983 */ /* 0x001ea20000300a00 */
[----:B------:R-:W3:Y:S03]  /*89ec0*/  LDL.LU R8, [R1+0x1360] ;  /* 0x0013600001087983 */ /* 0x000ee60000300800 */
[----:B--2---:R0:W-:Y:S04]  /*89ed0*/  STG.E.U16 [R14.64], R0 ;  /* 0x000000000e007986 */ /* 0x0041e8000c101504 */
[----:B0-----:R-:W2:Y:S04]  /*89ee0*/  LDL.LU.64 R14, [R1+0x1358] ;  /* 0x00135800010e7983 */ /* 0x001ea80000300a00 */
        /* <DEDUP_REMOVED lines=8> */
[----:B------:R-:W3:Y:S03]  /*89f70*/  LDL.LU.64 R14, [R1+0xa90] ;  /* 0x000a9000010e7983 */ /* 0x000ee60000300a00 */
[----:B--2---:R0:W-:Y:S01]  /*89f80*/  STG.E.U16 [R22.64], R0 ;  /* 0x0000000016007986 */ /* 0x0041e2000c101504 */
[----:B---3--:R1:W-:Y:S01]  /*89f90*/  STG.E.U16 [R18.64], R9 ;  /* 0x0000000912007986 */ /* 0x0083e2000c101504 */
[----:B0-----:R-:W-:-:S02]  /*89fa0*/  PRMT R0, R9, 0x7632, R0 ;  /* 0x0000763209007816 */ /* 0x001fc40000000000 */
[----:B------:R-:W2:Y:S01]  /*89fb0*/  LDL.LU R23, [R1+0x133c] ;  /* 0x00133c0001177983 */ /* 0x000ea20000300800 */
[----:B-1----:R-:W3:Y:S03]  /*89fc0*/  LDL.LU R19, [R1+0x1338] ;  /* 0x0013380001137983 */ /* 0x002ee60000300800 */
[----:B------:R0:W-:Y:S04]  /*89fd0*/  STG.E.U16 [R28.64], R0 ;  /* 0x000000001c007986 */ /* 0x0001e8000c101504 */
[----:B0-----:R-:W2:Y:S01]  /*89fe0*/  LDL.LU.64 R28, [R1+0x1330] ;  /* 0x00133000011c7983 */ /* 0x001ea20000300a00 */
[----:B----4-:R-:W-:Y:S01]  /*89ff0*/  PRMT R2, R25, 0x7632, R2 ;  /* 0x0000763219027816 */ /* 0x010fe20000000002 */
[----:B------:R-:W-:Y:S04]  /*8a000*/  STG.E.U16 [R14.64], R25 ;  /* 0x000000190e007986 */ /* 0x000fe8000c101504 */
[----:B------:R3:W-:Y:S02]  /*8a010*/  STG.E.U16 [R10.64], R2 ;  /* 0x000000020a007986 */ /* 0x0007e4000c101504 */
[----:B---3--:R-:W-:-:S02]  /*8a020*/  PRMT R2, R19, 0x7632, R2 ;  /* 0x0000763213027816 */ /* 0x008fc40000000002 */
[----:B--2---:R-:W-:Y:S01]  /*8a030*/  PRMT R0, R29, 0x7632, R0 ;  /* 0x000076321d007816 */ /* 0x004fe20000000000 */
[----:B------:R-:W-:Y:S04]  /*8a040*/  STG.E.U16 [R6.64], R29 ;  /* 0x0000001d06007986 */ /* 0x000fe8000c101504 */
[----:B------:R-:W-:Y:S01]  /*8a050*/  STG.E.U16 [R26.64], R0 ;  /* 0x000000001a007986 */ /* 0x000fe2000c101504 */
[----:B------:R-:W-:Y:S02]  /*8a060*/  STG.E.U16 [R20.64], R19 ;  /* 0x0000001314007986 */ /* 0x000fe4000c101504 */
[----:B------:R-:W-:Y:S02]  /*8a070*/  STG.E.U16 [R16.64], R2 ;  /* 0x0000000210007986 */ /* 0x000fe4000c101504 */
[----:B------:R0:W-:Y:S02]  /*8a080*/  STG.E.U16 [R12.64], R8 ;  /* 0x000000080c007986 */ /* 0x0001e4000c101504 */
[----:B0-----:R-:W2:Y:S01]  /*8a090*/  LDL.LU R12, [R1+0x230] ;  /* 0x00023000010c7983 */ /* 0x001ea20000300800 */
[----:B------:R-:W2:Y:S02]  /*8a0a0*/  LDL.LU R13, [R1+0x234] ;  /* 0x00023400010d7983 */ /* 0x000ea40000300800 */
[----:B------:R-:W3:Y:S02]  /*8a0b0*/  LDL.LU R14, [R1+0x238] ;  /* 0x00023800010e7983 */ /* 0x000ee40000300800 */
[----:B------:R-:W3:Y:S02]  /*8a0c0*/  LDL.LU R15, [R1+0x23c] ;  /* 0x00023c00010f7983 */ /* 0x000ee40000300800 */
[----:B---3--:R-:W-:Y:S01]  /*8a0d0*/  STL.64 [R1+0x12d0], R14 ;  /* 0x0012d00e01007387 */ /* 0x008fe20000100a00 */
[----:B--2---:R0:W-:Y:S02]  /*8a0e0*/  STL.64 [R1+0x12c8], R12 ;  /* 0x0012c80c01007387 */ /* 0x0041e40000100a00 */
[----:B------:R-:W2:Y:S02]  /*8a0f0*/  LDL.LU R16, [R1+0x240] ;  /* 0x0002400001107983 */ /* 0x000ea40000300800 */
[----:B------:R-:W2:Y:S01]  /*8a100*/  LDL.LU R17, [R1+0x244] ;  /* 0x0002440001117983 */ /* 0x000ea20000300800 */
[----:B------:R-:W3:Y:S01]  /*8a110*/  LDL.LU R18, [R1+0x248] ;  /* 0x0002480001127983 */ /* 0x000ee20000300800 */
[----:B------:R-:W3:Y:S03]  /*8a120*/  LDL.LU R19, [R1+0x24c] ;  /* 0x00024c0001137983 */ /* 0x000ee60000300800 */
[----:B---3--:R-:W-:Y:S01]  /*8a130*/  STL.64 [R1+0x12e0], R18 ;  /* 0x0012e01201007387 */ /* 0x008fe20000100a00 */
[----:B--2---:R-:W-:Y:S02]  /*8a140*/  STL.64 [R1+0x12d8], R16 ;  /* 0x0012d81001007387 */ /* 0x004fe40000100a00 */
[----:B0-----:R-:W2:Y:S02]  /*8a150*/  LDL.LU R12, [R1+0x250] ;  /* 0x00025000010c7983 */ /* 0x001ea40000300800 */
[----:B------:R-:W2:Y:S01]  /*8a160*/  LDL.LU R13, [R1+0x254] ;  /* 0x00025400010d7983 */ /* 0x000ea20000300800 */
[----:B------:R-:W3:Y:S01]  /*8a170*/  LDL.LU R14, [R1+0x258] ;  /* 0x00025800010e7983 */ /* 0x000ee20000300800 */
[----:B------:R-:W3:Y:S03]  /*8a180*/  LDL.LU R15, [R1+0x25c] ;  /* 0x00025c00010f7983 */ /* 0x000ee60000300800 */
[----:B---3--:R-:W-:Y:S01]  /*8a190*/  STL.64 [R1+0x12f0], R14 ;  /* 0x0012f00e01007387 */ /* 0x008fe20000100a00 */
[----:B--2---:R0:W-:Y:S03]  /*8a1a0*/  STL.64 [R1+0x12e8], R12 ;  /* 0x0012e80c01007387 */ /* 0x0041e60000100a00 */
[----:B0-----:R-:W2:Y:S01]  /*8a1b0*/  LDL.LU R12, [R1+0x270] ;  /* 0x00027000010c7983 */ /* 0x001ea20000300800 */
[----:B------:R-:W2:Y:S03]  /*8a1c0*/  LDL.LU R13, [R1+0x274] ;  /* 0x00027400010d7983 */ /* 0x000ea60000300800 */
[----:B--2---:R-:W-:Y:S01]  /*8a1d0*/  STL.64 [R1+0x12f8], R12 ;  /* 0x0012f80c01007387 */ /* 0x004fe20000100a00 */
        /* <DEDUP_REMOVED lines=14> */
[----:B------:R-:W3:Y:S02]  /*8a2c0*/  LDL.LU.64 R12, [R1+0x710] ;  /* 0x00071000010c7983 */ /* 0x000ee40000300a00 */
[----:B------:R-:W4:Y:S02]  /*8a2d0*/  LDL.LU R16, [R1+0x260] ;  /* 0x0002600001107983 */ /* 0x000f240000300800 */
[----:B------:R-:W4:Y:S01]  /*8a2e0*/  LDL.LU R17, [R1+0x264] ;  /* 0x0002640001117983 */ /* 0x000f220000300800 */
[----:B------:R-:W4:Y:S01]  /*8a2f0*/  LDL.LU R18, [R1+0x268] ;  /* 0x0002680001127983 */ /* 0x000f220000300800 */
[----:B------:R-:W4:Y:S02]  /*8a300*/  LDL.LU R19, [R1+0x26c] ;  /* 0x00026c0001137983 */ /* 0x000f240000300800 */
        /* <DEDUP_REMOVED lines=24> */
[----:B------:R-:W-:-:S03]  /*8a490*/  PRMT R2, R23, 0x7632, R2 ;  /* 0x0000763217027816 */ /* 0x000fc60000000002 */
[----:B--2---:R0:W-:Y:S04]  /*8a4a0*/  STG.E.U16 [R14.64], R0 ;  /* 0x000000000e007986 */ /* 0x0041e8000c101504 */
[----:B0-----:R-:W2:Y:S01]  /*8a4b0*/  LDL.LU.64 R14, [R1+0x1308] ;  /* 0x00130800010e7983 */ /* 0x001ea20000300a00 */
[----:B------:R-:W3:Y:S03]  /*8a4c0*/  LDL.LU R0, [R1+0x1258] ;  /* 0x0012580001007983 */ /* 0x000ee60000300800 */
[----:B------:R-:W0:Y:S04]  /*8a4d0*/  S2R R28, SR_TID.X ;  /* 0x00000000001c7919 */ /* 0x000e280000002100 */
[----:B--2---:R1:W-:Y:S01]  /*8a4e0*/  STG.E.U16 [R14.64], R23 ;  /* 0x000000170e007986 */ /* 0x0043e2000c101504 */
[----:B---3--:R2:W-:Y:S02]  /*8a4f0*/  STG.E.U16 [R12.64], R2 ;  /* 0x000000020c007986 */ /* 0x0085e4000c101504 */
[----:B------:R-:W-:Y:S06]  /*8a500*/  BAR.SYNC.DEFER_BLOCKING 0x0 ;  /* 0x0000000000007b1d */ /* 0x000fec0000010000 */
[----:B-1----:R-:W3:Y:S01]  /*8a510*/  LDL.LU.64 R14, [R1+0x1300] ;  /* 0x00130000010e7983 */ /* 0x002ee20000300a00 */
[----:B------:R-:W3:Y:S02]  /*8a520*/  LDL.LU R23, [R1+0x125c] ;  /* 0x00125c0001177983 */ /* 0x000ee40000300800 */
[----:B--2---:R-:W3:Y:S01]  /*8a530*/  LDL.LU.64 R12, [R1+0x12f8] ;  /* 0x0012f800010c7983 */ /* 0x004ee20000300a00 */
[----:B0-----:R-:W-:Y:S01]  /*8a540*/  SHF.L.U32 R28, R28, 0x2, RZ ;  /* 0x000000021c1c7819 */ /* 0x001fe200000006ff */
[----:B------:R-:W2:Y:S03]  /*8a550*/  LDL.LU R2, [R1+0x804] ;  /* 0x0008040001027983 */ /* 0x000ea60000300800 */
[----:B------:R-:W-:-:S05]  /*8a560*/  LOP3.LUT R28, R28, 0x70, RZ, 0xc0, !PT ;  /* 0x000000701c1c7812 */ /* 0x000fca00078ec0ff */
[----:B---3--:R0:W-:Y:S04]  /*8a570*/  STS.128 [R28], R12 ;  /* 0x0000000c1c007388 */ /* 0x0081e80000000c00 */
[----:B0-----:R-:W3:Y:S01]  /*8a580*/  LDL.LU.64 R14, [R1+0x12f0] ;  /* 0x0012f000010e7983 */ /* 0x001ee20000300a00 */
[----:B------:R-:W3:Y:S02]  /*8a590*/  LDL.LU.64 R12, [R1+0x12e8] ;  /* 0x0012e800010c7983 */ /* 0x000ee40000300a00 */
[----:B----4-:R0:W-:Y:S02]  /*8a5a0*/  STS.128 [R28+0x80], R16 ;  /* 0x000080101c007388 */ /* 0x0101e40000000c00 */
[----:B0-----:R-:W4:Y:S01]  /*8a5b0*/  LDL.LU.64 R18, [R1+0x12e0] ;  /* 0x0012e00001127983 */ /* 0x001f220000300a00 */
[----:B------:R-:W4:Y:S03]  /*8a5c0*/  LDL.LU.64 R16, [R1+0x12d8] ;  /* 0x0012d80001107983 */ /* 0x000f260000300a00 */
[----:B---3--:R0:W-:Y:S04]  /*8a5d0*/  STS.128 [R28+0x100], R12 ;  /* 0x0001000c1c007388 */ /* 0x0081e80000000c00 */
[----:B0-----:R-:W3:Y:S01]  /*8a5e0*/  LDL.LU.64 R14, [R1+0x12d0] ;  /* 0x0012d000010e7983 */ /* 0x001ee20000300a00 */
[----:B------:R-:W3:Y:S01]  /*8a5f0*/  LDL.LU.64 R12, [R1+0x12c8] ;  /* 0x0012c800010c7983 */ /* 0x000ee20000300a00 */
[----:B------:R-:W-:-:S02]  /*8a600*/  FSEL R0, R0, -INF , P4 ;  /* 0xff80000000007808 */ /* 0x000fc40002000000 */
[----:B------:R-:W-:Y:S02]  /*8a610*/  FSEL R4, R4, -INF , P2 ;  /* 0xff80000004047808 */ /* 0x000fe40001000000 */
[----:B------:R-:W-:Y:S02]  /*8a620*/  FSEL R5, R5, -INF , P1 ;  /* 0xff80000005057808 */ /* 0x000fe40000800000 */
[----:B------:R-:W-:Y:S01]  /*8a630*/  FSEL R6, R6, -INF , P0 ;  /* 0xff80000006067808 */ /* 0x000fe20000000000 */
[----:B------:R-:W-:Y:S01]  /*8a640*/  FFMA R26, R0, 0.69314718246459960938, R26 ;  /* 0x3f317218001a7823 */ /* 0x000fe2000000001a */
[----:B------:R-:W-:Y:S02]  /*8a650*/  FSEL R0, R23, -INF , P3 ;  /* 0xff80000017007808 */ /* 0x000fe40001800000 */
[----:B------:R-:W-:Y:S01]  /*8a660*/  FSEL R7, R7, -INF , P5 ;  /* 0xff80000007077808 */ /* 0x000fe20002800000 */
[----:B--2---:R-:W-:Y:S02]  /*8a670*/  FFMA R25, R25, 0.69314718246459960938, R2 ;  /* 0x3f31721819197823 */ /* 0x004fe40000000002 */
[----:B------:R-:W-:-:S02]  /*8a680*/  FFMA R4, R4, 0.69314718246459960938, R22 ;  /* 0x3f31721804047823 */ /* 0x000fc40000000016 */
[----:B------:R-:W-:Y:S02]  /*8a690*/  FFMA R5, R5, 0.69314718246459960938, R21 ;  /* 0x3f31721805057823 */ /* 0x000fe40000000015 */
[----:B------:R-:W-:Y:S02]  /*8a6a0*/  FFMA R27, R0, 0.69314718246459960938, R27 ;  /* 0x3f317218001b7823 */ /* 0x000fe4000000001b */
[----:B------:R-:W-:Y:S02]  /*8a6b0*/  FFMA R6, R6, 0.69314718246459960938, R20 ;  /* 0x3f31721806067823 */ /* 0x000fe40000000014 */
[----:B------:R-:W-:Y:S01]  /*8a6c0*/  FFMA R7, R7, 0.69314718246459960938, R29 ;  /* 0x3f31721807077823 */ /* 0x000fe2000000001d */
[----:B----4-:R-:W-:Y:S04]  /*8a6d0*/  STS.128 [R28+0x180], R16 ;  /* 0x000180101c007388 */ /* 0x010fe80000000c00 */
[----:B------:R-:W0:Y:S04]  /*8a6e0*/  S2R R29, SR_TID.X ;  /* 0x00000000001d7919 */ /* 0x000e280000002100 */
[----:B------:R-:W1:Y:S01]  /*8a6f0*/  S2R R2, SR_CTAID.X ;  /* 0x0000000000027919 */ /* 0x000e620000002500 */
[----:B0-----:R-:W-:-:S04]  /*8a700*/  LOP3.LUT R29, R29, 0xff, RZ, 0xc0, !PT ;  /* 0x000000ff1d1d7812 */ /* 0x001fc800078ec0ff */
[----:B-1----:R-:W-:Y:S01]  /*8a710*/  LEA R2, R2, R29, 0x8 ;  /* 0x0000001d02027211 */ /* 0x002fe200078e40ff */
[----:B---3--:R-:W-:Y:S01]  /*8a720*/  STS.128 [R28+0x200], R12 ;  /* 0x0002000c1c007388 */ /* 0x008fe20000000c00 */
[----:B------:R0:W-:Y:S02]  /*8a730*/  STS.128 [R28+0x280], R8 ;  /* 0x000280081c007388 */ /* 0x0001e40000000c00 */
[----:B------:R-:W-:Y:S02]  /*8a740*/  STS.128 [R28+0x300], R24 ;  /* 0x000300181c007388 */ /* 0x000fe40000000c00 */
[----:B------:R-:W-:Y:S01]  /*8a750*/  STS.128 [R28+0x380], R4 ;  /* 0x000380041c007388 */ /* 0x000fe20000000c00 */
[----:B------:R-:W-:Y:S06]  /*8a760*/  BAR.SYNC.DEFER_BLOCKING 0x0 ;  /* 0x0000000000007b1d */ /* 0x000fec0000010000 */
[----:B0-----:R-:W0:Y:S04]  /*8a770*/  S2R R8, SR_CTAID.Y ;  /* 0x0000000000087919 */ /* 0x001e280000002600 */
[----:B------:R-:W1:Y:S01]  /*8a780*/  LDS R3, [R3] ;  /* 0x0000000003037984 */ /* 0x000e620000000800 */
[C---:B------:R-:W-:Y:S01]  /*8a790*/  SHF.L.U32 R9, R2.reuse, 0x2, RZ ;  /* 0x0000000202097819 */ /* 0x040fe200000006ff */
[----:B------:R-:W-:-:S04]  /*8a7a0*/  IMAD.HI R11, R2, 0x4, RZ ;  /* 0x00000004020b7827 */ /* 0x000fc800078e02ff */
[----:B0-----:R-:W-:-:S05]  /*8a7b0*/  IMAD R0, R8, c[0x0][0x1cc], RZ ;  /* 0x0000730008007a24 */ /* 0x001fca00078e02ff */
[C---:B------:R-:W-:Y:S01]  /*8a7c0*/  SHF.L.U32 R8, R0.reuse, 0x2, RZ ;  /* 0x0000000200087819 */ /* 0x040fe200000006ff */
[----:B------:R-:W-:-:S03]  /*8a7d0*/  IMAD.HI R0, R0, 0x4, RZ ;  /* 0x0000000400007827 */ /* 0x000fc600078e02ff */
[----:B------:R-:W-:-:S04]  /*8a7e0*/  IADD3 R8, P0, P1, R9, c[0x0][0x180], R8 ;  /* 0x0000600009087a10 */ /* 0x000fc8000791e008 */
[----:B------:R-:W-:-:S05]  /*8a7f0*/  IADD3.X R9, R11, c[0x0][0x184], R0, P0, P1 ;  /* 0x000061000b097a10 */ /* 0x000fca00007e2400 */
[----:B-1----:R-:W-:Y:S01]  /*8a800*/  STG.E [R8.64], R3 ;  /* 0x0000000308007986 */ /* 0x002fe2000c101904 */
[----:B------:R-:W-:Y:S05]  /*8a810*/  EXIT ;  /* 0x000000000000794d */ /* 0x000fea0003800000 */
.L_x_2:
[----:B------:R-:W-:-:S00]  /*8a820*/  BRA `(.L_x_2) ;  /* 0xfffffff000007947 */ /* 0x000fc0000383ffff */
[----:B------:R-:W-:-:S00]  /*8a830*/  NOP ;  /* 0x0000000000007918 */ /* 0x000fc00000000000 */
        /* <DEDUP_REMOVED lines=12> */
.L_x_3:


//--------------------- .nv.global.init           --------------------------
	.section	.nv.global.init,"aw",@progbits
.nv.global.init:
	.type		_$_str,@object
	.size		_$_str,(.L_0 - _$_str)
_$_str:
        /*0000*/ 	.byte	0x5f, 0x5f, 0x43, 0x55, 0x44, 0x41, 0x5f, 0x46, 0x54, 0x5a, 0x00
.L_0:


//--------------------- .nv.shared.attn_fwd       --------------------------
	.section	.nv.shared.attn_fwd,"aw",@nobits
	.sectionflags	@""
	.align	16
